	.target	sm_90a

	.elftype	@"ET_EXEC"


//--------------------- .note.nv.tkinfo           --------------------------
	.section	.note.nv.tkinfo,"",@"SHT_NOTE"
	.sectionflags	@"SHF_NOTE_NV_TKINFO"
	.tkinfo
        /*0018*/ 	.word	0x00000002
        /*0030*/ 	.string	""
        /*0030*/ 	.string	"ptxas"
        /*0030*/ 	.string	"Cuda compilation tools, release 13.0, V13.0.88"
        /*0030*/ 	.string	"Build cuda_13.0.r13.0/compiler.36424714_0"
        /*0030*/ 	.string	"-arch sm_90a -m 64 "



//--------------------- .note.nv.cuinfo           --------------------------
	.section	.note.nv.cuinfo,"",@"SHT_NOTE"
	.sectionflags	@"SHF_NOTE_NV_CUINFO"
        /*0018*/ 	.short	0x0002
        /*001a*/ 	.short	0x005a
        /*001c*/ 	.short	0x0082
	.zero		2


//--------------------- .nv.info                  --------------------------
	.section	.nv.info,"",@"SHT_CUDA_INFO"
	.align	4


	//----- nvinfo : EIATTR_REGCOUNT
	.align		4
        /*0000*/ 	.byte	0x04, 0x2f
        /*0002*/ 	.short	(.L_18 - .L_17)
	.align		4
.L_17:
        /*0004*/ 	.word	index@(_ZN7cutlass13device_kernelINS_4gemm6kernel13GemmUniversalIN4cute5tupleIJiiiiEEENS1_10collective13CollectiveMmaINS1_34MainloopSm90TmaGmmaWarpSpecializedILi6ENS5_IJNS4_1CILi2EEENSA_ILi1EEESC_EEENS1_35KernelTmaWarpSpecializedCooperativeEEENS5_IJNSA_ILi128EEESG_NSA_ILi64EEEEEENS_6half_tENS5_IJlSC_lEEESJ_SK_NS4_8TiledMMAINS4_8MMA_AtomIJNS4_4SM904GMMA26MMA_64x128x16_F32F16F16_SSILNSO_5MajorE0ELSQ_0ELNSO_7ScaleInE1ELSR_1EEEEEENS4_6LayoutISD_NS5_IJSC_NSA_ILi0EEESV_EEEEENS5_IJNS4_10UnderscoreESY_SY_EEEEENS4_13SM90_TMA_LOADENS4_14ComposedLayoutINS4_7SwizzleILi3ELi4ELi3EEENS4_18smem_ptr_flag_bitsILi16EEENSU_INS5_IJNSA_ILi8EEESH_EEENS5_IJSH_SC_EEEEEEEvNS4_8identityENS4_23SM90_TMA_LOAD_MULTICASTES1B_vS1C_EENS_8epilogue10collective18CollectiveEpilogueINS1F_22Sm90TmaWarpSpecializedILi4ELi2ELi16ELb1ELb0EEEJSI_NS5_IJSG_NSA_ILi32EEEEEESJ_SK_SJ_SK_NS1F_6fusion15FusionCallbacksIS1J_NS1M_13LinCombEltActINS1F_6thread4SiLuESJ_fSJ_fLNS_15FloatRoundStyleE2EEESI_S1L_JEEES11_NS12_INS13_ILi2ELi4ELi3EEES16_NSU_INS5_IJS17_S1K_EEENS5_IJS1K_SC_EEEEEEENS4_17SM75_U32x4_LDSM_NENS4_14SM90_TMA_STOREES1Y_NS4_17SM90_U32x4_STSM_NENS4_9Copy_AtomIJS21_SJ_EEEvEEEvvEEEEvNT_6ParamsE)
        /*0008*/ 	.word	0x000000a8


	//----- nvinfo : EIATTR_FRAME_SIZE
	.align		4
.L_18:
        /*000c*/ 	.byte	0x04, 0x11
        /*000e*/ 	.short	(.L_20 - .L_19)
	.align		4
.L_19:
        /*0010*/ 	.word	index@($__internal_0_$__cuda_sm20_rcp_rn_f32_slowpath)
        /*0014*/ 	.word	0x00000000


	//----- nvinfo : EIATTR_FRAME_SIZE
	.align		4
.L_20:
        /*0018*/ 	.byte	0x04, 0x11
        /*001a*/ 	.short	(.L_22 - .L_21)
	.align		4
.L_21:
        /*001c*/ 	.word	index@(_ZN7cutlass13device_kernelINS_4gemm6kernel13GemmUniversalIN4cute5tupleIJiiiiEEENS1_10collective13CollectiveMmaINS1_34MainloopSm90TmaGmmaWarpSpecializedILi6ENS5_IJNS4_1CILi2EEENSA_ILi1EEESC_EEENS1_35KernelTmaWarpSpecializedCooperativeEEENS5_IJNSA_ILi128EEESG_NSA_ILi64EEEEEENS_6half_tENS5_IJlSC_lEEESJ_SK_NS4_8TiledMMAINS4_8MMA_AtomIJNS4_4SM904GMMA26MMA_64x128x16_F32F16F16_SSILNSO_5MajorE0ELSQ_0ELNSO_7ScaleInE1ELSR_1EEEEEENS4_6LayoutISD_NS5_IJSC_NSA_ILi0EEESV_EEEEENS5_IJNS4_10UnderscoreESY_SY_EEEEENS4_13SM90_TMA_LOADENS4_14ComposedLayoutINS4_7SwizzleILi3ELi4ELi3EEENS4_18smem_ptr_flag_bitsILi16EEENSU_INS5_IJNSA_ILi8EEESH_EEENS5_IJSH_SC_EEEEEEEvNS4_8identityENS4_23SM90_TMA_LOAD_MULTICASTES1B_vS1C_EENS_8epilogue10collective18CollectiveEpilogueINS1F_22Sm90TmaWarpSpecializedILi4ELi2ELi16ELb1ELb0EEEJSI_NS5_IJSG_NSA_ILi32EEEEEESJ_SK_SJ_SK_NS1F_6fusion15FusionCallbacksIS1J_NS1M_13LinCombEltActINS1F_6thread4SiLuESJ_fSJ_fLNS_15FloatRoundStyleE2EEESI_S1L_JEEES11_NS12_INS13_ILi2ELi4ELi3EEES16_NSU_INS5_IJS17_S1K_EEENS5_IJS1K_SC_EEEEEEENS4_17SM75_U32x4_LDSM_NENS4_14SM90_TMA_STOREES1Y_NS4_17SM90_U32x4_STSM_NENS4_9Copy_AtomIJS21_SJ_EEEvEEEvvEEEEvNT_6ParamsE)
        /*0020*/ 	.word	0x00000000


	//----- nvinfo : EIATTR_MIN_STACK_SIZE
	.align		4
.L_22:
        /*0024*/ 	.byte	0x04, 0x12
        /*0026*/ 	.short	(.L_24 - .L_23)
	.align		4
.L_23:
        /*0028*/ 	.word	index@(_ZN7cutlass13device_kernelINS_4gemm6kernel13GemmUniversalIN4cute5tupleIJiiiiEEENS1_10collective13CollectiveMmaINS1_34MainloopSm90TmaGmmaWarpSpecializedILi6ENS5_IJNS4_1CILi2EEENSA_ILi1EEESC_EEENS1_35KernelTmaWarpSpecializedCooperativeEEENS5_IJNSA_ILi128EEESG_NSA_ILi64EEEEEENS_6half_tENS5_IJlSC_lEEESJ_SK_NS4_8TiledMMAINS4_8MMA_AtomIJNS4_4SM904GMMA26MMA_64x128x16_F32F16F16_SSILNSO_5MajorE0ELSQ_0ELNSO_7ScaleInE1ELSR_1EEEEEENS4_6LayoutISD_NS5_IJSC_NSA_ILi0EEESV_EEEEENS5_IJNS4_10UnderscoreESY_SY_EEEEENS4_13SM90_TMA_LOADENS4_14ComposedLayoutINS4_7SwizzleILi3ELi4ELi3EEENS4_18smem_ptr_flag_bitsILi16EEENSU_INS5_IJNSA_ILi8EEESH_EEENS5_IJSH_SC_EEEEEEEvNS4_8identityENS4_23SM90_TMA_LOAD_MULTICASTES1B_vS1C_EENS_8epilogue10collective18CollectiveEpilogueINS1F_22Sm90TmaWarpSpecializedILi4ELi2ELi16ELb1ELb0EEEJSI_NS5_IJSG_NSA_ILi32EEEEEESJ_SK_SJ_SK_NS1F_6fusion15FusionCallbacksIS1J_NS1M_13LinCombEltActINS1F_6thread4SiLuESJ_fSJ_fLNS_15FloatRoundStyleE2EEESI_S1L_JEEES11_NS12_INS13_ILi2ELi4ELi3EEES16_NSU_INS5_IJS17_S1K_EEENS5_IJS1K_SC_EEEEEEENS4_17SM75_U32x4_LDSM_NENS4_14SM90_TMA_STOREES1Y_NS4_17SM90_U32x4_STSM_NENS4_9Copy_AtomIJS21_SJ_EEEvEEEvvEEEEvNT_6ParamsE)
        /*002c*/ 	.word	0x00000000
.L_24:


//--------------------- .nv.compat                --------------------------
	.section	.nv.compat,"",@"SHT_CUDA_COMPAT_INFO"
	.align	4
        /*0000*/ 	.byte	0x02, 0x09, 0x01, 0x00, 0x02, 0x02, 0x04, 0x00, 0x02, 0x05, 0x05, 0x00, 0x03, 0x07, 0x01, 0x01
        /*0010*/ 	.byte	0x02, 0x03, 0x01, 0x00, 0x02, 0x06, 0x01, 0x00, 0x04, 0x0b, 0x08, 0x00, 0x00, 0x00, 0x00, 0x00
        /*0020*/ 	.byte	0x00, 0x00, 0x00, 0x00


//--------------------- .nv.info._ZN7cutlass13device_kernelINS_4gemm6kernel13GemmUniversalIN4cute5tupleIJiiiiEEENS1_10collective13CollectiveMmaINS1_34MainloopSm90TmaGmmaWarpSpecializedILi6ENS5_IJNS4_1CILi2EEENSA_ILi1EEESC_EEENS1_35KernelTmaWarpSpecializedCooperativeEEENS5_IJNSA_ILi128EEESG_NSA_ILi64EEEEEENS_6half_tENS5_IJlSC_lEEESJ_SK_NS4_8TiledMMAINS4_8MMA_AtomIJNS4_4SM904GMMA26MMA_64x128x16_F32F16F16_SSILNSO_5MajorE0ELSQ_0ELNSO_7ScaleInE1ELSR_1EEEEEENS4_6LayoutISD_NS5_IJSC_NSA_ILi0EEESV_EEEEENS5_IJNS4_10UnderscoreESY_SY_EEEEENS4_13SM90_TMA_LOADENS4_14ComposedLayoutINS4_7SwizzleILi3ELi4ELi3EEENS4_18smem_ptr_flag_bitsILi16EEENSU_INS5_IJNSA_ILi8EEESH_EEENS5_IJSH_SC_EEEEEEEvNS4_8identityENS4_23SM90_TMA_LOAD_MULTICASTES1B_vS1C_EENS_8epilogue10collective18CollectiveEpilogueINS1F_22Sm90TmaWarpSpecializedILi4ELi2ELi16ELb1ELb0EEEJSI_NS5_IJSG_NSA_ILi32EEEEEESJ_SK_SJ_SK_NS1F_6fusion15FusionCallbacksIS1J_NS1M_13LinCombEltActINS1F_6thread4SiLuESJ_fSJ_fLNS_15FloatRoundStyleE2EEESI_S1L_JEEES11_NS12_INS13_ILi2ELi4ELi3EEES16_NSU_INS5_IJS17_S1K_EEENS5_IJS1K_SC_EEEEEEENS4_17SM75_U32x4_LDSM_NENS4_14SM90_TMA_STOREES1Y_NS4_17SM90_U32x4_STSM_NENS4_9Copy_AtomIJS21_SJ_EEEvEEEvvEEEEvNT_6ParamsE --------------------------
	.section	.nv.info._ZN7cutlass13device_kernelINS_4gemm6kernel13GemmUniversalIN4cute5tupleIJiiiiEEENS1_10collective13CollectiveMmaINS1_34MainloopSm90TmaGmmaWarpSpecializedILi6ENS5_IJNS4_1CILi2EEENSA_ILi1EEESC_EEENS1_35KernelTmaWarpSpecializedCooperativeEEENS5_IJNSA_ILi128EEESG_NSA_ILi64EEEEEENS_6half_tENS5_IJlSC_lEEESJ_SK_NS4_8TiledMMAINS4_8MMA_AtomIJNS4_4SM904GMMA26MMA_64x128x16_F32F16F16_SSILNSO_5MajorE0ELSQ_0ELNSO_7ScaleInE1ELSR_1EEEEEENS4_6LayoutISD_NS5_IJSC_NSA_ILi0EEESV_EEEEENS5_IJNS4_10UnderscoreESY_SY_EEEEENS4_13SM90_TMA_LOADENS4_14ComposedLayoutINS4_7SwizzleILi3ELi4ELi3EEENS4_18smem_ptr_flag_bitsILi16EEENSU_INS5_IJNSA_ILi8EEESH_EEENS5_IJSH_SC_EEEEEEEvNS4_8identityENS4_23SM90_TMA_LOAD_MULTICASTES1B_vS1C_EENS_8epilogue10collective18CollectiveEpilogueINS1F_22Sm90TmaWarpSpecializedILi4ELi2ELi16ELb1ELb0EEEJSI_NS5_IJSG_NSA_ILi32EEEEEESJ_SK_SJ_SK_NS1F_6fusion15FusionCallbacksIS1J_NS1M_13LinCombEltActINS1F_6thread4SiLuESJ_fSJ_fLNS_15FloatRoundStyleE2EEESI_S1L_JEEES11_NS12_INS13_ILi2ELi4ELi3EEES16_NSU_INS5_IJS17_S1K_EEENS5_IJS1K_SC_EEEEEEENS4_17SM75_U32x4_LDSM_NENS4_14SM90_TMA_STOREES1Y_NS4_17SM90_U32x4_STSM_NENS4_9Copy_AtomIJS21_SJ_EEEvEEEvvEEEEvNT_6ParamsE,"",@"SHT_CUDA_INFO"
	.sectionflags	@""
	.align	4


	//----- nvinfo : EIATTR_CUDA_API_VERSION
	.align		4
        /*0000*/ 	.byte	0x04, 0x37
        /*0002*/ 	.short	(.L_26 - .L_25)
.L_25:
        /*0004*/ 	.word	0x00000082


	//----- nvinfo : EIATTR_KPARAM_INFO
	.align		4
.L_26:
        /*0008*/ 	.byte	0x04, 0x17
        /*000a*/ 	.short	(.L_28 - .L_27)
.L_27:
        /*000c*/ 	.word	0x00000000
        /*0010*/ 	.short	0x0000
        /*0012*/ 	.short	0x0070
        /*0014*/ 	.byte	0x00, 0xf0, 0x01, 0x1c


	//----- nvinfo : EIATTR_SPARSE_MMA_MASK
	.align		4
.L_28:
        /*0018*/ 	.byte	0x03, 0x50
        /*001a*/ 	.short	0x0000


	//----- nvinfo : EIATTR_MAXREG_COUNT
	.align		4
        /*001c*/ 	.byte	0x03, 0x1b
        /*001e*/ 	.short	0x00a8


	//----- nvinfo : EIATTR_NUM_BARRIERS
	.align		4
        /*0020*/ 	.byte	0x02, 0x4c
        /*0022*/ 	.byte	0x02
	.zero		1


	//----- nvinfo : EIATTR_EXTERNS
	.align		4
        /*0024*/ 	.byte	0x04, 0x0f
        /*0026*/ 	.short	(.L_30 - .L_29)


	//   ....[0]....
	.align		4
.L_29:
        /*0028*/ 	.word	index@(__assertfail)


	//----- nvinfo : EIATTR_MERCURY_ISA_VERSION
	.align		4
.L_30:
        /*002c*/ 	.byte	0x03, 0x5f
        /*002e*/ 	.short	0x0101


	//----- nvinfo : EIATTR_INT_WARP_WIDE_INSTR_OFFSETS
	.align		4
        /*0030*/ 	.byte	0x04, 0x31
        /*0032*/ 	.short	(.L_32 - .L_31)


	//   ....[0]....
.L_31:
        /*0034*/ 	.word	0x00000a00


	//   ....[1]....
        /*0038*/ 	.word	0x00000af0


	//   ....[2]....
        /*003c*/ 	.word	0x00000ba0


	//   ....[3]....
        /*0040*/ 	.word	0x000022b0


	//----- nvinfo : EIATTR_COOP_GROUP_MASK_REGIDS
	.align		4
.L_32:
        /*0044*/ 	.byte	0x04, 0x29
        /*0046*/ 	.short	(.L_34 - .L_33)


	//   ....[0]....
.L_33:
        /*0048*/ 	.word	0xffffffff


	//   ....[1]....
        /*004c*/ 	.word	0xffffffff


	//   ....[2]....
        /*0050*/ 	.word	0xffffffff


	//   ....[3]....
        /*0054*/ 	.word	0xffffffff


	//   ....[4]....
        /*0058*/ 	.word	0xffffffff


	//   ....[5]....
        /*005c*/ 	.word	0xffffffff


	//   ....[6]....
        /*0060*/ 	.word	0xffffffff


	//----- nvinfo : EIATTR_COOP_GROUP_INSTR_OFFSETS
	.align		4
.L_34:
        /*0064*/ 	.byte	0x04, 0x28
        /*0066*/ 	.short	(.L_36 - .L_35)


	//   ....[0]....
.L_35:
        /*0068*/ 	.word	0x00000070


	//   ....[1]....
        /*006c*/ 	.word	0x00000080


	//   ....[2]....
        /*0070*/ 	.word	0x00000440


	//   ....[3]....
        /*0074*/ 	.word	0x00000610


	//   ....[4]....
        /*0078*/ 	.word	0x00000840


	//   ....[5]....
        /*007c*/ 	.word	0x00000cc0


	//   ....[6]....
        /*0080*/ 	.word	0x000018d0


	//----- nvinfo : EIATTR_REG_RECONFIG
	.align		4
.L_36:
        /*0084*/ 	.byte	0x01, 0x54
	.zero		2


	//----- nvinfo : EIATTR_SYSCALL_OFFSETS
	.align		4
        /*0088*/ 	.byte	0x04, 0x46
        /*008a*/ 	.short	(.L_38 - .L_37)


	//   ....[0]....
.L_37:
        /*008c*/ 	.word	0x00001ac0


	//   ....[1]....
        /*0090*/ 	.word	0x00002590


	//   ....[2]....
        /*0094*/ 	.word	0x00002680


	//----- nvinfo : EIATTR_MBARRIER_INSTR_OFFSETS
	.align		4
.L_38:
        /*0098*/ 	.byte	0x04, 0x39
        /*009a*/ 	.short	(.L_40 - .L_39)


	//   ....[0]....
.L_39:
        /*009c*/ 	.word	0x00000540
        /*00a0*/ 	.word	0x000000ff
        /*00a4*/ 	.word	0x00000000
        /*00a8*/ 	.short	0x0100
        /*00aa*/ 	.byte	0x08
	.zero		1


	//   ....[1]....
        /*00ac*/ 	.word	0x00000550
        /*00b0*/ 	.word	0x000000ff
        /*00b4*/ 	.word	0x00000030
        /*00b8*/ 	.short	0x0100
        /*00ba*/ 	.byte	0x08
	.zero		1


	//   ....[2]....
        /*00bc*/ 	.word	0x00000560
        /*00c0*/ 	.word	0x000000ff
        /*00c4*/ 	.word	0x00000008
        /*00c8*/ 	.short	0x0100
        /*00ca*/ 	.byte	0x08
	.zero		1


	//   ....[3]....
        /*00cc*/ 	.word	0x00000570
        /*00d0*/ 	.word	0x000000ff
        /*00d4*/ 	.word	0x00000038
        /*00d8*/ 	.short	0x0100
        /*00da*/ 	.byte	0x08
	.zero		1


	//   ....[4]....
        /*00dc*/ 	.word	0x00000580
        /*00e0*/ 	.word	0x000000ff
        /*00e4*/ 	.word	0x00000010
        /*00e8*/ 	.short	0x0100
        /*00ea*/ 	.byte	0x08
	.zero		1


	//   ....[5]....
        /*00ec*/ 	.word	0x00000590
        /*00f0*/ 	.word	0x000000ff
        /*00f4*/ 	.word	0x00000040
        /*00f8*/ 	.short	0x0100
        /*00fa*/ 	.byte	0x08
	.zero		1


	//   ....[6]....
        /*00fc*/ 	.word	0x000005a0
        /*0100*/ 	.word	0x000000ff
        /*0104*/ 	.word	0x00000018
        /*0108*/ 	.short	0x0100
        /*010a*/ 	.byte	0x08
	.zero		1


	//   ....[7]....
        /*010c*/ 	.word	0x000005b0
        /*0110*/ 	.word	0x000000ff
        /*0114*/ 	.word	0x00000048
        /*0118*/ 	.short	0x0100
        /*011a*/ 	.byte	0x08
	.zero		1


	//   ....[8]....
        /*011c*/ 	.word	0x000005c0
        /*0120*/ 	.word	0x000000ff
        /*0124*/ 	.word	0x00000020
        /*0128*/ 	.short	0x0100
        /*012a*/ 	.byte	0x08
	.zero		1


	//   ....[9]....
        /*012c*/ 	.word	0x000005d0
        /*0130*/ 	.word	0x000000ff
        /*0134*/ 	.word	0x00000050
        /*0138*/ 	.short	0x0100
        /*013a*/ 	.byte	0x08
	.zero		1


	//   ....[10]....
        /*013c*/ 	.word	0x000005e0
        /*0140*/ 	.word	0x000000ff
        /*0144*/ 	.word	0x00000028
        /*0148*/ 	.short	0x0100
        /*014a*/ 	.byte	0x08
	.zero		1


	//   ....[11]....
        /*014c*/ 	.word	0x000005f0
        /*0150*/ 	.word	0x000000ff
        /*0154*/ 	.word	0x00000058
        /*0158*/ 	.short	0x0100
        /*015a*/ 	.byte	0x08
	.zero		1


	//   ....[12]....
        /*015c*/ 	.word	0x00000750
        /*0160*/ 	.word	0x000000ff
        /*0164*/ 	.word	0x00000060
        /*0168*/ 	.short	0x0100
        /*016a*/ 	.byte	0x08
	.zero		1


	//   ....[13]....
        /*016c*/ 	.word	0x00000760
        /*0170*/ 	.word	0x000000ff
        /*0174*/ 	.word	0x00000080
        /*0178*/ 	.short	0x0100
        /*017a*/ 	.byte	0x08
	.zero		1


	//   ....[14]....
        /*017c*/ 	.word	0x00000770
        /*0180*/ 	.word	0x000000ff
        /*0184*/ 	.word	0x00000068
        /*0188*/ 	.short	0x0100
        /*018a*/ 	.byte	0x08
	.zero		1


	//   ....[15]....
        /*018c*/ 	.word	0x00000780
        /*0190*/ 	.word	0x000000ff
        /*0194*/ 	.word	0x00000088
        /*0198*/ 	.short	0x0100
        /*019a*/ 	.byte	0x08
	.zero		1


	//   ....[16]....
        /*019c*/ 	.word	0x00000790
        /*01a0*/ 	.word	0x000000ff
        /*01a4*/ 	.word	0x00000070
        /*01a8*/ 	.short	0x0100
        /*01aa*/ 	.byte	0x08
	.zero		1


	//   ....[17]....
        /*01ac*/ 	.word	0x000007a0
        /*01b0*/ 	.word	0x000000ff
        /*01b4*/ 	.word	0x00000090
        /*01b8*/ 	.short	0x0100
        /*01ba*/ 	.byte	0x08
	.zero		1


	//   ....[18]....
        /*01bc*/ 	.word	0x000007b0
        /*01c0*/ 	.word	0x000000ff
        /*01c4*/ 	.word	0x00000078
        /*01c8*/ 	.short	0x0100
        /*01ca*/ 	.byte	0x08
	.zero		1


	//   ....[19]....
        /*01cc*/ 	.word	0x000007c0
        /*01d0*/ 	.word	0x000000ff
        /*01d4*/ 	.word	0x00000098
        /*01d8*/ 	.short	0x0100
        /*01da*/ 	.byte	0x08
	.zero		1


	//   ....[20]....
        /*01dc*/ 	.word	0x00000c10
        /*01e0*/ 	.word	0x000000ff
        /*01e4*/ 	.word	0x000000a0
        /*01e8*/ 	.short	0x0100
        /*01ea*/ 	.byte	0x06
	.zero		1


	//   ....[21]....
        /*01ec*/ 	.word	0x00000c70
        /*01f0*/ 	.word	0x000000ff
        /*01f4*/ 	.word	0x000000a8
        /*01f8*/ 	.short	0x0100
        /*01fa*/ 	.byte	0x06
	.zero		1


	//   ....[22]....
        /*01fc*/ 	.word	0x00001b40
        /*0200*/ 	.word	0x00000003
        /*0204*/ 	.word	0x00000000
        /*0208*/ 	.short	0x010a
        /*020a*/ 	.byte	0x3f
	.zero		1


	//   ....[23]....
        /*020c*/ 	.word	0x00001ba0
        /*0210*/ 	.word	0x00000003
        /*0214*/ 	.word	0x00000000
        /*0218*/ 	.short	0x010a
        /*021a*/ 	.byte	0x3f
	.zero		1


	//   ....[24]....
        /*021c*/ 	.word	0x00001ec0
        /*0220*/ 	.word	0x000000ff
        /*0224*/ 	.word	0x00000000
        /*0228*/ 	.short	0x010a
        /*022a*/ 	.byte	0x04
	.zero		1


	//   ....[25]....
        /*022c*/ 	.word	0x00001f00
        /*0230*/ 	.word	0x000000ff
        /*0234*/ 	.word	0x00000000
        /*0238*/ 	.short	0x010a
        /*023a*/ 	.byte	0x04
	.zero		1


	//   ....[26]....
        /*023c*/ 	.word	0x00002160
        /*0240*/ 	.word	0x00000004
        /*0244*/ 	.word	0x00000000
        /*0248*/ 	.short	0x0101
        /*024a*/ 	.byte	0x3f
	.zero		1


	//   ....[27]....
        /*024c*/ 	.word	0x00002350
        /*0250*/ 	.word	0x00000000
        /*0254*/ 	.word	0x00000000
        /*0258*/ 	.short	0x0101
        /*025a*/ 	.byte	0x3f
	.zero		1


	//   ....[28]....
        /*025c*/ 	.word	0x00002b30
        /*0260*/ 	.word	0x000000ff
        /*0264*/ 	.word	0x00000060
        /*0268*/ 	.short	0x010a
        /*026a*/ 	.byte	0x33
	.zero		1


	//   ....[29]....
        /*026c*/ 	.word	0x000049c0
        /*0270*/ 	.word	0x000000ff
        /*0274*/ 	.word	0x00000000
        /*0278*/ 	.short	0x0101
        /*027a*/ 	.byte	0x04
	.zero		1


	//   ....[30]....
        /*027c*/ 	.word	0x00004aa0
        /*0280*/ 	.word	0x0000000c
        /*0284*/ 	.word	0x00000060
        /*0288*/ 	.short	0x010a
        /*028a*/ 	.byte	0x3f
	.zero		1


	//   ....[31]....
        /*028c*/ 	.word	0x000068c0
        /*0290*/ 	.word	0x000000ff
        /*0294*/ 	.word	0x00000000
        /*0298*/ 	.short	0x0101
        /*029a*/ 	.byte	0x04
	.zero		1


	//   ....[32]....
        /*029c*/ 	.word	0x000069b0
        /*02a0*/ 	.word	0x00000000
        /*02a4*/ 	.word	0x00000060
        /*02a8*/ 	.short	0x010a
        /*02aa*/ 	.byte	0x3f
	.zero		1


	//   ....[33]....
        /*02ac*/ 	.word	0x00008810
        /*02b0*/ 	.word	0x000000ff
        /*02b4*/ 	.word	0x00000000
        /*02b8*/ 	.short	0x0101
        /*02ba*/ 	.byte	0x04
	.zero		1


	//   ....[34]....
        /*02bc*/ 	.word	0x000088f0
        /*02c0*/ 	.word	0x0000000c
        /*02c4*/ 	.word	0x00000060
        /*02c8*/ 	.short	0x010a
        /*02ca*/ 	.byte	0x3f
	.zero		1


	//   ....[35]....
        /*02cc*/ 	.word	0x0000a700
        /*02d0*/ 	.word	0x000000ff
        /*02d4*/ 	.word	0x00000000
        /*02d8*/ 	.short	0x0101
        /*02da*/ 	.byte	0x04
	.zero		1


	//   ....[36]....
        /*02dc*/ 	.word	0x0000aff0
        /*02e0*/ 	.word	0x000000ff
        /*02e4*/ 	.word	0x00000000
        /*02e8*/ 	.short	0x0101
        /*02ea*/ 	.byte	0x04
	.zero		1


	//   ....[37]....
        /*02ec*/ 	.word	0x0000b600
        /*02f0*/ 	.word	0x000000ff
        /*02f4*/ 	.word	0x000000a8
        /*02f8*/ 	.short	0x010a
        /*02fa*/ 	.byte	0x04
	.zero		1


	//   ....[38]....
        /*02fc*/ 	.word	0x0000ba10
        /*0300*/ 	.word	0x000000ff
        /*0304*/ 	.word	0x00000080
        /*0308*/ 	.short	0x010a
        /*030a*/ 	.byte	0x05
	.zero		1


	//   ....[39]....
        /*030c*/ 	.word	0x0000bb00
        /*0310*/ 	.word	0x000000ff
        /*0314*/ 	.word	0x00000060
        /*0318*/ 	.short	0x010b
        /*031a*/ 	.byte	0x05
	.zero		1


	//   ....[40]....
        /*031c*/ 	.word	0x0000bb60
        /*0320*/ 	.word	0x000000ff
        /*0324*/ 	.word	0x00000000
        /*0328*/ 	.short	0x0101
        /*032a*/ 	.byte	0x04
	.zero		1


	//   ....[41]....
        /*032c*/ 	.word	0x0000bb90
        /*0330*/ 	.word	0x000000ff
        /*0334*/ 	.word	0x00000088
        /*0338*/ 	.short	0x010a
        /*033a*/ 	.byte	0x05
	.zero		1


	//   ....[42]....
        /*033c*/ 	.word	0x0000bca0
        /*0340*/ 	.word	0x000000ff
        /*0344*/ 	.word	0x00000068
        /*0348*/ 	.short	0x010b
        /*034a*/ 	.byte	0x05
	.zero		1


	//   ....[43]....
        /*034c*/ 	.word	0x0000bd00
        /*0350*/ 	.word	0x000000ff
        /*0354*/ 	.word	0x00000000
        /*0358*/ 	.short	0x0101
        /*035a*/ 	.byte	0x04
	.zero		1


	//   ....[44]....
        /*035c*/ 	.word	0x0000bd30
        /*0360*/ 	.word	0x000000ff
        /*0364*/ 	.word	0x00000090
        /*0368*/ 	.short	0x010a
        /*036a*/ 	.byte	0x05
	.zero		1


	//   ....[45]....
        /*036c*/ 	.word	0x0000be40
        /*0370*/ 	.word	0x000000ff
        /*0374*/ 	.word	0x00000070
        /*0378*/ 	.short	0x010b
        /*037a*/ 	.byte	0x05
	.zero		1


	//   ....[46]....
        /*037c*/ 	.word	0x0000bea0
        /*0380*/ 	.word	0x000000ff
        /*0384*/ 	.word	0x00000000
        /*0388*/ 	.short	0x0101
        /*038a*/ 	.byte	0x04
	.zero		1


	//   ....[47]....
        /*038c*/ 	.word	0x0000bed0
        /*0390*/ 	.word	0x000000ff
        /*0394*/ 	.word	0x00000098
        /*0398*/ 	.short	0x010a
        /*039a*/ 	.byte	0x05
	.zero		1


	//   ....[48]....
        /*039c*/ 	.word	0x0000bfe0
        /*03a0*/ 	.word	0x000000ff
        /*03a4*/ 	.word	0x00000078
        /*03a8*/ 	.short	0x010b
        /*03aa*/ 	.byte	0x05
	.zero		1


	//   ....[49]....
        /*03ac*/ 	.word	0x0000c0c0
        /*03b0*/ 	.word	0x000000ff
        /*03b4*/ 	.word	0x00000000
        /*03b8*/ 	.short	0x0101
        /*03ba*/ 	.byte	0x04
	.zero		1


	//   ....[50]....
        /*03bc*/ 	.word	0x0000c710
        /*03c0*/ 	.word	0x00000003
        /*03c4*/ 	.word	0x00000080
        /*03c8*/ 	.short	0x010a
        /*03ca*/ 	.byte	0x3f
	.zero		1


	//   ....[51]....
        /*03cc*/ 	.word	0x0000c750
        /*03d0*/ 	.word	0x00000003
        /*03d4*/ 	.word	0x00000088
        /*03d8*/ 	.short	0x010a
        /*03da*/ 	.byte	0x3f
	.zero		1


	//   ....[52]....
        /*03dc*/ 	.word	0x0000c790
        /*03e0*/ 	.word	0x00000003
        /*03e4*/ 	.word	0x00000090
        /*03e8*/ 	.short	0x010a
        /*03ea*/ 	.byte	0x3f
	.zero		1


	//   ....[53]....
        /*03ec*/ 	.word	0x0000c7e0
        /*03f0*/ 	.word	0x00000003
        /*03f4*/ 	.word	0x00000098
        /*03f8*/ 	.short	0x010a
        /*03fa*/ 	.byte	0x3f
	.zero		1


	//   ....[54]....
        /*03fc*/ 	.word	0x0000cb30
        /*0400*/ 	.word	0x0000000e
        /*0404*/ 	.word	0x00000030
        /*0408*/ 	.short	0x010a
        /*040a*/ 	.byte	0x3f
	.zero		1


	//   ....[55]....
        /*040c*/ 	.word	0x0000cec0
        /*0410*/ 	.word	0x00000006
        /*0414*/ 	.word	0x000000a8
        /*0418*/ 	.short	0x0101
        /*041a*/ 	.byte	0x3f
	.zero		1


	//   ....[56]....
        /*041c*/ 	.word	0x0000d5d0
        /*0420*/ 	.word	0x00000007
        /*0424*/ 	.word	0x00000000
        /*0428*/ 	.short	0x010a
        /*042a*/ 	.byte	0x3f
	.zero		1


	//   ....[57]....
        /*042c*/ 	.word	0x0000d650
        /*0430*/ 	.word	0x00000008
        /*0434*/ 	.word	0x00000000
        /*0438*/ 	.short	0x010a
        /*043a*/ 	.byte	0x3f
	.zero		1


	//   ....[58]....
        /*043c*/ 	.word	0x0000d6e0
        /*0440*/ 	.word	0x00000009
        /*0444*/ 	.word	0x00000000
        /*0448*/ 	.short	0x010a
        /*044a*/ 	.byte	0x3f
	.zero		1


	//   ....[59]....
        /*044c*/ 	.word	0x0000d770
        /*0450*/ 	.word	0x00000008
        /*0454*/ 	.word	0x00000000
        /*0458*/ 	.short	0x010a
        /*045a*/ 	.byte	0x3f
	.zero		1


	//   ....[60]....
        /*045c*/ 	.word	0x0000d800
        /*0460*/ 	.word	0x0000000b
        /*0464*/ 	.word	0x00000000
        /*0468*/ 	.short	0x010a
        /*046a*/ 	.byte	0x3f
	.zero		1


	//   ....[61]....
        /*046c*/ 	.word	0x0000d890
        /*0470*/ 	.word	0x00000003
        /*0474*/ 	.word	0x00000000
        /*0478*/ 	.short	0x010a
        /*047a*/ 	.byte	0x3f
	.zero		1


	//   ....[62]....
        /*047c*/ 	.word	0x0000d8f0
        /*0480*/ 	.word	0x00000003
        /*0484*/ 	.word	0x00000000
        /*0488*/ 	.short	0x010a
        /*048a*/ 	.byte	0x3f
	.zero		1


	//   ....[63]....
        /*048c*/ 	.word	0x0000d950
        /*0490*/ 	.word	0x00000005
        /*0494*/ 	.word	0x00000000
        /*0498*/ 	.short	0x010a
        /*049a*/ 	.byte	0x3f
	.zero		1


	//   ....[64]....
        /*049c*/ 	.word	0x0000d9b0
        /*04a0*/ 	.word	0x00000004
        /*04a4*/ 	.word	0x00000060
        /*04a8*/ 	.short	0x010a
        /*04aa*/ 	.byte	0x3f
	.zero		1


	//   ....[65]....
        /*04ac*/ 	.word	0x0000da00
        /*04b0*/ 	.word	0x0000000c
        /*04b4*/ 	.word	0x00000060
        /*04b8*/ 	.short	0x010a
        /*04ba*/ 	.byte	0x3f
	.zero		1


	//   ....[66]....
        /*04bc*/ 	.word	0x0000da50
        /*04c0*/ 	.word	0x00000000
        /*04c4*/ 	.word	0x00000060
        /*04c8*/ 	.short	0x010a
        /*04ca*/ 	.byte	0x3f
	.zero		1


	//   ....[67]....
        /*04cc*/ 	.word	0x0000daa0
        /*04d0*/ 	.word	0x0000000c
        /*04d4*/ 	.word	0x00000060
        /*04d8*/ 	.short	0x010a
        /*04da*/ 	.byte	0x3f
	.zero		1


	//   ....[68]....
        /*04dc*/ 	.word	0x0000db00
        /*04e0*/ 	.word	0x00000003
        /*04e4*/ 	.word	0x000000a8
        /*04e8*/ 	.short	0x010a
        /*04ea*/ 	.byte	0x3f
	.zero		1


	//   ....[69]....
        /*04ec*/ 	.word	0x0000db60
        /*04f0*/ 	.word	0x00000005
        /*04f4*/ 	.word	0x00000080
        /*04f8*/ 	.short	0x010a
        /*04fa*/ 	.byte	0x3f
	.zero		1


	//   ....[70]....
        /*04fc*/ 	.word	0x0000dbc0
        /*0500*/ 	.word	0x00000005
        /*0504*/ 	.word	0x00000088
        /*0508*/ 	.short	0x010a
        /*050a*/ 	.byte	0x3f
	.zero		1


	//   ....[71]....
        /*050c*/ 	.word	0x0000dc20
        /*0510*/ 	.word	0x00000005
        /*0514*/ 	.word	0x00000090
        /*0518*/ 	.short	0x010a
        /*051a*/ 	.byte	0x3f
	.zero		1


	//   ....[72]....
        /*051c*/ 	.word	0x0000dc80
        /*0520*/ 	.word	0x00000005
        /*0524*/ 	.word	0x00000098
        /*0528*/ 	.short	0x010a
        /*052a*/ 	.byte	0x3f
	.zero		1


	//   ....[73]....
        /*052c*/ 	.word	0x0000dcd0
        /*0530*/ 	.word	0x00000003
        /*0534*/ 	.word	0x00000080
        /*0538*/ 	.short	0x010a
        /*053a*/ 	.byte	0x3f
	.zero		1


	//   ....[74]....
        /*053c*/ 	.word	0x0000dd20
        /*0540*/ 	.word	0x00000003
        /*0544*/ 	.word	0x00000088
        /*0548*/ 	.short	0x010a
        /*054a*/ 	.byte	0x3f
	.zero		1


	//   ....[75]....
        /*054c*/ 	.word	0x0000dd70
        /*0550*/ 	.word	0x00000003
        /*0554*/ 	.word	0x00000090
        /*0558*/ 	.short	0x010a
        /*055a*/ 	.byte	0x3f
	.zero		1


	//   ....[76]....
        /*055c*/ 	.word	0x0000de40
        /*0560*/ 	.word	0x0000000e
        /*0564*/ 	.word	0x00000030
        /*0568*/ 	.short	0x010a
        /*056a*/ 	.byte	0x3f
	.zero		1


	//   ....[77]....
        /*056c*/ 	.word	0x0000df10
        /*0570*/ 	.word	0x00000007
        /*0574*/ 	.word	0x00000000
        /*0578*/ 	.short	0x010a
        /*057a*/ 	.byte	0x3f
	.zero		1


	//   ....[78]....
        /*057c*/ 	.word	0x0000df60
        /*0580*/ 	.word	0x00000008
        /*0584*/ 	.word	0x00000000
        /*0588*/ 	.short	0x010a
        /*058a*/ 	.byte	0x3f
	.zero		1


	//   ....[79]....
        /*058c*/ 	.word	0x0000dfb0
        /*0590*/ 	.word	0x00000009
        /*0594*/ 	.word	0x00000000
        /*0598*/ 	.short	0x010a
        /*059a*/ 	.byte	0x3f
	.zero		1


	//   ....[80]....
        /*059c*/ 	.word	0x0000e000
        /*05a0*/ 	.word	0x00000008
        /*05a4*/ 	.word	0x00000000
        /*05a8*/ 	.short	0x010a
        /*05aa*/ 	.byte	0x3f
	.zero		1


	//   ....[81]....
        /*05ac*/ 	.word	0x0000e050
        /*05b0*/ 	.word	0x0000000b
        /*05b4*/ 	.word	0x00000000
        /*05b8*/ 	.short	0x010a
        /*05ba*/ 	.byte	0x3f
	.zero		1


	//----- nvinfo : EIATTR_NUM_MBARRIERS
	.align		4
.L_40:
        /*05bc*/ 	.byte	0x03, 0x38
        /*05be*/ 	.short	0x0016


	//----- nvinfo : EIATTR_EXIT_INSTR_OFFSETS
	.align		4
        /*05c0*/ 	.byte	0x04, 0x1c
        /*05c2*/ 	.short	(.L_42 - .L_41)


	//   ....[0]....
.L_41:
        /*05c4*/ 	.word	0x0000d8e0


	//----- nvinfo : EIATTR_MAX_THREADS
	.align		4
.L_42:
        /*05c8*/ 	.byte	0x04, 0x05
        /*05ca*/ 	.short	(.L_44 - .L_43)
.L_43:
        /*05cc*/ 	.word	0x00000180
        /*05d0*/ 	.word	0x00000001
        /*05d4*/ 	.word	0x00000001


	//----- nvinfo : EIATTR_CRS_STACK_SIZE
	.align		4
.L_44:
        /*05d8*/ 	.byte	0x04, 0x1e
        /*05da*/ 	.short	(.L_46 - .L_45)
.L_45:
        /*05dc*/ 	.word	0x00000000


	//----- nvinfo : EIATTR_CBANK_PARAM_SIZE
	.align		4
.L_46:
        /*05e0*/ 	.byte	0x03, 0x19
        /*05e2*/ 	.short	0x0770


	//----- nvinfo : EIATTR_PARAM_CBANK
	.align		4
        /*05e4*/ 	.byte	0x04, 0x0a
        /*05e6*/ 	.short	(.L_48 - .L_47)
	.align		4
.L_47:
        /*05e8*/ 	.word	index@(.nv.constant0._ZN7cutlass13device_kernelINS_4gemm6kernel13GemmUniversalIN4cute5tupleIJiiiiEEENS1_10collective13CollectiveMmaINS1_34MainloopSm90TmaGmmaWarpSpecializedILi6ENS5_IJNS4_1CILi2EEENSA_ILi1EEESC_EEENS1_35KernelTmaWarpSpecializedCooperativeEEENS5_IJNSA_ILi128EEESG_NSA_ILi64EEEEEENS_6half_tENS5_IJlSC_lEEESJ_SK_NS4_8TiledMMAINS4_8MMA_AtomIJNS4_4SM904GMMA26MMA_64x128x16_F32F16F16_SSILNSO_5MajorE0ELSQ_0ELNSO_7ScaleInE1ELSR_1EEEEEENS4_6LayoutISD_NS5_IJSC_NSA_ILi0EEESV_EEEEENS5_IJNS4_10UnderscoreESY_SY_EEEEENS4_13SM90_TMA_LOADENS4_14ComposedLayoutINS4_7SwizzleILi3ELi4ELi3EEENS4_18smem_ptr_flag_bitsILi16EEENSU_INS5_IJNSA_ILi8EEESH_EEENS5_IJSH_SC_EEEEEEEvNS4_8identityENS4_23SM90_TMA_LOAD_MULTICASTES1B_vS1C_EENS_8epilogue10collective18CollectiveEpilogueINS1F_22Sm90TmaWarpSpecializedILi4ELi2ELi16ELb1ELb0EEEJSI_NS5_IJSG_NSA_ILi32EEEEEESJ_SK_SJ_SK_NS1F_6fusion15FusionCallbacksIS1J_NS1M_13LinCombEltActINS1F_6thread4SiLuESJ_fSJ_fLNS_15FloatRoundStyleE2EEESI_S1L_JEEES11_NS12_INS13_ILi2ELi4ELi3EEES16_NSU_INS5_IJS17_S1K_EEENS5_IJS1K_SC_EEEEEEENS4_17SM75_U32x4_LDSM_NENS4_14SM90_TMA_STOREES1Y_NS4_17SM90_U32x4_STSM_NENS4_9Copy_AtomIJS21_SJ_EEEvEEEvvEEEEvNT_6ParamsE)
        /*05ec*/ 	.short	0x0210
        /*05ee*/ 	.short	0x0770


	//----- nvinfo : EIATTR_SW_WAR
	.align		4
.L_48:
        /*05f0*/ 	.byte	0x04, 0x36
        /*05f2*/ 	.short	(.L_50 - .L_49)
.L_49:
        /*05f4*/ 	.word	0x00000008
.L_50:


//--------------------- .nv.callgraph             --------------------------
	.section	.nv.callgraph,"",@"SHT_CUDA_CALLGRAPH"
	.align	4
	.sectionentsize	8
	.align		4
        /*0000*/ 	.word	0x00000000
	.align		4
        /*0004*/ 	.word	0xffffffff
	.align		4
        /*0008*/ 	.word	index@(_ZN7cutlass13device_kernelINS_4gemm6kernel13GemmUniversalIN4cute5tupleIJiiiiEEENS1_10collective13CollectiveMmaINS1_34MainloopSm90TmaGmmaWarpSpecializedILi6ENS5_IJNS4_1CILi2EEENSA_ILi1EEESC_EEENS1_35KernelTmaWarpSpecializedCooperativeEEENS5_IJNSA_ILi128EEESG_NSA_ILi64EEEEEENS_6half_tENS5_IJlSC_lEEESJ_SK_NS4_8TiledMMAINS4_8MMA_AtomIJNS4_4SM904GMMA26MMA_64x128x16_F32F16F16_SSILNSO_5MajorE0ELSQ_0ELNSO_7ScaleInE1ELSR_1EEEEEENS4_6LayoutISD_NS5_IJSC_NSA_ILi0EEESV_EEEEENS5_IJNS4_10UnderscoreESY_SY_EEEEENS4_13SM90_TMA_LOADENS4_14ComposedLayoutINS4_7SwizzleILi3ELi4ELi3EEENS4_18smem_ptr_flag_bitsILi16EEENSU_INS5_IJNSA_ILi8EEESH_EEENS5_IJSH_SC_EEEEEEEvNS4_8identityENS4_23SM90_TMA_LOAD_MULTICASTES1B_vS1C_EENS_8epilogue10collective18CollectiveEpilogueINS1F_22Sm90TmaWarpSpecializedILi4ELi2ELi16ELb1ELb0EEEJSI_NS5_IJSG_NSA_ILi32EEEEEESJ_SK_SJ_SK_NS1F_6fusion15FusionCallbacksIS1J_NS1M_13LinCombEltActINS1F_6thread4SiLuESJ_fSJ_fLNS_15FloatRoundStyleE2EEESI_S1L_JEEES11_NS12_INS13_ILi2ELi4ELi3EEES16_NSU_INS5_IJS17_S1K_EEENS5_IJS1K_SC_EEEEEEENS4_17SM75_U32x4_LDSM_NENS4_14SM90_TMA_STOREES1Y_NS4_17SM90_U32x4_STSM_NENS4_9Copy_AtomIJS21_SJ_EEEvEEEvvEEEEvNT_6ParamsE)
	.align		4
        /*000c*/ 	.word	index@(__assertfail)
	.align		4
        /*0010*/ 	.word	0x00000000
	.align		4
        /*0014*/ 	.word	0xfffffffe
	.align		4
        /*0018*/ 	.word	0x00000000
	.align		4
        /*001c*/ 	.word	0xfffffffd
	.align		4
        /*0020*/ 	.word	0x00000000
	.align		4
        /*0024*/ 	.word	0xfffffffc


//--------------------- .nv.constant4             --------------------------
	.section	.nv.constant4,"a",@progbits
	.align	8
	.align		8
.nv.constant4:
        /*0000*/ 	.dword	__assertfail
	.align		8
        /*0008*/ 	.dword	__unnamed_1
	.align		8
        /*0010*/ 	.dword	__unnamed_2
	.align		8
        /*0018*/ 	.dword	_ZN39_INTERNAL_5bd73ba9_4_k_cu_a9efbce4_40664cuda3std3__45__cpo5beginE
	.align		8
        /*0020*/ 	.dword	_ZN39_INTERNAL_5bd73ba9_4_k_cu_a9efbce4_40664cuda3std3__45__cpo3endE
	.align		8
        /*0028*/ 	.dword	_ZN39_INTERNAL_5bd73ba9_4_k_cu_a9efbce4_40664cuda3std3__45__cpo6cbeginE
	.align		8
        /*0030*/ 	.dword	_ZN39_INTERNAL_5bd73ba9_4_k_cu_a9efbce4_40664cuda3std3__45__cpo4cendE
	.align		8
        /*0038*/ 	.dword	_ZN39_INTERNAL_5bd73ba9_4_k_cu_a9efbce4_40664cuda3std3__441_GLOBAL__N__5bd73ba9_4_k_cu_a9efbce4_40666ignoreE
	.align		8
        /*0040*/ 	.dword	_ZN39_INTERNAL_5bd73ba9_4_k_cu_a9efbce4_40664cuda3std3__419piecewise_constructE
	.align		8
        /*0048*/ 	.dword	_ZN39_INTERNAL_5bd73ba9_4_k_cu_a9efbce4_40664cuda3std3__48in_placeE
	.align		8
        /*0050*/ 	.dword	_ZN39_INTERNAL_5bd73ba9_4_k_cu_a9efbce4_40664cuda3std6ranges3__45__cpo4swapE
	.align		8
        /*0058*/ 	.dword	_ZN39_INTERNAL_5bd73ba9_4_k_cu_a9efbce4_40664cuda3std6ranges3__45__cpo9iter_moveE
	.align		8
        /*0060*/ 	.dword	_ZN39_INTERNAL_5bd73ba9_4_k_cu_a9efbce4_40664cute7productE
	.align		8
        /*0068*/ 	.dword	_ZN39_INTERNAL_5bd73ba9_4_k_cu_a9efbce4_40664cute1_E
	.align		8
        /*0070*/ 	.dword	$str$22
	.align		8
        /*0078*/ 	.dword	$str$23
	.align		8
        /*0080*/ 	.dword	$str$26
	.align		8
        /*0088*/ 	.dword	$str$27


//--------------------- .text._ZN7cutlass13device_kernelINS_4gemm6kernel13GemmUniversalIN4cute5tupleIJiiiiEEENS1_10collective13CollectiveMmaINS1_34MainloopSm90TmaGmmaWarpSpecializedILi6ENS5_IJNS4_1CILi2EEENSA_ILi1EEESC_EEENS1_35KernelTmaWarpSpecializedCooperativeEEENS5_IJNSA_ILi128EEESG_NSA_ILi64EEEEEENS_6half_tENS5_IJlSC_lEEESJ_SK_NS4_8TiledMMAINS4_8MMA_AtomIJNS4_4SM904GMMA26MMA_64x128x16_F32F16F16_SSILNSO_5MajorE0ELSQ_0ELNSO_7ScaleInE1ELSR_1EEEEEENS4_6LayoutISD_NS5_IJSC_NSA_ILi0EEESV_EEEEENS5_IJNS4_10UnderscoreESY_SY_EEEEENS4_13SM90_TMA_LOADENS4_14ComposedLayoutINS4_7SwizzleILi3ELi4ELi3EEENS4_18smem_ptr_flag_bitsILi16EEENSU_INS5_IJNSA_ILi8EEESH_EEENS5_IJSH_SC_EEEEEEEvNS4_8identityENS4_23SM90_TMA_LOAD_MULTICASTES1B_vS1C_EENS_8epilogue10collective18CollectiveEpilogueINS1F_22Sm90TmaWarpSpecializedILi4ELi2ELi16ELb1ELb0EEEJSI_NS5_IJSG_NSA_ILi32EEEEEESJ_SK_SJ_SK_NS1F_6fusion15FusionCallbacksIS1J_NS1M_13LinCombEltActINS1F_6thread4SiLuESJ_fSJ_fLNS_15FloatRoundStyleE2EEESI_S1L_JEEES11_NS12_INS13_ILi2ELi4ELi3EEES16_NSU_INS5_IJS17_S1K_EEENS5_IJS1K_SC_EEEEEEENS4_17SM75_U32x4_LDSM_NENS4_14SM90_TMA_STOREES1Y_NS4_17SM90_U32x4_STSM_NENS4_9Copy_AtomIJS21_SJ_EEEvEEEvvEEEEvNT_6ParamsE --------------------------
	.section	.text._ZN7cutlass13device_kernelINS_4gemm6kernel13GemmUniversalIN4cute5tupleIJiiiiEEENS1_10collective13CollectiveMmaINS1_34MainloopSm90TmaGmmaWarpSpecializedILi6ENS5_IJNS4_1CILi2EEENSA_ILi1EEESC_EEENS1_35KernelTmaWarpSpecializedCooperativeEEENS5_IJNSA_ILi128EEESG_NSA_ILi64EEEEEENS_6half_tENS5_IJlSC_lEEESJ_SK_NS4_8TiledMMAINS4_8MMA_AtomIJNS4_4SM904GMMA26MMA_64x128x16_F32F16F16_SSILNSO_5MajorE0ELSQ_0ELNSO_7ScaleInE1ELSR_1EEEEEENS4_6LayoutISD_NS5_IJSC_NSA_ILi0EEESV_EEEEENS5_IJNS4_10UnderscoreESY_SY_EEEEENS4_13SM90_TMA_LOADENS4_14ComposedLayoutINS4_7SwizzleILi3ELi4ELi3EEENS4_18smem_ptr_flag_bitsILi16EEENSU_INS5_IJNSA_ILi8EEESH_EEENS5_IJSH_SC_EEEEEEEvNS4_8identityENS4_23SM90_TMA_LOAD_MULTICASTES1B_vS1C_EENS_8epilogue10collective18CollectiveEpilogueINS1F_22Sm90TmaWarpSpecializedILi4ELi2ELi16ELb1ELb0EEEJSI_NS5_IJSG_NSA_ILi32EEEEEESJ_SK_SJ_SK_NS1F_6fusion15FusionCallbacksIS1J_NS1M_13LinCombEltActINS1F_6thread4SiLuESJ_fSJ_fLNS_15FloatRoundStyleE2EEESI_S1L_JEEES11_NS12_INS13_ILi2ELi4ELi3EEES16_NSU_INS5_IJS17_S1K_EEENS5_IJS1K_SC_EEEEEEENS4_17SM75_U32x4_LDSM_NENS4_14SM90_TMA_STOREES1Y_NS4_17SM90_U32x4_STSM_NENS4_9Copy_AtomIJS21_SJ_EEEvEEEvvEEEEvNT_6ParamsE,"ax",@progbits
	.align	128
.text._ZN7cutlass13device_kernelINS_4gemm6kernel13GemmUniversalIN4cute5tupleIJiiiiEEENS1_10collective13CollectiveMmaINS1_34MainloopSm90TmaGmmaWarpSpecializedILi6ENS5_IJNS4_1CILi2EEENSA_ILi1EEESC_EEENS1_35KernelTmaWarpSpecializedCooperativeEEENS5_IJNSA_ILi128EEESG_NSA_ILi64EEEEEENS_6half_tENS5_IJlSC_lEEESJ_SK_NS4_8TiledMMAINS4_8MMA_AtomIJNS4_4SM904GMMA26MMA_64x128x16_F32F16F16_SSILNSO_5MajorE0ELSQ_0ELNSO_7ScaleInE1ELSR_1EEEEEENS4_6LayoutISD_NS5_IJSC_NSA_ILi0EEESV_EEEEENS5_IJNS4_10UnderscoreESY_SY_EEEEENS4_13SM90_TMA_LOADENS4_14ComposedLayoutINS4_7SwizzleILi3ELi4ELi3EEENS4_18smem_ptr_flag_bitsILi16EEENSU_INS5_IJNSA_ILi8EEESH_EEENS5_IJSH_SC_EEEEEEEvNS4_8identityENS4_23SM90_TMA_LOAD_MULTICASTES1B_vS1C_EENS_8epilogue10collective18CollectiveEpilogueINS1F_22Sm90TmaWarpSpecializedILi4ELi2ELi16ELb1ELb0EEEJSI_NS5_IJSG_NSA_ILi32EEEEEESJ_SK_SJ_SK_NS1F_6fusion15FusionCallbacksIS1J_NS1M_13LinCombEltActINS1F_6thread4SiLuESJ_fSJ_fLNS_15FloatRoundStyleE2EEESI_S1L_JEEES11_NS12_INS13_ILi2ELi4ELi3EEES16_NSU_INS5_IJS17_S1K_EEENS5_IJS1K_SC_EEEEEEENS4_17SM75_U32x4_LDSM_NENS4_14SM90_TMA_STOREES1Y_NS4_17SM90_U32x4_STSM_NENS4_9Copy_AtomIJS21_SJ_EEEvEEEvvEEEEvNT_6ParamsE:
        .type           _ZN7cutlass13device_kernelINS_4gemm6kernel13GemmUniversalIN4cute5tupleIJiiiiEEENS1_10collective13CollectiveMmaINS1_34MainloopSm90TmaGmmaWarpSpecializedILi6ENS5_IJNS4_1CILi2EEENSA_ILi1EEESC_EEENS1_35KernelTmaWarpSpecializedCooperativeEEENS5_IJNSA_ILi128EEESG_NSA_ILi64EEEEEENS_6half_tENS5_IJlSC_lEEESJ_SK_NS4_8TiledMMAINS4_8MMA_AtomIJNS4_4SM904GMMA26MMA_64x128x16_F32F16F16_SSILNSO_5MajorE0ELSQ_0ELNSO_7ScaleInE1ELSR_1EEEEEENS4_6LayoutISD_NS5_IJSC_NSA_ILi0EEESV_EEEEENS5_IJNS4_10UnderscoreESY_SY_EEEEENS4_13SM90_TMA_LOADENS4_14ComposedLayoutINS4_7SwizzleILi3ELi4ELi3EEENS4_18smem_ptr_flag_bitsILi16EEENSU_INS5_IJNSA_ILi8EEESH_EEENS5_IJSH_SC_EEEEEEEvNS4_8identityENS4_23SM90_TMA_LOAD_MULTICASTES1B_vS1C_EENS_8epilogue10collective18CollectiveEpilogueINS1F_22Sm90TmaWarpSpecializedILi4ELi2ELi16ELb1ELb0EEEJSI_NS5_IJSG_NSA_ILi32EEEEEESJ_SK_SJ_SK_NS1F_6fusion15FusionCallbacksIS1J_NS1M_13LinCombEltActINS1F_6thread4SiLuESJ_fSJ_fLNS_15FloatRoundStyleE2EEESI_S1L_JEEES11_NS12_INS13_ILi2ELi4ELi3EEES16_NSU_INS5_IJS17_S1K_EEENS5_IJS1K_SC_EEEEEEENS4_17SM75_U32x4_LDSM_NENS4_14SM90_TMA_STOREES1Y_NS4_17SM90_U32x4_STSM_NENS4_9Copy_AtomIJS21_SJ_EEEvEEEvvEEEEvNT_6ParamsE,@function
        .size           _ZN7cutlass13device_kernelINS_4gemm6kernel13GemmUniversalIN4cute5tupleIJiiiiEEENS1_10collective13CollectiveMmaINS1_34MainloopSm90TmaGmmaWarpSpecializedILi6ENS5_IJNS4_1CILi2EEENSA_ILi1EEESC_EEENS1_35KernelTmaWarpSpecializedCooperativeEEENS5_IJNSA_ILi128EEESG_NSA_ILi64EEEEEENS_6half_tENS5_IJlSC_lEEESJ_SK_NS4_8TiledMMAINS4_8MMA_AtomIJNS4_4SM904GMMA26MMA_64x128x16_F32F16F16_SSILNSO_5MajorE0ELSQ_0ELNSO_7ScaleInE1ELSR_1EEEEEENS4_6LayoutISD_NS5_IJSC_NSA_ILi0EEESV_EEEEENS5_IJNS4_10UnderscoreESY_SY_EEEEENS4_13SM90_TMA_LOADENS4_14ComposedLayoutINS4_7SwizzleILi3ELi4ELi3EEENS4_18smem_ptr_flag_bitsILi16EEENSU_INS5_IJNSA_ILi8EEESH_EEENS5_IJSH_SC_EEEEEEEvNS4_8identityENS4_23SM90_TMA_LOAD_MULTICASTES1B_vS1C_EENS_8epilogue10collective18CollectiveEpilogueINS1F_22Sm90TmaWarpSpecializedILi4ELi2ELi16ELb1ELb0EEEJSI_NS5_IJSG_NSA_ILi32EEEEEESJ_SK_SJ_SK_NS1F_6fusion15FusionCallbacksIS1J_NS1M_13LinCombEltActINS1F_6thread4SiLuESJ_fSJ_fLNS_15FloatRoundStyleE2EEESI_S1L_JEEES11_NS12_INS13_ILi2ELi4ELi3EEES16_NSU_INS5_IJS17_S1K_EEENS5_IJS1K_SC_EEEEEEENS4_17SM75_U32x4_LDSM_NENS4_14SM90_TMA_STOREES1Y_NS4_17SM90_U32x4_STSM_NENS4_9Copy_AtomIJS21_SJ_EEEvEEEvvEEEEvNT_6ParamsE,(.L_x_389 - _ZN7cutlass13device_kernelINS_4gemm6kernel13GemmUniversalIN4cute5tupleIJiiiiEEENS1_10collective13CollectiveMmaINS1_34MainloopSm90TmaGmmaWarpSpecializedILi6ENS5_IJNS4_1CILi2EEENSA_ILi1EEESC_EEENS1_35KernelTmaWarpSpecializedCooperativeEEENS5_IJNSA_ILi128EEESG_NSA_ILi64EEEEEENS_6half_tENS5_IJlSC_lEEESJ_SK_NS4_8TiledMMAINS4_8MMA_AtomIJNS4_4SM904GMMA26MMA_64x128x16_F32F16F16_SSILNSO_5MajorE0ELSQ_0ELNSO_7ScaleInE1ELSR_1EEEEEENS4_6LayoutISD_NS5_IJSC_NSA_ILi0EEESV_EEEEENS5_IJNS4_10UnderscoreESY_SY_EEEEENS4_13SM90_TMA_LOADENS4_14ComposedLayoutINS4_7SwizzleILi3ELi4ELi3EEENS4_18smem_ptr_flag_bitsILi16EEENSU_INS5_IJNSA_ILi8EEESH_EEENS5_IJSH_SC_EEEEEEEvNS4_8identityENS4_23SM90_TMA_LOAD_MULTICASTES1B_vS1C_EENS_8epilogue10collective18CollectiveEpilogueINS1F_22Sm90TmaWarpSpecializedILi4ELi2ELi16ELb1ELb0EEEJSI_NS5_IJSG_NSA_ILi32EEEEEESJ_SK_SJ_SK_NS1F_6fusion15FusionCallbacksIS1J_NS1M_13LinCombEltActINS1F_6thread4SiLuESJ_fSJ_fLNS_15FloatRoundStyleE2EEESI_S1L_JEEES11_NS12_INS13_ILi2ELi4ELi3EEES16_NSU_INS5_IJS17_S1K_EEENS5_IJS1K_SC_EEEEEEENS4_17SM75_U32x4_LDSM_NENS4_14SM90_TMA_STOREES1Y_NS4_17SM90_U32x4_STSM_NENS4_9Copy_AtomIJS21_SJ_EEEvEEEvvEEEEvNT_6ParamsE)
        .other          _ZN7cutlass13device_kernelINS_4gemm6kernel13GemmUniversalIN4cute5tupleIJiiiiEEENS1_10collective13CollectiveMmaINS1_34MainloopSm90TmaGmmaWarpSpecializedILi6ENS5_IJNS4_1CILi2EEENSA_ILi1EEESC_EEENS1_35KernelTmaWarpSpecializedCooperativeEEENS5_IJNSA_ILi128EEESG_NSA_ILi64EEEEEENS_6half_tENS5_IJlSC_lEEESJ_SK_NS4_8TiledMMAINS4_8MMA_AtomIJNS4_4SM904GMMA26MMA_64x128x16_F32F16F16_SSILNSO_5MajorE0ELSQ_0ELNSO_7ScaleInE1ELSR_1EEEEEENS4_6LayoutISD_NS5_IJSC_NSA_ILi0EEESV_EEEEENS5_IJNS4_10UnderscoreESY_SY_EEEEENS4_13SM90_TMA_LOADENS4_14ComposedLayoutINS4_7SwizzleILi3ELi4ELi3EEENS4_18smem_ptr_flag_bitsILi16EEENSU_INS5_IJNSA_ILi8EEESH_EEENS5_IJSH_SC_EEEEEEEvNS4_8identityENS4_23SM90_TMA_LOAD_MULTICASTES1B_vS1C_EENS_8epilogue10collective18CollectiveEpilogueINS1F_22Sm90TmaWarpSpecializedILi4ELi2ELi16ELb1ELb0EEEJSI_NS5_IJSG_NSA_ILi32EEEEEESJ_SK_SJ_SK_NS1F_6fusion15FusionCallbacksIS1J_NS1M_13LinCombEltActINS1F_6thread4SiLuESJ_fSJ_fLNS_15FloatRoundStyleE2EEESI_S1L_JEEES11_NS12_INS13_ILi2ELi4ELi3EEES16_NSU_INS5_IJS17_S1K_EEENS5_IJS1K_SC_EEEEEEENS4_17SM75_U32x4_LDSM_NENS4_14SM90_TMA_STOREES1Y_NS4_17SM90_U32x4_STSM_NENS4_9Copy_AtomIJS21_SJ_EEEvEEEvvEEEEvNT_6ParamsE,@"STO_CUDA_ENTRY STV_DEFAULT"
_ZN7cutlass13device_kernelINS_4gemm6kernel13GemmUniversalIN4cute5tupleIJiiiiEEENS1_10collective13CollectiveMmaINS1_34MainloopSm90TmaGmmaWarpSpecializedILi6ENS5_IJNS4_1CILi2EEENSA_ILi1EEESC_EEENS1_35KernelTmaWarpSpecializedCooperativeEEENS5_IJNSA_ILi128EEESG_NSA_ILi64EEEEEENS_6half_tENS5_IJlSC_lEEESJ_SK_NS4_8TiledMMAINS4_8MMA_AtomIJNS4_4SM904GMMA26MMA_64x128x16_F32F16F16_SSILNSO_5MajorE0ELSQ_0ELNSO_7ScaleInE1ELSR_1EEEEEENS4_6LayoutISD_NS5_IJSC_NSA_ILi0EEESV_EEEEENS5_IJNS4_10UnderscoreESY_SY_EEEEENS4_13SM90_TMA_LOADENS4_14ComposedLayoutINS4_7SwizzleILi3ELi4ELi3EEENS4_18smem_ptr_flag_bitsILi16EEENSU_INS5_IJNSA_ILi8EEESH_EEENS5_IJSH_SC_EEEEEEEvNS4_8identityENS4_23SM90_TMA_LOAD_MULTICASTES1B_vS1C_EENS_8epilogue10collective18CollectiveEpilogueINS1F_22Sm90TmaWarpSpecializedILi4ELi2ELi16ELb1ELb0EEEJSI_NS5_IJSG_NSA_ILi32EEEEEESJ_SK_SJ_SK_NS1F_6fusion15FusionCallbacksIS1J_NS1M_13LinCombEltActINS1F_6thread4SiLuESJ_fSJ_fLNS_15FloatRoundStyleE2EEESI_S1L_JEEES11_NS12_INS13_ILi2ELi4ELi3EEES16_NSU_INS5_IJS17_S1K_EEENS5_IJS1K_SC_EEEEEEENS4_17SM75_U32x4_LDSM_NENS4_14SM90_TMA_STOREES1Y_NS4_17SM90_U32x4_STSM_NENS4_9Copy_AtomIJS21_SJ_EEEvEEEvvEEEEvNT_6ParamsE:
[----:B------:R-:W1:Y:S01]  /*0000*/  LDC R1, c[0x0][0x28] ;  /* 0x00000a00ff017b82 */ /* 0x000e620000000800 */
[----:B------:R-:W2:Y:S07]  /*0010*/  S2R R0, SR_TID.X ;  /* 0x0000000000007919 */ /* 0x000eae0000002100 */
[----:B------:R-:W3:Y:S01]  /*0020*/  LDC.64 R4, c[0x0][0x588] ;  /* 0x00016200ff047b82 */ /* 0x000ee20000000a00 */
[----:B------:R-:W-:Y:S01]  /*0030*/  ELECT P0, URZ, PT ;  /* 0x00000000003f782f */ /* 0x000fe20003800000 */
[----:B------:R-:W-:Y:S01]  /*0040*/  BSSY B0, `(.L_x_0) ;  /* 0x0000016000007945 */ /* 0x000fe20003800000 */
[----:B--2---:R-:W-:-:S02]  /*0050*/  SHF.R.U32.HI R2, RZ, 0x5, R0 ;  /* 0x00000005ff027819 */ /* 0x004fc40000011600 */
[----:B------:R-:W-:-:S03]  /*0060*/  SHF.R.U32.HI R7, RZ, 0x7, R0 ;  /* 0x00000007ff077819 */ /* 0x000fc60000011600 */
[----:B------:R-:W2:Y:S04]  /*0070*/  SHFL.IDX PT, R3, R2, RZ, 0x1f ;  /* 0x00001fff02037589 */ /* 0x000ea800000e0000 */
[----:B------:R4:W1:Y:S01]  /*0080*/  SHFL.IDX PT, R10, R7, RZ, 0x1f ;  /* 0x00001fff070a7589 */ /* 0x00086200000e0000 */
[----:B--2---:R-:W-:Y:S02]  /*0090*/  ISETP.NE.OR P0, PT, R3, RZ, !P0 ;  /* 0x000000ff0300720c */ /* 0x004fe40004705670 */
[----:B------:R-:W-:-:S11]  /*00a0*/  SHF.R.S32.HI R6, RZ, 0x1f, R3 ;  /* 0x0000001fff067819 */ /* 0x000fd60000011403 */
[----:B-1-34-:R-:W-:Y:S05]  /*00b0*/  @P0 BRA `(.L_x_1) ;  /* 0x0000000000380947 */ /* 0x01afea0003800000 */
[----:B------:R-:W-:Y:S02]  /*00c0*/  ULDC.64 UR4, c[0x0][0x198] ;  /* 0x0000660000047ab9 */ /* 0x000fe40000000a00 */
[----:B------:R-:W-:Y:S02]  /*00d0*/  UIADD3 UR6, UP0, UR4, 0xf0, URZ ;  /* 0x000000f004067890 */ /* 0x000fe4000ff1e03f */
[----:B------:R-:W-:Y:S02]  /*00e0*/  UIADD3 UR8, UP1, UR4, 0x1f0, URZ ;  /* 0x000001f004087890 */ /* 0x000fe4000ff3e03f */
[----:B------:R-:W-:Y:S02]  /*00f0*/  UIADD3 UR10, UP2, UR4, 0x3f0, URZ ;  /* 0x000003f0040a7890 */ /* 0x000fe4000ff5e03f */
[----:B------:R-:W-:Y:S02]  /*0100*/  UIADD3 UR4, UP3, UR4, 0x4f0, URZ ;  /* 0x000004f004047890 */ /* 0x000fe4000ff7e03f */
[----:B------:R-:W-:-:S02]  /*0110*/  UIADD3.X UR7, URZ, UR5, URZ, UP0, !UPT ;  /* 0x000000053f077290 */ /* 0x000fc400087fe43f */
[----:B------:R-:W-:Y:S02]  /*0120*/  UIADD3.X UR9, URZ, UR5, URZ, UP1, !UPT ;  /* 0x000000053f097290 */ /* 0x000fe40008ffe43f */
[----:B------:R-:W-:Y:S02]  /*0130*/  UIADD3.X UR11, URZ, UR5, URZ, UP2, !UPT ;  /* 0x000000053f0b7290 */ /* 0x000fe400097fe43f */
[----:B------:R-:W-:-:S03]  /*0140*/  UIADD3.X UR5, URZ, UR5, URZ, UP3, !UPT ;  /* 0x000000053f057290 */ /* 0x000fc60009ffe43f */
[----:B------:R1:W-:Y:S02]  /*0150*/  UTMACCTL.PF [UR6] ;  /* 0x00000000060079b9 */ /* 0x0003e40008040000 */
[----:B------:R1:W-:Y:S02]  /*0160*/  UTMACCTL.PF [UR8] ;  /* 0x00000000080079b9 */ /* 0x0003e40008040000 */
[----:B------:R1:W-:Y:S02]  /*0170*/  UTMACCTL.PF [UR10] ;  /* 0x000000000a0079b9 */ /* 0x0003e40008040000 */
[----:B------:R1:W-:Y:S02]  /*0180*/  UTMACCTL.PF [UR4] ;  /* 0x00000000040079b9 */ /* 0x0003e40008040000 */
[----:B-1----:R-:W-:Y:S01]  /*0190*/  NOP ;  /* 0x0000000000007918 */ /* 0x002fe20000000000 */
.L_x_1:
[----:B------:R-:W-:Y:S05]  /*01a0*/  BSYNC B0 ;  /* 0x0000000000007941 */ /* 0x000fea0003800000 */
.L_x_0:
[----:B------:R-:W-:Y:S01]  /*01b0*/  ULDC.64 UR4, c[0x0][0x590] ;  /* 0x0001640000047ab9 */ /* 0x000fe20000000a00 */
[----:B------:R-:W-:Y:S01]  /*01c0*/  LEA.HI R6, R6, R3, RZ, 0x2 ;  /* 0x0000000306067211 */ /* 0x000fe200078f10ff */
[----:B------:R-:W-:Y:S01]  /*01d0*/  ULDC.64 UR52, c[0x0][0x208] ;  /* 0x0000820000347ab9 */ /* 0x000fe20000000a00 */
[----:B------:R-:W-:Y:S01]  /*01e0*/  ISETP.NE.U32.AND P2, PT, RZ, UR4, PT ;  /* 0x00000004ff007c0c */ /* 0x000fe2000bf45070 */
[----:B------:R-:W-:Y:S01]  /*01f0*/  IMAD.MOV.U32 R7, RZ, RZ, R5 ;  /* 0x000000ffff077224 */ /* 0x000fe200078e0005 */
[----:B------:R-:W-:Y:S02]  /*0200*/  LOP3.LUT R6, R6, 0xfffffffc, RZ, 0xc0, !PT ;  /* 0xfffffffc06067812 */ /* 0x000fe400078ec0ff */
[----:B------:R-:W-:Y:S02]  /*0210*/  ISETP.NE.AND.EX P3, PT, RZ, UR5, PT, P2 ;  /* 0x00000005ff007c0c */ /* 0x000fe4000bf65320 */
[----:B------:R-:W-:Y:S02]  /*0220*/  IADD3 R3, R3, -R6, RZ ;  /* 0x8000000603037210 */ /* 0x000fe40007ffe0ff */
[----:B------:R-:W-:-:S02]  /*0230*/  PRMT R8, RZ, 0x7610, R8 ;  /* 0x00007610ff087816 */ /* 0x000fc40000000008 */
[----:B------:R-:W-:-:S07]  /*0240*/  MOV R6, R4 ;  /* 0x0000000400067202 */ /* 0x000fce0000000f00 */
[----:B------:R-:W-:Y:S05]  /*0250*/  @P3 BRA `(.L_x_2) ;  /* 0x0000000000303947 */ /* 0x000fea0003800000 */
[----:B------:R-:W-:Y:S02]  /*0260*/  ULDC.64 UR6, c[0x0][0x588] ;  /* 0x0001620000067ab9 */ /* 0x000fe40000000a00 */
[----:B------:R-:W-:-:S04]  /*0270*/  ISETP.NE.U32.AND P0, PT, RZ, UR6, PT ;  /* 0x00000006ff007c0c */ /* 0x000fc8000bf05070 */
[----:B------:R-:W-:-:S13]  /*0280*/  ISETP.NE.AND.EX P0, PT, RZ, UR7, PT, P0 ;  /* 0x00000007ff007c0c */ /* 0x000fda000bf05300 */
[----:B------:R-:W-:Y:S05]  /*0290*/  @!P0 BRA `(.L_x_3) ;  /* 0x0000000000108947 */ /* 0x000fea0003800000 */
[----:B------:R-:W2:Y:S02]  /*02a0*/  LDG.E R8, desc[UR52][R6.64] ;  /* 0x0000003406087981 */ /* 0x000ea4000c1e1900 */
[----:B--2---:R-:W-:Y:S02]  /*02b0*/  FSETP.NEU.AND P1, PT, R8, RZ, PT ;  /* 0x000000ff0800720b */ /* 0x004fe40003f2d000 */
[----:B------:R-:W-:Y:S01]  /*02c0*/  MOV R8, 0x1 ;  /* 0x0000000100087802 */ /* 0x000fe20000000f00 */
[----:B------:R-:W-:Y:S10]  /*02d0*/  BRA `(.L_x_2) ;  /* 0x0000000000107947 */ /* 0x000ff40003800000 */
.L_x_3:
[----:B------:R-:W-:Y:S01]  /*02e0*/  ULDC UR6, c[0x0][0x580] ;  /* 0x0001600000067ab9 */ /* 0x000fe20000000800 */
[----:B------:R-:W-:Y:S02]  /*02f0*/  MOV R8, 0x1 ;  /* 0x0000000100087802 */ /* 0x000fe40000000f00 */
[----:B------:R-:W-:Y:S02]  /*0300*/  CS2R R6, SRZ ;  /* 0x0000000000067805 */ /* 0x000fe4000001ff00 */
[----:B------:R-:W-:-:S13]  /*0310*/  FSETP.NEU.AND P1, PT, RZ, UR6, PT ;  /* 0x00000006ff007c0b */ /* 0x000fda000bf2d000 */
.L_x_2:
[----:B------:R-:W-:Y:S02]  /*0320*/  ISETP.NE.U32.AND P4, PT, R6, RZ, PT ;  /* 0x000000ff0600720c */ /* 0x000fe40003f85070 */
[----:B------:R-:W-:Y:S02]  /*0330*/  ISETP.NE.AND.EX P5, PT, RZ, UR5, PT, P2 ;  /* 0x00000005ff007c0c */ /* 0x000fe4000bfa5320 */
[----:B------:R-:W-:Y:S02]  /*0340*/  ISETP.NE.AND.EX P2, PT, R7, RZ, PT, P4 ;  /* 0x000000ff0700720c */ /* 0x000fe40003f45340 */
[----:B------:R-:W-:-:S11]  /*0350*/  PLOP3.LUT P0, PT, PT, PT, PT, 0x8, 0x0 ;  /* 0x000000000000781c */ /* 0x000fd60003f0e170 */
[----:B------:R-:W-:Y:S05]  /*0360*/  @P2 BRA P5, `(.L_x_4) ;  /* 0x0000000000342947 */ /* 0x000fea0002800000 */
[----:B------:R-:W-:-:S04]  /*0370*/  ISETP.NE.U32.AND P0, PT, RZ, UR4, PT ;  /* 0x00000004ff007c0c */ /* 0x000fc8000bf05070 */
[----:B------:R-:W-:-:S13]  /*0380*/  ISETP.NE.AND.EX P0, PT, RZ, UR5, PT, P0 ;  /* 0x00000005ff007c0c */ /* 0x000fda000bf05300 */
[----:B------:R-:W-:Y:S05]  /*0390*/  @!P0 BRA `(.L_x_5) ;  /* 0x0000000000248947 */ /* 0x000fea0003800000 */
[----:B------:R-:W-:Y:S02]  /*03a0*/  PRMT R8, R8, 0x9910, RZ ;  /* 0x0000991008087816 */ /* 0x000fe400000000ff */
[----:B------:R-:W-:Y:S02]  /*03b0*/  ISETP.NE.U32.AND P0, PT, R6, RZ, PT ;  /* 0x000000ff0600720c */ /* 0x000fe40003f05070 */
[----:B------:R-:W-:Y:S02]  /*03c0*/  ISETP.NE.AND P2, PT, R8, RZ, PT ;  /* 0x000000ff0800720c */ /* 0x000fe40003f45270 */
[----:B------:R-:W-:Y:S02]  /*03d0*/  ISETP.NE.AND.EX P0, PT, R7, RZ, PT, P0 ;  /* 0x000000ff0700720c */ /* 0x000fe40003f05300 */
[----:B------:R-:W-:-:S09]  /*03e0*/  SEL R6, RZ, 0xffffffff, P1 ;  /* 0xffffffffff067807 */ /* 0x000fd20000800000 */
[----:B------:R-:W-:-:S04]  /*03f0*/  @!P2 SEL R6, RZ, 0xffffffff, P0 ;  /* 0xffffffffff06a807 */ /* 0x000fc80000000000 */
[----:B------:R-:W-:-:S04]  /*0400*/  LOP3.LUT R6, R6, 0x1, RZ, 0xc0, !PT ;  /* 0x0000000106067812 */ /* 0x000fc800078ec0ff */
[----:B------:R-:W-:Y:S01]  /*0410*/  ISETP.EQ.U32.AND P0, PT, R6, 0x1, PT ;  /* 0x000000010600780c */ /* 0x000fe20003f02070 */
[----:B------:R-:W-:-:S12]  /*0420*/  BRA `(.L_x_4) ;  /* 0x0000000000047947 */ /* 0x000fd80003800000 */
.L_x_5:
[----:B------:R-:W-:-:S13]  /*0430*/  PLOP3.LUT P0, PT, P1, PT, PT, 0x8, 0x0 ;  /* 0x000000000000781c */ /* 0x000fda0000f0e170 */
.L_x_4:
[----:B------:R-:W1:Y:S02]  /*0440*/  SHFL.IDX PT, R7, R2, RZ, 0x1f ;  /* 0x00001fff02077589 */ /* 0x000e6400000e0000 */
[----:B-1----:R-:W-:-:S13]  /*0450*/  ISETP.NE.AND P1, PT, R7, RZ, PT ;  /* 0x000000ff0700720c */ /* 0x002fda0003f25270 */
[----:B------:R-:W-:Y:S05]  /*0460*/  @P1 BRA `(.L_x_6) ;  /* 0x0000000000681947 */ /* 0x000fea0003800000 */
[----:B------:R-:W1:Y:S01]  /*0470*/  S2UR UR8, SR_CgaCtaId ;  /* 0x00000000000879c3 */ /* 0x000e620000008800 */
[----:B------:R-:W-:Y:S01]  /*0480*/  UMOV UR4, 0x400 ;  /* 0x0000040000047882 */ /* 0x000fe20000000000 */
[----:B------:R-:W-:Y:S01]  /*0490*/  UMOV UR5, 0x1 ;  /* 0x0000000100057882 */ /* 0x000fe20000000000 */
[----:B------:R-:W-:Y:S01]  /*04a0*/  UMOV UR6, 0x4 ;  /* 0x0000000400067882 */ /* 0x000fe20000000000 */
[----:B------:R-:W-:Y:S01]  /*04b0*/  ELECT P1, URZ, PT ;  /* 0x00000000003f782f */ /* 0x000fe20003820000 */
[----:B------:R-:W-:-:S04]  /*04c0*/  UIADD3 UR6, -UR6, 0x100000, URZ ;  /* 0x0010000006067890 */ /* 0x000fc8000fffe13f */
[----:B------:R-:W-:Y:S02]  /*04d0*/  USHF.L.U32 UR7, UR6, 0xb, URZ ;  /* 0x0000000b06077899 */ /* 0x000fe4000800063f */
[----:B------:R-:W-:Y:S02]  /*04e0*/  USHF.L.U32 UR6, UR6, 0x1, URZ ;  /* 0x0000000106067899 */ /* 0x000fe4000800063f */
[----:B-1----:R-:W-:Y:S02]  /*04f0*/  ULEA UR8, UR8, UR4, 0x18 ;  /* 0x0000000408087291 */ /* 0x002fe4000f8ec03f */
[----:B------:R-:W-:-:S04]  /*0500*/  UIADD3 UR4, -UR5, 0x100000, URZ ;  /* 0x0010000005047890 */ /* 0x000fc8000fffe13f */
[----:B------:R-:W-:Y:S02]  /*0510*/  USHF.L.U32 UR5, UR4, 0xb, URZ ;  /* 0x0000000b04057899 */ /* 0x000fe4000800063f */
[----:B------:R-:W-:Y:S01]  /*0520*/  USHF.L.U32 UR4, UR4, 0x1, URZ ;  /* 0x0000000104047899 */ /* 0x000fe2000800063f */
[----:B------:R-:W1:Y:S11]  /*0530*/  FENCE.VIEW.ASYNC.S ;  /* 0x00000000000073c6 */ /* 0x000e760000000000 */
[----:B-1----:R1:W2:Y:S01]  /*0540*/  SYNCS.EXCH.64 URZ, [UR8], UR4 ;  /* 0x00000004083f75b2 */ /* 0x0022a20008000100 */
[----:B------:R1:W3:Y:S01]  /*0550*/  SYNCS.EXCH.64 URZ, [UR8+0x30], UR6 ;  /* 0x00003006083f75b2 */ /* 0x0002e20008000100 */
[----:B------:R1:W4:Y:S01]  /*0560*/  SYNCS.EXCH.64 URZ, [UR8+0x8], UR4 ;  /* 0x00000804083f75b2 */ /* 0x0003220008000100 */
[----:B------:R1:W1:Y:S01]  /*0570*/  SYNCS.EXCH.64 URZ, [UR8+0x38], UR6 ;  /* 0x00003806083f75b2 */ /* 0x0002620008000100 */
        /* <DEDUP_REMOVED lines=8> */
[----:B------:R-:W-:Y:S01]  /*0600*/  NOP ;  /* 0x0000000000007918 */ /* 0x000fe20000000000 */
.L_x_6:
[----:B------:R-:W5:Y:S01]  /*0610*/  SHFL.IDX PT, R6, R2, RZ, 0x1f ;  /* 0x00001fff02067589 */ /* 0x000f6200000e0000 */
[----:B------:R-:W-:Y:S01]  /*0620*/  SHF.R.S32.HI R9, RZ, 0x1f, R0 ;  /* 0x0000001fff097819 */ /* 0x000fe20000011400 */
[----:B------:R-:W1:Y:S01]  /*0630*/  S2UR UR9, SR_CTAID.X ;  /* 0x00000000000979c3 */ /* 0x000e620000002500 */
[----:B------:R-:W-:Y:S02]  /*0640*/  NOP ;  /* 0x0000000000007918 */ /* 0x000fe40000000000 */
[----:B------:R-:W-:Y:S02]  /*0650*/  LEA.HI R9, R9, R0, RZ, 0x7 ;  /* 0x0000000009097211 */ /* 0x000fe400078f38ff */
[----:B-----5:R-:W-:-:S13]  /*0660*/  ISETP.NE.AND P1, PT, R6, RZ, PT ;  /* 0x000000ff0600720c */ /* 0x020fda0003f25270 */
[----:B-1----:R-:W-:Y:S05]  /*0670*/  @P1 BRA `(.L_x_7) ;  /* 0x0000000000581947 */ /* 0x002fea0003800000 */
[----:B------:R-:W1:Y:S01]  /*0680*/  S2UR UR5, SR_CgaCtaId ;  /* 0x00000000000579c3 */ /* 0x000e620000008800 */
[----:B------:R-:W-:Y:S01]  /*0690*/  UMOV UR4, 0x400 ;  /* 0x0000040000047882 */ /* 0x000fe20000000000 */
[----:B------:R-:W-:Y:S01]  /*06a0*/  UMOV UR6, 0x20 ;  /* 0x0000002000067882 */ /* 0x000fe20000000000 */
[----:B------:R-:W-:Y:S01]  /*06b0*/  UMOV UR7, 0x100 ;  /* 0x0000010000077882 */ /* 0x000fe20000000000 */
[----:B------:R-:W-:Y:S01]  /*06c0*/  ELECT P1, URZ, PT ;  /* 0x00000000003f782f */ /* 0x000fe20003820000 */
[----:B-1----:R-:W-:Y:S02]  /*06d0*/  ULEA UR8, UR5, UR4, 0x18 ;  /* 0x0000000405087291 */ /* 0x002fe4000f8ec03f */
[----:B------:R-:W-:-:S04]  /*06e0*/  UIADD3 UR4, -UR6, 0x100000, URZ ;  /* 0x0010000006047890 */ /* 0x000fc8000fffe13f */
[----:B------:R-:W-:Y:S02]  /*06f0*/  USHF.L.U32 UR5, UR4, 0xb, URZ ;  /* 0x0000000b04057899 */ /* 0x000fe4000800063f */
[----:B------:R-:W-:Y:S02]  /*0700*/  USHF.L.U32 UR4, UR4, 0x1, URZ ;  /* 0x0000000104047899 */ /* 0x000fe4000800063f */
[----:B------:R-:W-:-:S04]  /*0710*/  UIADD3 UR6, -UR7, 0x100000, URZ ;  /* 0x0010000007067890 */ /* 0x000fc8000fffe13f */
[----:B------:R-:W-:Y:S02]  /*0720*/  USHF.L.U32 UR7, UR6, 0xb, URZ ;  /* 0x0000000b06077899 */ /* 0x000fe4000800063f */
[----:B------:R-:W-:Y:S01]  /*0730*/  USHF.L.U32 UR6, UR6, 0x1, URZ ;  /* 0x0000000106067899 */ /* 0x000fe2000800063f */
[----:B------:R-:W1:Y:S03]  /*0740*/  FENCE.VIEW.ASYNC.S ;  /* 0x00000000000073c6 */ /* 0x000e660000000000 */
[----:B-1----:R1:W1:Y:S08]  /*0750*/  SYNCS.EXCH.64 URZ, [UR8+0x60], UR4 ;  /* 0x00006004083f75b2 */ /* 0x0022700008000100 */
        /* <DEDUP_REMOVED lines=8> */
.L_x_7:
[----:B------:R-:W-:Y:S01]  /*07e0*/  LOP3.LUT R9, R9, 0xffffff80, RZ, 0xc0, !PT ;  /* 0xffffff8009097812 */ /* 0x000fe200078ec0ff */
[----:B------:R-:W5:Y:S01]  /*07f0*/  S2R R6, SR_CTAID.Y ;  /* 0x0000000000067919 */ /* 0x000f620000002600 */
[----:B------:R-:W-:Y:S01]  /*0800*/  I2FP.F32.U32 R13, UR9 ;  /* 0x00000009000d7c45 */ /* 0x000fe20008201000 */
[----:B-1----:R-:W-:Y:S01]  /*0810*/  ULDC UR4, c[0x0][0x150] ;  /* 0x0000540000047ab9 */ /* 0x002fe20000000800 */
[----:B------:R-:W-:Y:S01]  /*0820*/  SHF.R.S32.HI R12, RZ, 0x1f, R7 ;  /* 0x0000001fff0c7819 */ /* 0x000fe20000011407 */
[----:B------:R-:W-:Y:S01]  /*0830*/  IMAD.IADD R11, R0, 0x1, -R9 ;  /* 0x00000001000b7824 */ /* 0x000fe200078e0a09 */
[----:B------:R-:W1:Y:S01]  /*0840*/  SHFL.IDX PT, R2, R2, RZ, 0x1f ;  /* 0x00001fff02027589 */ /* 0x000e6200000e0000 */
[----:B------:R-:W-:Y:S01]  /*0850*/  FMUL R14, R13, UR4 ;  /* 0x000000040d0e7c20 */ /* 0x000fe20008400000 */
[----:B------:R-:W-:Y:S01]  /*0860*/  LEA.HI R12, R12, R7, RZ, 0x2 ;  /* 0x000000070c0c7211 */ /* 0x000fe200078f10ff */
[----:B------:R-:W2:Y:S01]  /*0870*/  LDC R15, c[0x0][0x144] ;  /* 0x00005100ff0f7b82 */ /* 0x000ea20000000800 */
[----:B------:R-:W-:-:S02]  /*0880*/  SHF.R.S32.HI R8, RZ, 0x1f, R11 ;  /* 0x0000001fff087819 */ /* 0x000fc4000001140b */
[----:B------:R-:W-:Y:S02]  /*0890*/  ELECT P1, URZ, PT ;  /* 0x00000000003f782f */ /* 0x000fe40003820000 */
[----:B------:R-:W-:Y:S01]  /*08a0*/  LOP3.LUT R12, R12, 0x3ffffffc, RZ, 0xc0, !PT ;  /* 0x3ffffffc0c0c7812 */ /* 0x000fe200078ec0ff */
[----:B------:R-:W3:Y:S01]  /*08b0*/  F2I.U32.TRUNC.NTZ R14, R14 ;  /* 0x0000000e000e7305 */ /* 0x000ee2000020f000 */
[----:B------:R-:W-:Y:S01]  /*08c0*/  LEA.HI R8, R8, R11, RZ, 0x3 ;  /* 0x0000000b08087211 */ /* 0x000fe200078f18ff */
[----:B------:R-:W-:Y:S01]  /*08d0*/  ULDC UR4, c[0x0][0x154] ;  /* 0x0000550000047ab9 */ /* 0x000fe20000000800 */
[----:B------:R-:W-:Y:S01]  /*08e0*/  IADD3 R13, R7, -R12, RZ ;  /* 0x8000000c070d7210 */ /* 0x000fe20007ffe0ff */
[----:B------:R-:W-:Y:S01]  /*08f0*/  NOP ;  /* 0x0000000000007918 */ /* 0x000fe20000000000 */
[--C-:B------:R-:W-:Y:S02]  /*0900*/  SHF.R.S32.HI R9, RZ, 0x3, R8.reuse ;  /* 0x00000003ff097819 */ /* 0x100fe40000011408 */
[----:B------:R-:W-:-:S02]  /*0910*/  SHF.R.S32.HI R8, RZ, 0x1f, R8 ;  /* 0x0000001fff087819 */ /* 0x000fc40000011408 */
[C---:B------:R-:W-:Y:S02]  /*0920*/  ISETP.NE.AND P4, PT, R3.reuse, RZ, PT ;  /* 0x000000ff0300720c */ /* 0x040fe40003f85270 */
[----:B------:R-:W-:Y:S02]  /*0930*/  LEA.HI R8, R8, R9, RZ, 0x2 ;  /* 0x0000000908087211 */ /* 0x000fe400078f10ff */
[----:B------:R-:W-:Y:S02]  /*0940*/  ISETP.EQ.OR P2, PT, R3, 0x3, !P4 ;  /* 0x000000030300780c */ /* 0x000fe40006742670 */
[----:B------:R-:W-:Y:S02]  /*0950*/  LOP3.LUT R8, R8, 0xfffffffc, RZ, 0xc0, !PT ;  /* 0xfffffffc08087812 */ /* 0x000fe400078ec0ff */
[----:B-1----:R-:W-:Y:S02]  /*0960*/  ISETP.NE.OR P1, PT, R2, RZ, !P1 ;  /* 0x000000ff0200720c */ /* 0x002fe40004f25670 */
[----:B------:R-:W-:-:S02]  /*0970*/  IADD3 R8, R9, -R8, RZ ;  /* 0x8000000809087210 */ /* 0x000fc40007ffe0ff */
[----:B---3--:R-:W-:Y:S01]  /*0980*/  IADD3 R16, -R14, RZ, RZ ;  /* 0x000000ff0e107210 */ /* 0x008fe20007ffe1ff */
[----:B------:R-:W1:Y:S01]  /*0990*/  LDC R9, c[0x0][0x148] ;  /* 0x00005200ff097b82 */ /* 0x000e620000000800 */
[----:B------:R-:W-:Y:S01]  /*09a0*/  ISETP.EQ.AND P2, PT, R10, RZ, P2 ;  /* 0x000000ff0a00720c */ /* 0x000fe20001742270 */
[----:B------:R-:W-:Y:S01]  /*09b0*/  IMAD R13, R13, 0x4, R8 ;  /* 0x000000040d0d7824 */ /* 0x000fe200078e0208 */
[----:B-----5:R-:W-:Y:S02]  /*09c0*/  I2FP.F32.U32 R8, R6 ;  /* 0x0000000600087245 */ /* 0x020fe40000201000 */
[----:B------:R-:W-:Y:S02]  /*09d0*/  SEL R19, RZ, 0x1, !P2 ;  /* 0x00000001ff137807 */ /* 0x000fe40005000000 */
[----:B------:R-:W-:Y:S01]  /*09e0*/  LEA.HI R2, R13, R13, RZ, 0x1 ;  /* 0x0000000d0d027211 */ /* 0x000fe200078f08ff */
[----:B------:R-:W-:Y:S01]  /*09f0*/  FMUL R12, R8, UR4 ;  /* 0x00000004080c7c20 */ /* 0x000fe20008400000 */
[----:B------:R-:W-:Y:S01]  /*0a00*/  VOTEU.ALL UP0, P1 ;  /* 0x00000000003f7886 */ /* 0x000fe20000800000 */
[----:B--2---:R-:W-:Y:S01]  /*0a10*/  IMAD R8, R15, R16, UR9 ;  /* 0x000000090f087e24 */ /* 0x004fe2000f8e0210 */
[----:B------:R-:W-:Y:S01]  /*0a20*/  LOP3.LUT R2, R2, 0xfffffffe, RZ, 0xc0, !PT ;  /* 0xfffffffe02027812 */ /* 0x000fe200078ec0ff */
[----:B------:R-:W2:Y:S01]  /*0a30*/  LDC R14, c[0x0][0x140] ;  /* 0x00005000ff0e7b82 */ /* 0x000ea20000000800 */
[----:B------:R-:W-:Y:S01]  /*0a40*/  UMOV UR4, 0x20 ;  /* 0x0000002000047882 */ /* 0x000fe20000000000 */
[----:B------:R-:W3:Y:S01]  /*0a50*/  F2I.U32.TRUNC.NTZ R12, R12 ;  /* 0x0000000c000c7305 */ /* 0x000ee2000020f000 */
[C---:B------:R-:W-:Y:S01]  /*0a60*/  IADD3 R15, R13.reuse, -R2, RZ ;  /* 0x800000020d0f7210 */ /* 0x040fe20007ffe0ff */
[----:B------:R-:W-:Y:S01]  /*0a70*/  IMAD.SHL.U32 R2, R13, 0x4, RZ ;  /* 0x000000040d027824 */ /* 0x000fe200078e00ff */
[----:B------:R-:W-:Y:S01]  /*0a80*/  @!UP0 UMOV UR6, 0x400 ;  /* 0x0000040000068882 */ /* 0x000fe20000000000 */
[----:B------:R-:W-:-:S04]  /*0a90*/  @!UP0 UIADD3 UR4, -UR4, 0x100000, URZ ;  /* 0x0010000004048890 */ /* 0x000fc8000fffe13f */
[----:B------:R-:W-:Y:S02]  /*0aa0*/  @!UP0 USHF.L.U32 UR5, UR4, 0xb, URZ ;  /* 0x0000000b04058899 */ /* 0x000fe4000800063f */
[----:B------:R-:W-:Y:S01]  /*0ab0*/  @!UP0 USHF.L.U32 UR4, UR4, 0x1, URZ ;  /* 0x0000000104048899 */ /* 0x000fe2000800063f */
[----:B------:R-:W-:Y:S01]  /*0ac0*/  ISETP.NE.AND P5, PT, R15, R8, PT ;  /* 0x000000080f00720c */ /* 0x000fe20003fa5270 */
[----:B------:R-:W5:Y:S01]  /*0ad0*/  @!UP0 S2UR UR7, SR_CgaCtaId ;  /* 0x00000000000789c3 */ /* 0x000f620000008800 */
[----:B------:R-:W-:Y:S01]  /*0ae0*/  LOP3.LUT R89, R13, 0xc, R2, 0x78, !PT ;  /* 0x0000000c0d597812 */ /* 0x000fe200078e7802 */
[----:B------:R-:W-:Y:S01]  /*0af0*/  VOTEU.ALL UP1, P1 ;  /* 0x00000000003f7886 */ /* 0x000fe20000820000 */
[----:B------:R-:W-:Y:S02]  /*0b00*/  MOV R88, 0x1 ;  /* 0x0000000100587802 */ /* 0x000fe40000000f00 */
[----:B---3--:R-:W-:Y:S01]  /*0b10*/  IADD3 R23, -R12, RZ, RZ ;  /* 0x000000ff0c177210 */ /* 0x008fe20007ffe1ff */
[----:B------:R-:W-:-:S06]  /*0b20*/  VIADD R12, R10, 0xffffffff ;  /* 0xffffffff0a0c7836 */ /* 0x000fcc0000000000 */
[----:B------:R-:W-:Y:S01]  /*0b30*/  @P5 LEA.HI R2, R89, R89, RZ, 0x1 ;  /* 0x0000005959025211 */ /* 0x000fe200078f08ff */
[----:B-1----:R-:W-:-:S03]  /*0b40*/  IMAD R13, R9, R23, R6 ;  /* 0x00000017090d7224 */ /* 0x002fc600078e0206 */
[----:B------:R-:W-:Y:S02]  /*0b50*/  @P5 SHF.R.S32.HI R2, RZ, 0x1, R2 ;  /* 0x00000001ff025819 */ /* 0x000fe40000011402 */
[----:B--2---:R-:W-:Y:S02]  /*0b60*/  ISETP.EQ.U32.AND P2, PT, R14, 0x1, PT ;  /* 0x000000010e00780c */ /* 0x004fe40003f42070 */
[----:B------:R-:W-:Y:S01]  /*0b70*/  @P5 ISETP.NE.AND P6, PT, R2, R13, PT ;  /* 0x0000000d0200520c */ /* 0x000fe20003fc5270 */
[----:B-----5:R-:W-:-:S03]  /*0b80*/  @!UP0 ULEA UR6, UR7, UR6, 0x18 ;  /* 0x0000000607068291 */ /* 0x020fc6000f8ec03f */
[----:B------:R-:W-:Y:S01]  /*0b90*/  @P5 SEL R88, RZ, 0x1, P6 ;  /* 0x00000001ff585807 */ /* 0x000fe20003000000 */
[----:B------:R-:W-:Y:S01]  /*0ba0*/  VOTEU.ALL UP0, P1 ;  /* 0x00000000003f7886 */ /* 0x000fe20000800000 */
[----:B------:R-:W-:Y:S02]  /*0bb0*/  LOP3.LUT P1, RZ, R11, 0x7, RZ, 0xc0, !PT ;  /* 0x000000070bff7812 */ /* 0x000fe4000782c0ff */
[----:B------:R-:W-:Y:S02]  /*0bc0*/  ISETP.NE.AND P5, PT, R10, RZ, PT ;  /* 0x000000ff0a00720c */ /* 0x000fe40003fa5270 */
[----:B------:R-:W-:Y:S02]  /*0bd0*/  ISETP.LT.U32.AND P1, PT, R89, 0x2, !P1 ;  /* 0x000000025900780c */ /* 0x000fe40004f21070 */
[----:B------:R-:W-:Y:S02]  /*0be0*/  ISETP.EQ.AND P6, PT, R3, 0x2, !P5 ;  /* 0x000000020300780c */ /* 0x000fe40006fc2270 */
[----:B------:R-:W-:Y:S01]  /*0bf0*/  SEL R11, RZ, 0x1, !P1 ;  /* 0x00000001ff0b7807 */ /* 0x000fe20004800000 */
[----:B------:R-:W1:Y:S02]  /*0c00*/  FENCE.VIEW.ASYNC.S ;  /* 0x00000000000073c6 */ /* 0x000e640000000000 */
[----:B-1----:R1:W2:Y:S01]  /*0c10*/  @!UP0 SYNCS.EXCH.64 URZ, [UR6+0xa0], UR4 ;  /* 0x0000a004063f85b2 */ /* 0x0022a20008000100 */
[----:B------:R-:W-:-:S02]  /*0c20*/  ISETP.GE.U32.AND P1, PT, R12, 0x2, PT ;  /* 0x000000020c00780c */ /* 0x000fc40003f26070 */
[----:B------:R-:W-:Y:S02]  /*0c30*/  SEL R18, RZ, 0x1, !P6 ;  /* 0x00000001ff127807 */ /* 0x000fe40007000000 */
[----:B------:R-:W-:Y:S02]  /*0c40*/  LOP3.LUT R88, R88, R11, RZ, 0xc0, !PT ;  /* 0x0000000b58587212 */ /* 0x000fe400078ec0ff */
[----:B------:R-:W-:Y:S02]  /*0c50*/  SEL R18, R18, 0x2, P1 ;  /* 0x0000000212127807 */ /* 0x000fe40000800000 */
[----:B------:R-:W-:Y:S01]  /*0c60*/  SEL R19, R19, 0x2, P1 ;  /* 0x0000000213137807 */ /* 0x000fe20000800000 */
[----:B------:R1:W3:Y:S01]  /*0c70*/  @!UP1 SYNCS.EXCH.64 URZ, [UR6+0xa8], UR4 ;  /* 0x0000a804063f95b2 */ /* 0x0002e20008000100 */
[----:B------:R-:W-:Y:S01]  /*0c80*/  NOP ;  /* 0x0000000000007918 */ /* 0x000fe20000000000 */
[----:B------:R-:W-:Y:S05]  /*0c90*/  @!P2 BRA `(.L_x_8) ;  /* 0x000000000008a947 */ /* 0x000fea0003800000 */
[----:B--234-:R-:W-:Y:S01]  /*0ca0*/  UCGABAR_ARV ;  /* 0x00000000000079c7 */ /* 0x01cfe20008000000 */
[----:B------:R-:W-:Y:S05]  /*0cb0*/  BRA `(.L_x_9) ;  /* 0x0000000000047947 */ /* 0x000fea0003800000 */
.L_x_8:
[----:B--234-:R-:W-:Y:S01]  /*0cc0*/  NOP ;  /* 0x0000000000007918 */ /* 0x01cfe20000000000 */
.L_x_9:
[----:B------:R-:W2:Y:S01]  /*0cd0*/  LDC R2, c[0x0][0x904] ;  /* 0x00024100ff027b82 */ /* 0x000ea20000000800 */
[----:B------:R-:W-:Y:S01]  /*0ce0*/  MOV R10, UR9 ;  /* 0x00000009000a7c02 */ /* 0x000fe20008000f00 */
[----:B------:R-:W-:Y:S01]  /*0cf0*/  IMAD.MOV.U32 R11, RZ, RZ, RZ ;  /* 0x000000ffff0b7224 */ /* 0x000fe200078e00ff */
[----:B--2---:R-:W-:-:S04]  /*0d00*/  ISETP.NE.AND P1, PT, R2, 0x1, PT ;  /* 0x000000010200780c */ /* 0x004fc80003f25270 */
[----:B------:R-:W-:-:S09]  /*0d10*/  P2R R7, PR, RZ, 0x2 ;  /* 0x00000002ff077803 */ /* 0x000fd20000000000 */
[----:B------:R-:W2:Y:S01]  /*0d20*/  @P1 LDC R17, c[0x0][0x10] ;  /* 0x00000400ff111b82 */ /* 0x000ea20000000800 */
[----:B------:R-:W-:Y:S02]  /*0d30*/  @P1 MOV R7, RZ ;  /* 0x000000ff00071202 */ /* 0x000fe40000000f00 */
[----:B------:R-:W-:-:S05]  /*0d40*/  @P1 MOV R15, RZ ;  /* 0x000000ff000f1202 */ /* 0x000fca0000000f00 */
[----:B------:R-:W3:Y:S01]  /*0d50*/  @!P1 LDC R13, c[0x0][0xc] ;  /* 0x00000300ff0d9b82 */ /* 0x000ee20000000800 */
[----:B-1----:R-:W-:Y:S01]  /*0d60*/  ULDC UR4, c[0x0][0xc] ;  /* 0x0000030000047ab9 */ /* 0x002fe20000000800 */
[----:B------:R-:W-:Y:S01]  /*0d70*/  ULDC UR5, c[0x0][0x10] ;  /* 0x0000040000057ab9 */ /* 0x000fe20000000800 */
[----:B------:R-:W-:Y:S01]  /*0d80*/  ULDC UR6, c[0x0][0x14] ;  /* 0x0000050000067ab9 */ /* 0x000fe20000000800 */
[----:B------:R-:W-:-:S04]  /*0d90*/  UIMAD.WIDE.U32 UR4, UR4, UR5, URZ ;  /* 0x00000005040472a5 */ /* 0x000fc8000f8e003f */
[----:B------:R-:W-:Y:S02]  /*0da0*/  UIMAD.WIDE.U32 UR38, UR4, UR6, URZ ;  /* 0x00000006042672a5 */ /* 0x000fe4000f8e003f */
[----:B------:R-:W-:-:S04]  /*0db0*/  UIMAD UR37, UR5, UR6, URZ ;  /* 0x00000006052572a4 */ /* 0x000fc8000f8e023f */
[----:B------:R-:W-:Y:S01]  /*0dc0*/  UIADD3 UR37, UR39, UR37, URZ ;  /* 0x0000002527257290 */ /* 0x000fe2000fffe03f */
[----:B--2---:R-:W-:-:S05]  /*0dd0*/  @P1 IMAD.WIDE.U32 R16, R17, UR9, R6 ;  /* 0x0000000911101c25 */ /* 0x004fca000f8e0006 */
[----:B------:R-:W-:Y:S01]  /*0de0*/  @P1 IADD3 R17, R17, R15, RZ ;  /* 0x0000000f11111210 */ /* 0x000fe20007ffe0ff */
[----:B---3--:R-:W-:-:S04]  /*0df0*/  @!P1 IMAD.WIDE.U32 R10, R6, R13, R10 ;  /* 0x0000000d060a9225 */ /* 0x008fc800078e000a */
[----:B------:R-:W-:Y:S01]  /*0e00*/  @!P1 IMAD.MOV.U32 R16, RZ, RZ, R10 ;  /* 0x000000ffff109224 */ /* 0x000fe200078e000a */
[----:B------:R-:W-:Y:S01]  /*0e10*/  @!P1 MOV R17, R11 ;  /* 0x0000000b00119202 */ /* 0x000fe20000000f00 */
[----:B------:R-:W-:Y:S06]  /*0e20*/  @!P2 BRA `(.L_x_10) ;  /* 0x00000000000ca947 */ /* 0x000fec0003800000 */
[----:B------:R-:W-:Y:S01]  /*0e30*/  UCGABAR_WAIT ;  /* 0x0000000000007dc7 */ /* 0x000fe20008000000 */
[----:B------:R-:W-:Y:S01]  /*0e40*/  CCTL.IVALL ;  /* 0x00000000ff00798f */ /* 0x000fe20002000000 */
[----:B------:R-:W-:Y:S05]  /*0e50*/  BRA `(.L_x_11) ;  /* 0x0000000000047947 */ /* 0x000fea0003800000 */
.L_x_10:
[----:B------:R-:W-:Y:S06]  /*0e60*/  BAR.SYNC.DEFER_BLOCKING 0x0 ;  /* 0x0000000000007b1d */ /* 0x000fec0000010000 */
.L_x_11:
[----:B------:R-:W1:Y:S01]  /*0e70*/  S2UR UR36, SR_CgaCtaId ;  /* 0x00000000002479c3 */ /* 0x000e620000008800 */
[----:B------:R-:W-:Y:S04]  /*0e80*/  BSSY B6, `(.L_x_12) ;  /* 0x0000ca5000067945 */ /* 0x000fe80003800000 */
[----:B------:R-:W-:Y:S05]  /*0e90*/  @!P5 BRA `(.L_x_13) ;  /* 0x000000a0005cd947 */ /* 0x000fea0003800000 */
[----:B------:R-:W-:-:S13]  /*0ea0*/  ISETP.GT.U32.AND P0, PT, R12, 0x1, PT ;  /* 0x000000010c00780c */ /* 0x000fda0003f04070 */
[----:B------:R-:W-:Y:S05]  /*0eb0*/  @P0 BRA `(.L_x_14) ;  /* 0x000000c800840947 */ /* 0x000fea0003800000 */
[----:B------:R-:W-:Y:S01]  /*0ec0*/  ULDC.64 UR4, c[0x0][0x8f8] ;  /* 0x00023e0000047ab9 */ /* 0x000fe20000000a00 */
[----:B------:R-:W-:Y:S01]  /*0ed0*/  UMOV UR47, 0xffffffff ;  /* 0xffffffff002f7882 */ /* 0x000fe20000000000 */
[----:B------:R-:W-:Y:S01]  /*0ee0*/  ISETP.GE.U32.AND P0, PT, R16, UR4, PT ;  /* 0x0000000410007c0c */ /* 0x000fe2000bf06070 */
[----:B------:R-:W-:Y:S01]  /*0ef0*/  IMAD.MOV.U32 R100, RZ, RZ, -0x1 ;  /* 0xffffffffff647424 */ /* 0x000fe200078e00ff */
[----:B------:R-:W-:Y:S02]  /*0f00*/  PRMT R90, RZ, 0x7610, R90 ;  /* 0x00007610ff5a7816 */ /* 0x000fe4000000005a */
[----:B------:R-:W-:Y:S02]  /*0f10*/  ISETP.GE.U32.AND.EX P0, PT, R17, UR5, PT, P0 ;  /* 0x0000000511007c0c */ /* 0x000fe4000bf06100 */
[----:B------:R-:W-:Y:S02]  /*0f20*/  MOV R22, 0xffffffff ;  /* 0xffffffff00167802 */ /* 0x000fe40000000f00 */
[----:B------:R-:W-:-:S09]  /*0f30*/  PRMT R3, RZ, 0x7610, R3 ;  /* 0x00007610ff037816 */ /* 0x000fd20000000003 */
[----:B------:R-:W-:Y:S05]  /*0f40*/  @P0 BRA `(.L_x_15) ;  /* 0x00000004002c0947 */ /* 0x000fea0003800000 */
[----:B------:R-:W2:Y:S01]  /*0f50*/  LDC.64 R20, c[0x0][0x8d0] ;  /* 0x00023400ff147b82 */ /* 0x000ea20000000a00 */
[----:B------:R-:W-:Y:S02]  /*0f60*/  MOV R4, R16 ;  /* 0x0000001000047202 */ /* 0x000fe40000000f00 */
[----:B------:R-:W-:-:S05]  /*0f70*/  MOV R5, R17 ;  /* 0x0000001100057202 */ /* 0x000fca0000000f00 */
[----:B------:R-:W3:Y:S08]  /*0f80*/  LDC R14, c[0x0][0x8d8] ;  /* 0x00023600ff0e7b82 */ /* 0x000ef00000000800 */
[----:B------:R-:W4:Y:S01]  /*0f90*/  LDC.64 R24, c[0x0][0x8c8] ;  /* 0x00023200ff187b82 */ /* 0x000f220000000a00 */
[----:B--2---:R-:W-:-:S04]  /*0fa0*/  ISETP.NE.U32.AND P0, PT, R20, RZ, PT ;  /* 0x000000ff1400720c */ /* 0x004fc80003f05070 */
[----:B------:R-:W-:-:S13]  /*0fb0*/  ISETP.NE.AND.EX P0, PT, R21, RZ, PT, P0 ;  /* 0x000000ff1500720c */ /* 0x000fda0003f05300 */
[----:B---34-:R-:W-:Y:S05]  /*0fc0*/  @!P0 BRA `(.L_x_16) ;  /* 0x0000000000288947 */ /* 0x018fea0003800000 */
[----:B------:R-:W2:Y:S02]  /*0fd0*/  LDC R3, c[0x0][0x8dc] ;  /* 0x00023700ff037b82 */ /* 0x000ea40000000800 */
[----:B--2---:R-:W-:-:S05]  /*0fe0*/  IADD3 R3, P0, R16, R3, RZ ;  /* 0x0000000310037210 */ /* 0x004fca0007f1e0ff */
[----:B------:R-:W-:-:S04]  /*0ff0*/  IMAD.X R15, RZ, RZ, R17, P0 ;  /* 0x000000ffff0f7224 */ /* 0x000fc800000e0611 */
[----:B------:R-:W-:-:S04]  /*1000*/  IMAD.WIDE.U32 R4, R15, R20, RZ ;  /* 0x000000140f047225 */ /* 0x000fc800078e00ff */
[----:B------:R-:W-:-:S04]  /*1010*/  IMAD.WIDE.U32 R10, P0, R3, R21, R4 ;  /* 0x00000015030a7225 */ /* 0x000fc80007800004 */
[----:B------:R-:W-:Y:S01]  /*1020*/  IMAD.WIDE.U32 R4, R3, R20, RZ ;  /* 0x0000001403047225 */ /* 0x000fe200078e00ff */
[----:B------:R-:W-:Y:S02]  /*1030*/  IADD3.X R13, RZ, RZ, RZ, P0, !PT ;  /* 0x000000ffff0d7210 */ /* 0x000fe400007fe4ff */
[----:B------:R-:W-:Y:S02]  /*1040*/  MOV R12, R11 ;  /* 0x0000000b000c7202 */ /* 0x000fe40000000f00 */
[----:B------:R-:W-:-:S05]  /*1050*/  IADD3 RZ, P0, R5, R10, RZ ;  /* 0x0000000a05ff7210 */ /* 0x000fca0007f1e0ff */
[----:B------:R-:W-:-:S08]  /*1060*/  IMAD.WIDE.U32.X R4, R15, R21, R12, P0 ;  /* 0x000000150f047225 */ /* 0x000fd000000e040c */
.L_x_16:
[----:B------:R-:W2:Y:S01]  /*1070*/  LDC.64 R26, c[0x0][0x8e8] ;  /* 0x00023a00ff1a7b82 */ /* 0x000ea20000000a00 */
[-CC-:B------:R-:W-:Y:S01]  /*1080*/  SHF.R.U64 R29, R4, R14.reuse, R5.reuse ;  /* 0x0000000e041d7219 */ /* 0x180fe20000001205 */
[----:B------:R-:W-:Y:S01]  /*1090*/  IMAD R23, R9, R23, R6 ;  /* 0x0000001709177224 */ /* 0x000fe200078e0206 */
[----:B------:R-:W-:Y:S01]  /*10a0*/  SHF.R.U32.HI R3, RZ, R14, R5 ;  /* 0x0000000eff037219 */ /* 0x000fe20000011605 */
[----:B------:R-:W-:Y:S01]  /*10b0*/  IMAD.MOV.U32 R30, RZ, RZ, 0x1 ;  /* 0x00000001ff1e7424 */ /* 0x000fe200078e00ff */
[----:B------:R-:W-:-:S03]  /*10c0*/  IADD3 R7, P0, RZ, -R29, RZ ;  /* 0x8000001dff077210 */ /* 0x000fc60007f1e0ff */
[----:B------:R-:W3:Y:S02]  /*10d0*/  LDC R12, c[0x0][0x8c0] ;  /* 0x00023000ff0c7b82 */ /* 0x000ee40000000800 */
[----:B------:R-:W-:Y:S02]  /*10e0*/  IMAD.X R3, RZ, RZ, ~R3, P0 ;  /* 0x000000ffff037224 */ /* 0x000fe400000e0e03 */
[----:B------:R-:W-:-:S04]  /*10f0*/  IMAD.WIDE.U32 R4, R7, R24, R16 ;  /* 0x0000001807047225 */ /* 0x000fc800078e0010 */
[----:B------:R-:W4:Y:S01]  /*1100*/  LDC R11, c[0x0][0x8b0] ;  /* 0x00022c00ff0b7b82 */ /* 0x000f220000000800 */
[----:B------:R-:W-:-:S04]  /*1110*/  IMAD R10, R3, R24, RZ ;  /* 0x00000018030a7224 */ /* 0x000fc800078e02ff */
[----:B------:R-:W-:Y:S01]  /*1120*/  IMAD R3, R7, R25, R10 ;  /* 0x0000001907037224 */ /* 0x000fe200078e020a */
[----:B------:R-:W-:Y:S02]  /*1130*/  MOV R10, 0xffffffff ;  /* 0xffffffff000a7802 */ /* 0x000fe40000000f00 */
[----:B------:R-:W5:Y:S01]  /*1140*/  LDC R21, c[0x0][0x900] ;  /* 0x00024000ff157b82 */ /* 0x000f620000000800 */
[----:B--2---:R-:W-:Y:S02]  /*1150*/  ISETP.NE.U32.AND P0, PT, R26, RZ, PT ;  /* 0x000000ff1a00720c */ /* 0x004fe40003f05070 */
[----:B------:R-:W-:Y:S02]  /*1160*/  IADD3 R3, R5, R3, RZ ;  /* 0x0000000305037210 */ /* 0x000fe40007ffe0ff */
[----:B------:R-:W-:-:S03]  /*1170*/  ISETP.NE.AND.EX P0, PT, R27, RZ, PT, P0 ;  /* 0x000000ff1b00720c */ /* 0x000fc60003f05300 */
[----:B------:R-:W2:Y:S01]  /*1180*/  LDC R14, c[0x0][0x8a8] ;  /* 0x00022a00ff0e7b82 */ /* 0x000ea20000000800 */
[-CC-:B---3--:R-:W-:Y:S02]  /*1190*/  SHF.R.U64 R15, R4, R12.reuse, R3.reuse ;  /* 0x0000000c040f7219 */ /* 0x188fe40000001203 */
[----:B------:R-:W-:-:S05]  /*11a0*/  SHF.R.U32.HI R4, RZ, R12, R3 ;  /* 0x0000000cff047219 */ /* 0x000fca0000011603 */
[----:B------:R-:W3:Y:S01]  /*11b0*/  LDC R20, c[0x0][0x8f0] ;  /* 0x00023c00ff147b82 */ /* 0x000ee20000000800 */
[-CC-:B----4-:R-:W-:Y:S02]  /*11c0*/  SHF.R.U64 R12, R15, R11.reuse, R4.reuse ;  /* 0x0000000b0f0c7219 */ /* 0x190fe40000001204 */
[----:B------:R-:W-:-:S05]  /*11d0*/  SHF.R.U32.HI R4, RZ, R11, R4 ;  /* 0x0000000bff047219 */ /* 0x000fca0000011604 */
[----:B------:R-:W4:Y:S01]  /*11e0*/  LDC R22, c[0x0][0x8e0] ;  /* 0x00023800ff167b82 */ /* 0x000f220000000800 */
[-C--:B-----5:R-:W-:Y:S02]  /*11f0*/  SHF.L.U32 R3, R10, R21.reuse, RZ ;  /* 0x000000150a037219 */ /* 0x0a0fe400000006ff */
[-CC-:B------:R-:W-:Y:S02]  /*1200*/  SHF.R.U64 R28, R12, R21.reuse, R4.reuse ;  /* 0x000000150c1c7219 */ /* 0x180fe40000001204 */
[----:B------:R-:W-:Y:S02]  /*1210*/  SHF.R.U32.HI R5, RZ, R21, R4 ;  /* 0x00000015ff057219 */ /* 0x000fe40000011604 */
[----:B------:R-:W-:Y:S01]  /*1220*/  LOP3.LUT R9, RZ, R3, RZ, 0x33, !PT ;  /* 0x00000003ff097212 */ /* 0x000fe200078e33ff */
[----:B------:R-:W1:Y:S01]  /*1230*/  LDC R24, c[0x0][0x8b8] ;  /* 0x00022e00ff187b82 */ /* 0x000e620000000800 */
[----:B------:R-:W-:Y:S01]  /*1240*/  MOV R4, R28 ;  /* 0x0000001c00047202 */ /* 0x000fe20000000f00 */
[----:B------:R-:W-:Y:S06]  /*1250*/  @!P0 BRA `(.L_x_17) ;  /* 0x0000000000288947 */ /* 0x000fec0003800000 */
[----:B------:R-:W5:Y:S02]  /*1260*/  LDC R3, c[0x0][0x8f4] ;  /* 0x00023d00ff037b82 */ /* 0x000f640000000800 */
[----:B-----5:R-:W-:-:S04]  /*1270*/  IADD3 R3, P0, R28, R3, RZ ;  /* 0x000000031c037210 */ /* 0x020fc80007f1e0ff */
[----:B------:R-:W-:-:S05]  /*1280*/  IADD3.X R13, RZ, R5, RZ, P0, !PT ;  /* 0x00000005ff0d7210 */ /* 0x000fca00007fe4ff */
[----:B------:R-:W-:-:S04]  /*1290*/  IMAD.WIDE.U32 R4, R13, R26, RZ ;  /* 0x0000001a0d047225 */ /* 0x000fc800078e00ff */
[----:B------:R-:W-:-:S04]  /*12a0*/  IMAD.WIDE.U32 R6, P0, R3, R27, R4 ;  /* 0x0000001b03067225 */ /* 0x000fc80007800004 */
[----:B------:R-:W-:Y:S01]  /*12b0*/  IMAD.WIDE.U32 R4, R3, R26, RZ ;  /* 0x0000001a03047225 */ /* 0x000fe200078e00ff */
[----:B------:R-:W-:-:S03]  /*12c0*/  MOV R10, R7 ;  /* 0x00000007000a7202 */ /* 0x000fc60000000f00 */
[----:B------:R-:W-:Y:S01]  /*12d0*/  IMAD.X R11, RZ, RZ, RZ, P0 ;  /* 0x000000ffff0b7224 */ /* 0x000fe200000e06ff */
[----:B------:R-:W-:-:S05]  /*12e0*/  IADD3 RZ, P0, R5, R6, RZ ;  /* 0x0000000605ff7210 */ /* 0x000fca0007f1e0ff */
[----:B------:R-:W-:-:S08]  /*12f0*/  IMAD.WIDE.U32.X R4, R13, R27, R10, P0 ;  /* 0x0000001b0d047225 */ /* 0x000fd000000e040a */
.L_x_17:
[----:B---3--:R-:W-:Y:S02]  /*1300*/  SHF.R.U64 R5, R4, R20, R5 ;  /* 0x0000001404057219 */ /* 0x008fe40000001205 */
[----:B------:R-:W-:Y:S02]  /*1310*/  SHF.L.U32 R3, R30, R21, RZ ;  /* 0x000000151e037219 */ /* 0x000fe400000006ff */
[----:B------:R-:W-:Y:S01]  /*1320*/  LOP3.LUT R4, R12, R9, RZ, 0xc0, !PT ;  /* 0x000000090c047212 */ /* 0x000fe200078ec0ff */
[----:B------:R-:W-:Y:S01]  /*1330*/  IMAD.MOV R7, RZ, RZ, -R5 ;  /* 0x000000ffff077224 */ /* 0x000fe200078e0a05 */
[----:B--2---:R-:W-:Y:S02]  /*1340*/  IADD3 R6, R14, -0x1, RZ ;  /* 0xffffffff0e067810 */ /* 0x004fe40007ffe0ff */
[----:B------:R-:W-:Y:S01]  /*1350*/  SEL R8, R8, R23, !P1 ;  /* 0x0000001708087207 */ /* 0x000fe20004800000 */
[----:B------:R-:W-:Y:S01]  /*1360*/  IMAD R5, R3, R5, R4 ;  /* 0x0000000503057224 */ /* 0x000fe200078e0204 */
[----:B------:R-:W-:Y:S01]  /*1370*/  LOP3.LUT R6, R15, R6, RZ, 0xc0, !PT ;  /* 0x000000060f067212 */ /* 0x000fe200078ec0ff */
[----:B----4-:R-:W-:Y:S01]  /*1380*/  IMAD R3, R7, R22, R28 ;  /* 0x0000001607037224 */ /* 0x010fe200078e021c */
[----:B------:R-:W-:Y:S01]  /*1390*/  R2UR UR47, R29 ;  /* 0x000000001d2f72ca */ /* 0x000fe200000e0000 */
[----:B-1----:R-:W-:Y:S01]  /*13a0*/  IMAD R8, R5, R24, R8 ;  /* 0x0000001805087224 */ /* 0x002fe200078e0208 */
[----:B------:R-:W-:Y:S01]  /*13b0*/  MOV R4, 0x1 ;  /* 0x0000000100047802 */ /* 0x000fe20000000f00 */
[----:B------:R-:W-:-:S05]  /*13c0*/  IMAD R3, R3, R14, R6 ;  /* 0x0000000e03037224 */ /* 0x000fca00078e0206 */
[----:B------:R-:W-:Y:S02]  /*13d0*/  SEL R100, R3, R8, !P1 ;  /* 0x0000000803647207 */ /* 0x000fe40004800000 */
[----:B------:R-:W-:Y:S02]  /*13e0*/  SEL R22, R8, R3, !P1 ;  /* 0x0000000308167207 */ /* 0x000fe40004800000 */
[----:B------:R-:W-:-:S07]  /*13f0*/  PRMT R3, R4, 0x7610, R3 ;  /* 0x0000761004037816 */ /* 0x000fce0000000003 */
.L_x_15:
[----:B------:R-:W-:-:S08]  /*1400*/  NOP ;  /* 0x0000000000007918 */ /* 0x000fd00000000000 */
[----:B------:R-:W2:Y:S02]  /*1410*/  USETMAXREG.TRY_ALLOC.CTAPOOL UP0, 0xe8 ;  /* 0x000000e8000079c8 */ /* 0x000ea40008000600 */
[----:B--2---:R-:W-:-:S13]  /*1420*/  PLOP3.LUT P0, PT, PT, PT, UP0, 0x80, 0x0 ;  /* 0x000000000000781c */ /* 0x004fda0003f0f008 */
[----:B------:R-:W-:Y:S05]  /*1430*/  @!P0 BRA `(.L_x_15) ;  /* 0xfffffffc00f08947 */ /* 0x000fea000383ffff */
[----:B------:R-:W-:Y:S02]  /*1440*/  ULDC.64 UR4, c[0x0][0x590] ;  /* 0x0001640000047ab9 */ /* 0x000fe40000000a00 */
[----:B------:R-:W-:-:S04]  /*1450*/  ISETP.NE.U32.AND P0, PT, RZ, UR4, PT ;  /* 0x00000004ff007c0c */ /* 0x000fc8000bf05070 */
[----:B------:R-:W-:-:S13]  /*1460*/  ISETP.NE.AND.EX P0, PT, RZ, UR5, PT, P0 ;  /* 0x00000005ff007c0c */ /* 0x000fda000bf05300 */
[----:B------:R-:W-:Y:S05]  /*1470*/  @P0 BRA `(.L_x_18) ;  /* 0x00000000002c0947 */ /* 0x000fea0003800000 */
[----:B------:R-:W-:Y:S02]  /*1480*/  ULDC.64 UR4, c[0x0][0x588] ;  /* 0x0001620000047ab9 */ /* 0x000fe40000000a00 */
[----:B------:R-:W-:-:S04]  /*1490*/  ISETP.NE.U32.AND P0, PT, RZ, UR4, PT ;  /* 0x00000004ff007c0c */ /* 0x000fc8000bf05070 */
[----:B------:R-:W-:-:S13]  /*14a0*/  ISETP.NE.AND.EX P0, PT, RZ, UR5, PT, P0 ;  /* 0x00000005ff007c0c */ /* 0x000fda000bf05300 */
[----:B------:R-:W-:Y:S05]  /*14b0*/  @!P0 BRA `(.L_x_19) ;  /* 0x0000000000108947 */ /* 0x000fea0003800000 */
[----:B------:R-:W2:Y:S02]  /*14c0*/  LDC.64 R4, c[0x0][0x588] ;  /* 0x00016200ff047b82 */ /* 0x000ea40000000a00 */
[----:B--2---:R2:W5:Y:S01]  /*14d0*/  LDG.E R91, desc[UR52][R4.64] ;  /* 0x00000034045b7981 */ /* 0x004562000c1e1900 */
[----:B------:R-:W-:Y:S01]  /*14e0*/  MOV R90, 0x1 ;  /* 0x00000001005a7802 */ /* 0x000fe20000000f00 */
[----:B------:R-:W-:Y:S06]  /*14f0*/  BRA `(.L_x_18) ;  /* 0x00000000000c7947 */ /* 0x000fec0003800000 */
.L_x_19:
[----:B------:R-:W-:Y:S01]  /*1500*/  ULDC UR4, c[0x0][0x580] ;  /* 0x0001600000047ab9 */ /* 0x000fe20000000800 */
[----:B------:R-:W-:Y:S01]  /*1510*/  IMAD.MOV.U32 R90, RZ, RZ, 0x1 ;  /* 0x00000001ff5a7424 */ /* 0x000fe200078e00ff */
[----:B------:R-:W-:-:S07]  /*1520*/  MOV R91, UR4 ;  /* 0x00000004005b7c02 */ /* 0x000fce0008000f00 */
.L_x_18:
        /* <DEDUP_REMOVED lines=8> */
[----:B------:R-:W3:Y:S02]  /*15b0*/  LDC.64 R92, c[0x0][0x5a8] ;  /* 0x00016a00ff5c7b82 */ /* 0x000ee40000000a00 */
[----:B---3--:R3:W5:Y:S01]  /*15c0*/  LDG.E R92, desc[UR52][R92.64] ;  /* 0x000000345c5c7981 */ /* 0x008762000c1e1900 */
[----:B------:R-:W-:Y:S05]  /*15d0*/  BRA `(.L_x_20) ;  /* 0x0000000000087947 */ /* 0x000fea0003800000 */
.L_x_21:
[----:B------:R-:W-:Y:S02]  /*15e0*/  ULDC UR4, c[0x0][0x5a0] ;  /* 0x0001680000047ab9 */ /* 0x000fe40000000800 */
[----:B------:R-:W-:-:S07]  /*15f0*/  MOV R92, UR4 ;  /* 0x00000004005c7c02 */ /* 0x000fce0008000f00 */
.L_x_20:
[----:B------:R-:W-:Y:S01]  /*1600*/  LOP3.LUT P1, RZ, R3, 0xff, RZ, 0xc0, !PT ;  /* 0x000000ff03ff7812 */ /* 0x000fe2000782c0ff */
[----:B------:R-:W-:Y:S01]  /*1610*/  UMOV UR40, URZ ;  /* 0x0000003f00287c82 */ /* 0x000fe20008000000 */
[----:B------:R-:W-:-:S11]  /*1620*/  PLOP3.LUT P0, PT, PT, PT, PT, 0x80, 0x0 ;  /* 0x000000000000781c */ /* 0x000fd60003f0f070 */
[----:B------:R-:W-:Y:S05]  /*1630*/  @!P1 BRA `(.L_x_22) ;  /* 0x0000009400d49947 */ /* 0x000fea0003800000 */
[----:B------:R-:W4:Y:S01]  /*1640*/  LDC R94, c[0x0][0x900] ;  /* 0x00024000ff5e7b82 */ /* 0x000f220000000800 */
[----:B------:R-:W-:Y:S01]  /*1650*/  ULDC UR4, c[0x0][0x28c] ;  /* 0x0000a30000047ab9 */ /* 0x000fe20000000800 */
[C---:B------:R-:W-:Y:S01]  /*1660*/  SHF.L.U32 R6, R0.reuse, 0x4, RZ ;  /* 0x0000000400067819 */ /* 0x040fe200000006ff */
[----:B------:R-:W-:Y:S01]  /*1670*/  UIADD3 UR4, UR4, 0x3f, URZ ;  /* 0x0000003f04047890 */ /* 0x000fe2000fffe03f */
[----:B------:R-:W-:Y:S01]  /*1680*/  IMAD.SHL.U32 R3, R0, 0x20, RZ ;  /* 0x0000002000037824 */ /* 0x000fe200078e00ff */
[----:B--2---:R-:W-:Y:S01]  /*1690*/  SHF.R.U32.HI R5, RZ, 0x1, R0 ;  /* 0x00000001ff057819 */ /* 0x004fe20000011600 */
[----:B------:R-:W-:Y:S01]  /*16a0*/  IMAD.MOV.U32 R95, RZ, RZ, 0x1 ;  /* 0x00000001ff5f7424 */ /* 0x000fe200078e00ff */
[----:B------:R-:W-:Y:S01]  /*16b0*/  LOP3.LUT R6, R6, 0xe00, RZ, 0xc0, !PT ;  /* 0x00000e0006067812 */ /* 0x000fe200078ec0ff */
[----:B------:R-:W2:Y:S01]  /*16c0*/  LDC R98, c[0x0][0x8a8] ;  /* 0x00022a00ff627b82 */ /* 0x000ea20000000800 */
[----:B------:R-:W-:Y:S01]  /*16d0*/  USHF.R.S32.HI UR5, URZ, 0x1f, UR4 ;  /* 0x0000001f3f057899 */ /* 0x000fe20008011404 */
[----:B------:R-:W-:Y:S01]  /*16e0*/  LOP3.LUT R4, R3, 0xc0, RZ, 0xc0, !PT ;  /* 0x000000c003047812 */ /* 0x000fe200078ec0ff */
[----:B------:R-:W-:Y:S01]  /*16f0*/  ULDC.64 UR54, c[0x0][0x198] ;  /* 0x0000660000367ab9 */ /* 0x000fe20000000a00 */
[----:B------:R-:W-:Y:S01]  /*1700*/  LOP3.LUT R6, R6, 0x20, R3, 0xf8, !PT ;  /* 0x0000002006067812 */ /* 0x000fe200078ef803 */
[----:B------:R-:W-:Y:S01]  /*1710*/  ULEA.HI UR5, UR5, UR4, URZ, 0x6 ;  /* 0x0000000405057291 */ /* 0x000fe2000f8f303f */
[----:B------:R-:W-:Y:S01]  /*1720*/  LOP3.LUT R4, R4, 0x8, R5, 0xf8, !PT ;  /* 0x0000000804047812 */ /* 0x000fe200078ef805 */
[----:B------:R-:W-:Y:S01]  /*1730*/  UMOV UR41, URZ ;  /* 0x0000003f00297c82 */ /* 0x000fe20008000000 */
[----:B---3--:R-:W-:Y:S01]  /*1740*/  LOP3.LUT R93, R6, 0x100, R3, 0xf8, !PT ;  /* 0x00000100065d7812 */ /* 0x008fe200078ef803 */
[----:B------:R-:W-:Y:S01]  /*1750*/  IMAD.MOV.U32 R3, RZ, RZ, -0x1 ;  /* 0xffffffffff037424 */ /* 0x000fe200078e00ff */
[C---:B------:R-:W-:Y:S01]  /*1760*/  SHF.L.U32 R5, R0.reuse, 0x2, RZ ;  /* 0x0000000200057819 */ /* 0x040fe200000006ff */
[----:B------:R-:W-:Y:S01]  /*1770*/  USHF.R.S32.HI UR48, URZ, 0x6, UR5 ;  /* 0x000000063f307899 */ /* 0x000fe20008011405 */
[----:B------:R-:W-:Y:S01]  /*1780*/  LOP3.LUT P0, RZ, R0, 0x4, RZ, 0xc0, !PT ;  /* 0x0000000400ff7812 */ /* 0x000fe2000780c0ff */
[----:B------:R-:W-:Y:S01]  /*1790*/  UMOV UR42, URZ ;  /* 0x0000003f002a7c82 */ /* 0x000fe20008000000 */
[----:B------:R-:W-:Y:S01]  /*17a0*/  LOP3.LUT R4, R4, 0x18, R5, 0x78, !PT ;  /* 0x0000001804047812 */ /* 0x000fe200078e7805 */
[----:B------:R-:W-:Y:S01]  /*17b0*/  UISETP.LT.AND UP0, UPT, UR48, 0x1, UPT ;  /* 0x000000013000788c */ /* 0x000fe2000bf01270 */
[----:B------:R-:W-:Y:S01]  /*17c0*/  MOV R5, 0x1 ;  /* 0x0000000100057802 */ /* 0x000fe20000000f00 */
[----:B------:R-:W-:Y:S01]  /*17d0*/  UMOV UR43, URZ ;  /* 0x0000003f002b7c82 */ /* 0x000fe20008000000 */
[----:B----4-:R-:W-:Y:S01]  /*17e0*/  SHF.L.U32 R3, R3, R94, RZ ;  /* 0x0000005e03037219 */ /* 0x010fe200000006ff */
[----:B------:R-:W-:Y:S01]  /*17f0*/  USEL UR49, UR48, 0x1, UP0 ;  /* 0x0000000130317887 */ /* 0x000fe20008000000 */
[----:B------:R-:W-:Y:S01]  /*1800*/  LOP3.LUT R0, R0, 0xff, RZ, 0xc0, !PT ;  /* 0x000000ff00007812 */ /* 0x000fe200078ec0ff */
[----:B------:R-:W-:Y:S01]  /*1810*/  UMOV UR40, URZ ;  /* 0x0000003f00287c82 */ /* 0x000fe20008000000 */
[----:B------:R-:W-:Y:S01]  /*1820*/  MOV R97, 0x10 ;  /* 0x0000001000617802 */ /* 0x000fe20000000f00 */
[----:B------:R-:W-:Y:S01]  /*1830*/  UIADD3 UR49, UR48, -UR49, URZ ;  /* 0x8000003130317290 */ /* 0x000fe2000fffe03f */
[----:B------:R-:W-:-:S02]  /*1840*/  LOP3.LUT R93, R93, R4, RZ, 0xfc, !PT ;  /* 0x000000045d5d7212 */ /* 0x000fc400078efcff */
[----:B------:R-:W-:Y:S02]  /*1850*/  SHF.L.U32 R94, R5, R94, RZ ;  /* 0x0000005e055e7219 */ /* 0x000fe400000006ff */
[----:B------:R-:W-:Y:S02]  /*1860*/  LOP3.LUT R105, R19, 0x1, RZ, 0xfc, !PT ;  /* 0x0000000113697812 */ /* 0x000fe400078efcff */
[----:B------:R-:W-:Y:S02]  /*1870*/  LOP3.LUT R106, R18, 0x1, RZ, 0xfc, !PT ;  /* 0x00000001126a7812 */ /* 0x000fe400078efcff */
[----:B------:R-:W-:Y:S02]  /*1880*/  SHF.R.U32.HI R107, RZ, 0x7, R0 ;  /* 0x00000007ff6b7819 */ /* 0x000fe40000011600 */
[----:B------:R-:W-:Y:S02]  /*1890*/  IADD3 R96, R0, 0x1f, RZ ;  /* 0x0000001f00607810 */ /* 0x000fe40007ffe0ff */
[----:B------:R-:W-:-:S02]  /*18a0*/  SEL R97, R97, 0xfffffff0, !P0 ;  /* 0xfffffff061617807 */ /* 0x000fc40004000000 */
[----:B--2---:R-:W-:Y:S02]  /*18b0*/  IADD3 R98, R98, -0x1, RZ ;  /* 0xffffffff62627810 */ /* 0x004fe40007ffe0ff */
[----:B------:R-:W-:-:S07]  /*18c0*/  LOP3.LUT R99, RZ, R3, RZ, 0x33, !PT ;  /* 0x00000003ff637212 */ /* 0x000fce00078e33ff */
.L_x_286:
[----:B------:R-:W2:Y:S01]  /*18d0*/  SHFL.IDX PT, R0, R107, RZ, 0x1f ;  /* 0x00001fff6b007589 */ /* 0x000ea200000e0000 */
[----:B------:R-:W3:Y:S01]  /*18e0*/  S2UR UR50, SR_CgaCtaId ;  /* 0x00000000003279c3 */ /* 0x000ee20000008800 */
[----:B------:R-:W-:Y:S01]  /*18f0*/  UMOV UR51, 0x400 ;  /* 0x0000040000337882 */ /* 0x000fe20000000000 */
[----:B--2---:R-:W-:Y:S01]  /*1900*/  R2UR UR4, R0 ;  /* 0x00000000000472ca */ /* 0x004fe200000e0000 */
[----:B---3--:R-:W-:-:S12]  /*1910*/  ULEA UR51, UR50, UR51, 0x18 ;  /* 0x0000003332337291 */ /* 0x008fd8000f8ec03f */
[----:B------:R-:W-:-:S04]  /*1920*/  ULEA.HI UR5, UR4, UR4, URZ, 0x1 ;  /* 0x0000000404057291 */ /* 0x000fc8000f8f083f */
[----:B------:R-:W-:-:S04]  /*1930*/  ULOP3.LUT UR5, UR5, 0x7fffe, URZ, 0xc0, !UPT ;  /* 0x0007fffe05057892 */ /* 0x000fc8000f8ec03f */
[----:B------:R-:W-:-:S03]  /*1940*/  UIADD3 UR5, UR4, -UR5, URZ ;  /* 0x8000000504057290 */ /* 0x000fc6000fffe03f */
[----:B------:R-:W-:Y:S01]  /*1950*/  ULDC UR4, c[0x0][0x28c] ;  /* 0x0000a30000047ab9 */ /* 0x000fe20000000800 */
[----:B------:R-:W-:Y:S01]  /*1960*/  ULEA UR5, UR5, UR51, 0xd ;  /* 0x0000003305057291 */ /* 0x000fe2000f8e683f */
[----:B------:R-:W-:-:S03]  /*1970*/  ISETP.LT.AND P0, PT, RZ, UR4, PT ;  /* 0x00000004ff007c0c */ /* 0x000fc6000bf01270 */
[----:B------:R-:W-:-:S04]  /*1980*/  UIADD3 UR5, UR5, 0x8400, URZ ;  /* 0x0000840005057890 */ /* 0x000fc8000fffe03f */
[----:B------:R-:W-:-:S04]  /*1990*/  USHF.R.U32.HI UR5, URZ, 0x4, UR5 ;  /* 0x000000043f057899 */ /* 0x000fc80008011605 */
[----:B------:R-:W-:-:S04]  /*19a0*/  ULOP3.LUT UR5, UR5, 0x3fff, URZ, 0xc0, !UPT ;  /* 0x00003fff05057892 */ /* 0x000fc8000f8ec03f */
[----:B------:R-:W-:Y:S01]  /*19b0*/  ULOP3.LUT UR44, UR5, 0x10000, URZ, 0xfc, !UPT ;  /* 0x00010000052c7892 */ /* 0x000fe2000f8efc3f */
[----:B------:R-:W-:Y:S11]  /*19c0*/  @P0 BRA `(.L_x_23) ;  /* 0x0000000000400947 */ /* 0x000ff60003800000 */
[----:B------:R-:W-:Y:S01]  /*19d0*/  MOV R0, 0x0 ;  /* 0x0000000000007802 */ /* 0x000fe20000000f00 */
[----:B------:R-:W-:Y:S01]  /*19e0*/  ULDC.64 UR4, c[0x4][0x70] ;  /* 0x01001c0000047ab9 */ /* 0x000fe20000000a00 */
[----:B------:R-:W-:Y:S01]  /*19f0*/  ULDC.64 UR6, c[0x4][0x8] ;  /* 0x0100020000067ab9 */ /* 0x000fe20000000a00 */
[----:B------:R-:W-:Y:S01]  /*1a00*/  IMAD.U32 R4, RZ, RZ, UR4 ;  /* 0x00000004ff047e24 */ /* 0x000fe2000f8e00ff */
[----:B------:R2:W3:Y:S01]  /*1a10*/  LDC.64 R14, c[0x4][R0] ;  /* 0x01000000000e7b82 */ /* 0x0004e20000000a00 */
[----:B------:R-:W-:Y:S01]  /*1a20*/  MOV R5, UR5 ;  /* 0x0000000500057c02 */ /* 0x000fe20008000f00 */
[----:B------:R-:W-:Y:S01]  /*1a30*/  ULDC.64 UR4, c[0x4][0x78] ;  /* 0x01001e0000047ab9 */ /* 0x000fe20000000a00 */
[----:B------:R-:W-:Y:S01]  /*1a40*/  MOV R10, UR6 ;  /* 0x00000006000a7c02 */ /* 0x000fe20008000f00 */
[----:B------:R-:W-:Y:S01]  /*1a50*/  IMAD.U32 R7, RZ, RZ, UR5 ;  /* 0x00000005ff077e24 */ /* 0x000fe2000f8e00ff */
[----:B------:R-:W-:Y:S01]  /*1a60*/  MOV R6, UR4 ;  /* 0x0000000400067c02 */ /* 0x000fe20008000f00 */
[----:B------:R-:W-:Y:S01]  /*1a70*/  IMAD.MOV.U32 R8, RZ, RZ, 0x1e1 ;  /* 0x000001e1ff087424 */ /* 0x000fe200078e00ff */
[----:B------:R-:W-:-:S02]  /*1a80*/  MOV R11, UR7 ;  /* 0x00000007000b7c02 */ /* 0x000fc40008000f00 */
[----:B------:R-:W-:Y:S02]  /*1a90*/  MOV R12, 0x1 ;  /* 0x00000001000c7802 */ /* 0x000fe40000000f00 */
[----:B--2---:R-:W-:-:S07]  /*1aa0*/  MOV R13, RZ ;  /* 0x000000ff000d7202 */ /* 0x004fce0000000f00 */
[----:B------:R-:W-:-:S07]  /*1ab0*/  LEPC R20, `(.L_x_23) ;  /* 0x000000001014794e */ /* 0x000fce0000000000 */
[----:B-1-3-5:R-:W-:Y:S05]  /*1ac0*/  CALL.ABS.NOINC R14 ;  /* 0x000000000e007343 */ /* 0x02afea0003c00000 */
.L_x_23:
[----:B------:R-:W-:-:S13]  /*1ad0*/  ISETP.NE.AND P0, PT, R105, 0x3, PT ;  /* 0x000000036900780c */ /* 0x000fda0003f05270 */
[----:B------:R-:W-:Y:S05]  /*1ae0*/  @!P0 BRA `(.L_x_24) ;  /* 0x0000000000048947 */ /* 0x000fea0003800000 */
[----:B-1----:R-:W-:Y:S01]  /*1af0*/  BPT.TRAP 0x1 ;  /* 0x000000040000795c */ /* 0x002fe20000300000 */
.L_x_24:
[----:B------:R-:W-:Y:S01]  /*1b00*/  IMAD.U32 R3, RZ, RZ, UR43 ;  /* 0x0000002bff037e24 */ /* 0x000fe2000f8e00ff */
[----:B------:R-:W-:-:S04]  /*1b10*/  MOV R0, UR42 ;  /* 0x0000002a00007c02 */ /* 0x000fc80008000f00 */
[----:B------:R-:W-:Y:S02]  /*1b20*/  LEA R3, R3, UR51, 0x3 ;  /* 0x0000003303037c11 */ /* 0x000fe4000f8e18ff */
[----:B------:R-:W-:-:S04]  /*1b30*/  SHF.L.U32 R0, R0, 0x1f, RZ ;  /* 0x0000001f00007819 */ /* 0x000fc800000006ff */
[----:B------:R2:W3:Y:S01]  /*1b40*/  SYNCS.PHASECHK.TRANS64.TRYWAIT P1, [R3+URZ], R0 ;  /* 0x00000000030075a7 */ /* 0x0004e2000802017f */
[----:B------:R-:W-:Y:S05]  /*1b50*/  @!P0 BRA `(.L_x_25) ;  /* 0x0000000000048947 */ /* 0x000fea0003800000 */
[----:B-1----:R-:W-:Y:S01]  /*1b60*/  BPT.TRAP 0x1 ;  /* 0x000000040000795c */ /* 0x002fe20000300000 */
.L_x_25:
[----:B------:R-:W-:-:S04]  /*1b70*/  MOV R4, UR49 ;  /* 0x0000003100047c02 */ /* 0x000fc80008000f00 */
[----:B------:R-:W-:Y:S01]  /*1b80*/  ISETP.GE.AND P2, PT, R4, 0x1, PT ;  /* 0x000000010400780c */ /* 0x000fe20003f46270 */
[----:B---3--:R-:W-:-:S12]  /*1b90*/  @P1 BRA `(.L_x_26) ;  /* 0x0000000000081947 */ /* 0x008fd80003800000 */
[----:B------:R-:W3:Y:S02]  /*1ba0*/  SYNCS.PHASECHK.TRANS64.TRYWAIT P1, [R3+URZ], R0 ;  /* 0x00000000030075a7 */ /* 0x000ee4000802017f */
[----:B---3--:R-:W-:Y:S05]  /*1bb0*/  @!P1 BRA `(.L_x_27) ;  /* 0x000000bc004c9947 */ /* 0x008fea0003800000 */
.L_x_26:
[----:B------:R-:W-:Y:S05]  /*1bc0*/  WARPSYNC.ALL ;  /* 0x0000000000007948 */ /* 0x000fea0003800000 */
[----:B------:R-:W-:Y:S01]  /*1bd0*/  UIADD3 UR4, UR51, 0x20400, URZ ;  /* 0x0002040033047890 */ /* 0x000fe2000fffe03f */
[----:B------:R-:W-:Y:S01]  /*1be0*/  WARPGROUP.ARRIVE ;  /* 0x00000000000079c5 */ /* 0x000fe20000000000 */
[----:B------:R-:W-:Y:S02]  /*1bf0*/  ULEA UR9, UR43, UR44, 0xa ;  /* 0x0000002c2b097291 */ /* 0x000fe4000f8e503f */
[----:B------:R-:W-:Y:S01]  /*1c00*/  USHF.R.U32.HI UR4, URZ, 0x4, UR4 ;  /* 0x000000043f047899 */ /* 0x000fe20008011604 */
[----:B------:R-:W-:Y:S01]  /*1c10*/  UMOV UR5, 0x40000040 ;  /* 0x4000004000057882 */ /* 0x000fe20000000000 */
[----:B------:R-:W-:-:S02]  /*1c20*/  UMOV UR7, 0x40000040 ;  /* 0x4000004000077882 */ /* 0x000fc40000000000 */
[----:B------:R-:W-:-:S04]  /*1c30*/  ULOP3.LUT UR4, UR4, 0x3fff, URZ, 0xc0, !UPT ;  /* 0x00003fff04047892 */ /* 0x000fc8000f8ec03f */
[----:B------:R-:W-:-:S03]  /*1c40*/  ULOP3.LUT UR8, UR4, 0x10000, URZ, 0xfc, !UPT ;  /* 0x0001000004087892 */ /* 0x000fc6000f8efc3f */
[----:B------:R-:W-:Y:S01]  /*1c50*/  UMOV UR4, UR9 ;  /* 0x0000000900047c82 */ /* 0x000fe20008000000 */
[----:B------:R-:W-:-:S07]  /*1c60*/  ULEA UR10, UR43, UR8, 0xa ;  /* 0x000000082b0a7291 */ /* 0x000fce000f8e503f */
[----:B------:R-:W-:Y:S02]  /*1c70*/  UMOV UR6, UR10 ;  /* 0x0000000a00067c82 */ /* 0x000fe40008000000 */
[----:B------:R-:W-:Y:S01]  /*1c80*/  HGMMA.64x128x16.F32 R24, gdesc[UR4], RZ, !UPT, gsb0 ;  /* 0x01e00000041879f0 */ /* 0x000fe2000c0008ff */
[----:B------:R-:W-:Y:S02]  /*1c90*/  UIADD3 UR4, UR9, 0x2, URZ ;  /* 0x0000000209047890 */ /* 0x000fe4000fffe03f */
[----:B------:R-:W-:Y:S01]  /*1ca0*/  UIADD3 UR6, UR10, 0x2, URZ ;  /* 0x000000020a067890 */ /* 0x000fe2000fffe03f */
[----:B------:R-:W-:Y:S01]  /*1cb0*/  UMOV UR5, 0x40000040 ;  /* 0x4000004000057882 */ /* 0x000fe20000000000 */
[----:B------:R-:W-:Y:S01]  /*1cc0*/  UMOV UR7, 0x40000040 ;  /* 0x4000004000077882 */ /* 0x000fe20000000000 */
[----:B------:R-:W-:Y:S02]  /*1cd0*/  WARPGROUP.DEPBAR.LE gsb0, 0x0 ;  /* 0x00008000000079c5 */ /* 0x000fe40000010000 */
[----:B------:R-:W-:-:S06]  /*1ce0*/  WARPGROUP.ARRIVE ;  /* 0x00000000000079c5 */ /* 0x000fcc0000000000 */
[----:B------:R-:W-:Y:S01]  /*1cf0*/  HGMMA.64x128x16.F32 R24, gdesc[UR4], R24, gsb0 ;  /* 0x01e00000041879f0 */ /* 0x000fe20008000818 */
        /* <DEDUP_REMOVED lines=13> */
[----:B------:R-:W-:Y:S03]  /*1dd0*/  HGMMA.64x128x16.F32 R24, gdesc[UR4], R24, gsb0 ;  /* 0x01e00000041879f0 */ /* 0x000fe60008000818 */
[----:B------:R-:W-:Y:S02]  /*1de0*/  WARPGROUP.DEPBAR.LE gsb0, 0x0 ;  /* 0x00008000000079c5 */ /* 0x000fe40000010000 */
[----:B------:R-:W-:Y:S05]  /*1df0*/  @!P2 BRA `(.L_x_28) ;  /* 0x000000040014a947 */ /* 0x000fea0003800000 */
[----:B------:R-:W-:Y:S01]  /*1e00*/  UIADD3 UR4, UR43, 0x1, URZ ;  /* 0x000000012b047890 */ /* 0x000fe2000fffe03f */
[----:B--23--:R-:W-:Y:S01]  /*1e10*/  IMAD.U32 R0, RZ, RZ, UR49 ;  /* 0x00000031ff007e24 */ /* 0x00cfe2000f8e00ff */
[----:B------:R-:W-:Y:S02]  /*1e20*/  MOV R3, UR43 ;  /* 0x0000002b00037c02 */ /* 0x000fe40008000f00 */
[----:B------:R-:W-:-:S04]  /*1e30*/  UISETP.NE.AND UP0, UPT, UR4, 0x6, UPT ;  /* 0x000000060400788c */ /* 0x000fc8000bf05270 */
[----:B------:R-:W-:Y:S02]  /*1e40*/  USEL UR5, URZ, 0x1, UP0 ;  /* 0x000000013f057887 */ /* 0x000fe40008000000 */
[----:B------:R-:W-:Y:S02]  /*1e50*/  USEL UR9, UR4, URZ, UP0 ;  /* 0x0000003f04097287 */ /* 0x000fe40008000000 */
[----:B------:R-:W-:-:S06]  /*1e60*/  ULOP3.LUT UR5, UR42, UR5, URZ, 0x3c, !UPT ;  /* 0x000000052a057292 */ /* 0x000fcc000f8e3c3f */
[----:B------:R-:W-:-:S07]  /*1e70*/  MOV R6, UR5 ;  /* 0x0000000500067c02 */ /* 0x000fce0008000f00 */
.L_x_35:
[----:B------:R-:W-:Y:S05]  /*1e80*/  @!P0 BRA `(.L_x_29) ;  /* 0x0000000000048947 */ /* 0x000fea0003800000 */
[----:B-1----:R-:W-:Y:S01]  /*1e90*/  BPT.TRAP 0x1 ;  /* 0x000000040000795c */ /* 0x002fe20000300000 */
.L_x_29:
[----:B------:R-:W-:Y:S01]  /*1ea0*/  ULEA UR4, UR9, UR51, 0x3 ;  /* 0x0000003309047291 */ /* 0x000fe2000f8e183f */
[----:B------:R-:W-:-:S08]  /*1eb0*/  SHF.L.U32 R4, R6, 0x1f, RZ ;  /* 0x0000001f06047819 */ /* 0x000fd000000006ff */
[----:B------:R2:W3:Y:S01]  /*1ec0*/  SYNCS.PHASECHK.TRANS64.TRYWAIT P1, [UR4], R4 ;  /* 0x00000004ff0075a7 */ /* 0x0004e20008020144 */
[----:B------:R-:W-:Y:S05]  /*1ed0*/  @!P0 BRA `(.L_x_30) ;  /* 0x0000000000048947 */ /* 0x000fea0003800000 */
[----:B-1----:R-:W-:Y:S01]  /*1ee0*/  BPT.TRAP 0x1 ;  /* 0x000000040000795c */ /* 0x002fe20000300000 */
.L_x_30:
[----:B---3--:R-:W-:Y:S05]  /*1ef0*/  @P1 BRA `(.L_x_31) ;  /* 0x0000000000081947 */ /* 0x008fea0003800000 */
[----:B------:R-:W3:Y:S02]  /*1f00*/  SYNCS.PHASECHK.TRANS64.TRYWAIT P1, [UR4], R4 ;  /* 0x00000004ff0075a7 */ /* 0x000ee40008020144 */
[----:B---3--:R-:W-:Y:S05]  /*1f10*/  @!P1 BRA `(.L_x_32) ;  /* 0x000000b800889947 */ /* 0x008fea0003800000 */
.L_x_31:
[----:B------:R-:W-:Y:S01]  /*1f20*/  ULEA UR10, UR9, UR44, 0xa ;  /* 0x0000002c090a7291 */ /* 0x000fe2000f8e503f */
[----:B------:R-:W-:Y:S01]  /*1f30*/  WARPGROUP.ARRIVE ;  /* 0x00000000000079c5 */ /* 0x000fe20000000000 */
[----:B------:R-:W-:Y:S01]  /*1f40*/  ULEA UR11, UR9, UR8, 0xa ;  /* 0x00000008090b7291 */ /* 0x000fe2000f8e503f */
[----:B------:R-:W-:Y:S01]  /*1f50*/  UMOV UR5, 0x40000040 ;  /* 0x4000004000057882 */ /* 0x000fe20000000000 */
[----:B------:R-:W-:-:S03]  /*1f60*/  UMOV UR7, 0x40000040 ;  /* 0x4000004000077882 */ /* 0x000fc60000000000 */
[----:B------:R-:W-:Y:S02]  /*1f70*/  UMOV UR4, UR10 ;  /* 0x0000000a00047c82 */ /* 0x000fe40008000000 */
[----:B------:R-:W-:Y:S02]  /*1f80*/  UMOV UR6, UR11 ;  /* 0x0000000b00067c82 */ /* 0x000fe40008000000 */
[----:B------:R-:W-:Y:S01]  /*1f90*/  HGMMA.64x128x16.F32 R24, gdesc[UR4], R24, gsb0 ;  /* 0x01e00000041879f0 */ /* 0x000fe20008000818 */
[----:B------:R-:W-:Y:S02]  /*1fa0*/  UIADD3 UR4, UR10, 0x2, URZ ;  /* 0x000000020a047890 */ /* 0x000fe4000fffe03f */
[----:B------:R-:W-:Y:S01]  /*1fb0*/  UIADD3 UR6, UR11, 0x2, URZ ;  /* 0x000000020b067890 */ /* 0x000fe2000fffe03f */
[----:B------:R-:W-:Y:S01]  /*1fc0*/  UMOV UR5, 0x40000040 ;  /* 0x4000004000057882 */ /* 0x000fe20000000000 */
[----:B------:R-:W-:Y:S01]  /*1fd0*/  UMOV UR7, 0x40000040 ;  /* 0x4000004000077882 */ /* 0x000fe20000000000 */
[----:B------:R-:W-:-:S02]  /*1fe0*/  WARPGROUP.DEPBAR.LE gsb0, 0x0 ;  /* 0x00008000000079c5 */ /* 0x000fc40000010000 */
        /* <DEDUP_REMOVED lines=18> */
[----:B-1----:R-:W-:Y:S01]  /*2110*/  BPT.TRAP 0x1 ;  /* 0x000000040000795c */ /* 0x002fe20000300000 */
.L_x_33:
[----:B------:R-:W-:-:S13]  /*2120*/  ISETP.NE.AND P1, PT, R88, RZ, PT ;  /* 0x000000ff5800720c */ /* 0x000fda0003f25270 */
[----:B--23--:R-:W-:-:S05]  /*2130*/  @P1 LEA R4, R3, UR51, 0x3 ;  /* 0x0000003303041c11 */ /* 0x00cfca000f8e18ff */
[----:B------:R-:W-:-:S05]  /*2140*/  @P1 VIADD R4, R4, 0x30 ;  /* 0x0000003004041836 */ /* 0x000fca0000000000 */
[----:B------:R-:W-:-:S04]  /*2150*/  @P1 PRMT R4, R89, 0x654, R4 ;  /* 0x0000065459041816 */ /* 0x000fc80000000004 */
[----:B------:R2:W-:Y:S01]  /*2160*/  @P1 SYNCS.ARRIVE.TRANS64.RED.A1T0 RZ, [R4+URZ], RZ ;  /* 0x000000ff04ff19a7 */ /* 0x0005e2000810043f */
[----:B------:R-:W-:-:S13]  /*2170*/  ISETP.GT.U32.AND P1, PT, R19, 0x1, PT ;  /* 0x000000011300780c */ /* 0x000fda0003f24070 */
[----:B--2---:R-:W-:Y:S05]  /*2180*/  @P1 BRA `(.L_x_34) ;  /* 0x0000000000041947 */ /* 0x004fea0003800000 */
[----:B-1----:R-:W-:Y:S01]  /*2190*/  BPT.TRAP 0x1 ;  /* 0x000000040000795c */ /* 0x002fe20000300000 */
.L_x_34:
[----:B------:R-:W-:Y:S01]  /*21a0*/  UIADD3 UR9, UR9, 0x1, URZ ;  /* 0x0000000109097890 */ /* 0x000fe2000fffe03f */
[C---:B------:R-:W-:Y:S02]  /*21b0*/  ISETP.GT.AND P2, PT, R0.reuse, 0x1, PT ;  /* 0x000000010000780c */ /* 0x040fe40003f44270 */
[----:B------:R-:W-:Y:S01]  /*21c0*/  IADD3 R3, R3, 0x1, RZ ;  /* 0x0000000103037810 */ /* 0x000fe20007ffe0ff */
[----:B------:R-:W-:Y:S01]  /*21d0*/  UISETP.NE.AND UP0, UPT, UR9, 0x6, UPT ;  /* 0x000000060900788c */ /* 0x000fe2000bf05270 */
[----:B------:R-:W-:Y:S02]  /*21e0*/  IADD3 R0, R0, -0x1, RZ ;  /* 0xffffffff00007810 */ /* 0x000fe40007ffe0ff */
[C---:B------:R-:W-:Y:S01]  /*21f0*/  ISETP.NE.AND P1, PT, R3.reuse, 0x6, PT ;  /* 0x000000060300780c */ /* 0x040fe20003f25270 */
[----:B------:R-:W-:Y:S02]  /*2200*/  USEL UR4, URZ, 0x1, UP0 ;  /* 0x000000013f047887 */ /* 0x000fe40008000000 */
[----:B------:R-:W-:Y:S01]  /*2210*/  USEL UR9, UR9, URZ, UP0 ;  /* 0x0000003f09097287 */ /* 0x000fe20008000000 */
[----:B------:R-:W-:-:S03]  /*2220*/  SEL R3, R3, RZ, P1 ;  /* 0x000000ff03037207 */ /* 0x000fc60000800000 */
[----:B------:R-:W-:Y:S01]  /*2230*/  LOP3.LUT R6, R6, UR4, RZ, 0x3c, !PT ;  /* 0x0000000406067c12 */ /* 0x000fe2000f8e3cff */
[----:B------:R-:W-:Y:S07]  /*2240*/  @P2 BRA `(.L_x_35) ;  /* 0xfffffffc000c2947 */ /* 0x000fee000383ffff */
.L_x_28:
[----:B--23--:R-:W2:Y:S02]  /*2250*/  LDC R0, c[0x0][0x28c] ;  /* 0x0000a300ff007b82 */ /* 0x00cea40000000800 */
[----:B--2---:R-:W-:-:S13]  /*2260*/  ISETP.GE.AND P1, PT, R0, 0x1, PT ;  /* 0x000000010000780c */ /* 0x004fda0003f26270 */
[----:B------:R-:W-:Y:S05]  /*2270*/  @!P1 BRA `(.L_x_36) ;  /* 0x0000000000449947 */ /* 0x000fea0003800000 */
[----:B------:R-:W-:Y:S05]  /*2280*/  @!P0 BRA `(.L_x_37) ;  /* 0x0000000000048947 */ /* 0x000fea0003800000 */
[----:B-1----:R-:W-:Y:S01]  /*2290*/  BPT.TRAP 0x1 ;  /* 0x000000040000795c */ /* 0x002fe20000300000 */
.L_x_37:
[----:B------:R-:W-:-:S13]  /*22a0*/  ISETP.NE.AND P0, PT, R88, RZ, PT ;  /* 0x000000ff5800720c */ /* 0x000fda0003f05270 */
[----:B------:R-:W-:-:S05]  /*22b0*/  VOTEU.ANY UP0, P0 ;  /* 0x00000000003f7886 */ /* 0x000fca0000000100 */
[----:B------:R-:W-:-:S06]  /*22c0*/  @UP0 UIADD3 UR4, UR49, UR43, URZ ;  /* 0x0000002b31040290 */ /* 0x000fcc000fffe03f */
[----:B------:R-:W-:Y:S01]  /*22d0*/  IMAD.U32 R4, RZ, RZ, UR4 ;  /* 0x00000004ff047e24 */ /* 0x000fe2000f8e00ff */
[----:B------:R-:W-:-:S03]  /*22e0*/  MOV R3, UR4 ;  /* 0x0000000400037c02 */ /* 0x000fc60008000f00 */
[----:B------:R-:W-:-:S05]  /*22f0*/  @P0 IMAD.WIDE.U32 R4, R4, -0x55555555, RZ ;  /* 0xaaaaaaab04040825 */ /* 0x000fca00078e00ff */
[----:B------:R-:W-:-:S05]  /*2300*/  @P0 SHF.R.U32.HI R0, RZ, 0x2, R5 ;  /* 0x00000002ff000819 */ /* 0x000fca0000011605 */
[----:B------:R-:W-:-:S05]  /*2310*/  @P0 IMAD R0, R0, -0x6, R3 ;  /* 0xfffffffa00000824 */ /* 0x000fca00078e0203 */
[----:B------:R-:W-:-:S04]  /*2320*/  @P0 LEA R0, R0, UR51, 0x3 ;  /* 0x0000003300000c11 */ /* 0x000fc8000f8e18ff */
[----:B------:R-:W-:-:S04]  /*2330*/  @P0 IADD3 R0, R0, 0x30, RZ ;  /* 0x0000003000000810 */ /* 0x000fc80007ffe0ff */
[----:B------:R-:W-:-:S04]  /*2340*/  @P0 PRMT R0, R89, 0x654, R0 ;  /* 0x0000065459000816 */ /* 0x000fc80000000000 */
[----:B------:R2:W-:Y:S01]  /*2350*/  @P0 SYNCS.ARRIVE.TRANS64.RED.A1T0 RZ, [R0+URZ], RZ ;  /* 0x000000ff00ff09a7 */ /* 0x0005e2000810043f */
[----:B------:R-:W-:-:S13]  /*2360*/  ISETP.GT.U32.AND P0, PT, R19, 0x1, PT ;  /* 0x000000011300780c */ /* 0x000fda0003f04070 */
[----:B--2---:R-:W-:Y:S05]  /*2370*/  @P0 BRA `(.L_x_36) ;  /* 0x0000000000040947 */ /* 0x004fea0003800000 */
[----:B-1----:R-:W-:Y:S01]  /*2380*/  BPT.TRAP 0x1 ;  /* 0x000000040000795c */ /* 0x002fe20000300000 */
.L_x_36:
[----:B------:R-:W-:Y:S01]  /*2390*/  UIADD3 UR6, UR51, 0x200, URZ ;  /* 0x0000020033067890 */ /* 0x000fe2000fffe03f */
[----:B------:R-:W-:Y:S01]  /*23a0*/  R2UR UR46, R22 ;  /* 0x00000000162e72ca */ /* 0x000fe200000e0000 */
[----:B------:R-:W-:Y:S01]  /*23b0*/  UIADD3 UR43, UR48, UR43, URZ ;  /* 0x0000002b302b7290 */ /* 0x000fe2000fffe03f */
[----:B------:R-:W-:Y:S01]  /*23c0*/  R2UR UR45, R100 ;  /* 0x00000000642d72ca */ /* 0x000fe200000e0000 */
[----:B------:R-:W-:Y:S02]  /*23d0*/  UISETP.GE.U32.AND UP1, UPT, UR48, 0x6, UPT ;  /* 0x000000063000788c */ /* 0x000fe4000bf26070 */
[----:B------:R-:W-:Y:S02]  /*23e0*/  ULOP3.LUT UP2, URZ, UR6, 0x1bf, URZ, 0xc0, !UPT ;  /* 0x000001bf063f7892 */ /* 0x000fe4000f84c03f */
[----:B------:R-:W-:-:S04]  /*23f0*/  UISETP.GT.U32.AND UP0, UPT, UR43, 0x5, UPT ;  /* 0x000000052b00788c */ /* 0x000fc8000bf04070 */
[----:B------:R-:W-:Y:S01]  /*2400*/  UISETP.LT.U32.AND UP0, UPT, UR48, 0x6, UP0 ;  /* 0x000000063000788c */ /* 0x000fe20008701070 */
[----:B------:R-:W-:Y:S01]  /*2410*/  PLOP3.LUT P0, PT, PT, PT, UP2, 0x80, 0x0 ;  /* 0x000000000000781c */ /* 0x000fe20003f0f028 */
[----:B------:R-:W-:Y:S02]  /*2420*/  USHF.L.U32 UR46, UR46, 0x7, URZ ;  /* 0x000000072e2e7899 */ /* 0x000fe4000800063f */
[----:B------:R-:W-:Y:S02]  /*2430*/  @UP1 UIMAD.WIDE.U32 UR4, UR43, -0x55555555, URZ ;  /* 0xaaaaaaab2b0418a5 */ /* 0x000fe4000f8e003f */
[----:B------:R-:W-:Y:S02]  /*2440*/  USEL UR6, URZ, 0x1, !UP0 ;  /* 0x000000013f067887 */ /* 0x000fe4000c000000 */
[----:B------:R-:W-:Y:S02]  /*2450*/  @UP1 USHF.R.U32.HI UR4, URZ, 0x2, UR5 ;  /* 0x000000023f041899 */ /* 0x000fe40008011605 */
[----:B------:R-:W-:-:S02]  /*2460*/  ULOP3.LUT UR42, UR42, UR6, URZ, 0x3c, !UPT ;  /* 0x000000062a2a7292 */ /* 0x000fc4000f8e3c3f */
[----:B------:R-:W-:Y:S02]  /*2470*/  USHF.L.U32 UR45, UR45, 0x7, URZ ;  /* 0x000000072d2d7899 */ /* 0x000fe4000800063f */
[----:B------:R-:W-:Y:S01]  /*2480*/  @UP1 ULOP3.LUT UR42, UR42, 0x1, UR4, 0x78, !UPT ;  /* 0x000000012a2a1892 */ /* 0x000fe2000f8e7804 */
[----:B------:R-:W-:Y:S11]  /*2490*/  @!P0 BRA `(.L_x_38) ;  /* 0x00000000007c8947 */ /* 0x000ff60003800000 */
        /* <DEDUP_REMOVED lines=16> */
.L_x_39:
[----:B------:R-:W1:Y:S01]  /*25a0*/  LDC.64 R22, c[0x4][R22] ;  /* 0x0100000016167b82 */ /* 0x000e620000000a00 */
[----:B------:R-:W-:Y:S01]  /*25b0*/  ULDC.64 UR4, c[0x4][0x80] ;  /* 0x0100200000047ab9 */ /* 0x000fe20000000a00 */
[----:B------:R-:W-:Y:S01]  /*25c0*/  ULDC.64 UR6, c[0x4][0x10] ;  /* 0x0100040000067ab9 */ /* 0x000fe20000000a00 */
[----:B------:R-:W-:Y:S01]  /*25d0*/  IMAD.U32 R4, RZ, RZ, UR4 ;  /* 0x00000004ff047e24 */ /* 0x000fe2000f8e00ff */
        /* <DEDUP_REMOVED lines=8> */
[----:B------:R-:W-:-:S07]  /*2660*/  MOV R13, RZ ;  /* 0x000000ff000d7202 */ /* 0x000fce0000000f00 */
[----:B------:R-:W-:-:S07]  /*2670*/  LEPC R20, `(.L_x_38) ;  /* 0x000000001014794e */ /* 0x000fce0000000000 */
[----:B-1----:R-:W-:Y:S05]  /*2680*/  CALL.ABS.NOINC R22 ;  /* 0x0000000016007343 */ /* 0x002fea0003c00000 */
.L_x_38:
[----:B------:R-:W2:Y:S02]  /*2690*/  LDC.64 R8, c[0x0][0x590] ;  /* 0x00016400ff087b82 */ /* 0x000ea40000000a00 */
[----:B--2---:R-:W-:-:S04]  /*26a0*/  ISETP.NE.U32.AND P2, PT, R8, RZ, PT ;  /* 0x000000ff0800720c */ /* 0x004fc80003f45070 */
[----:B------:R-:W-:-:S13]  /*26b0*/  ISETP.NE.AND.EX P2, PT, R9, RZ, PT, P2 ;  /* 0x000000ff0900720c */ /* 0x000fda0003f45320 */
[----:B------:R-:W-:Y:S05]  /*26c0*/  @!P2 BRA `(.L_x_40) ;  /* 0x000000000034a947 */ /* 0x000fea0003800000 */
[----:B------:R-:W-:Y:S02]  /*26d0*/  ULDC.64 UR4, c[0x0][0x588] ;  /* 0x0001620000047ab9 */ /* 0x000fe40000000a00 */
[----:B------:R-:W-:-:S04]  /*26e0*/  ISETP.NE.U32.AND P0, PT, RZ, UR4, PT ;  /* 0x00000004ff007c0c */ /* 0x000fc8000bf05070 */
[----:B------:R-:W-:-:S13]  /*26f0*/  ISETP.NE.AND.EX P0, PT, RZ, UR5, PT, P0 ;  /* 0x00000005ff007c0c */ /* 0x000fda000bf05300 */
[----:B------:R-:W-:Y:S05]  /*2700*/  @!P0 BRA `(.L_x_41) ;  /* 0x0000000000188947 */ /* 0x000fea0003800000 */
[----:B------:R-:W2:Y:S01]  /*2710*/  LDC.64 R4, c[0x0][0x588] ;  /* 0x00016200ff047b82 */ /* 0x000ea20000000a00 */
[----:B------:R-:W-:-:S04]  /*2720*/  IMAD R3, R8, UR47, RZ ;  /* 0x0000002f08037c24 */ /* 0x000fc8000f8e02ff */
[----:B--2---:R-:W-:-:S05]  /*2730*/  IMAD.WIDE R4, R3, 0x4, R4 ;  /* 0x0000000403047825 */ /* 0x004fca00078e0204 */
[----:B-----5:R2:W5:Y:S01]  /*2740*/  LDG.E R91, desc[UR52][R4.64] ;  /* 0x00000034045b7981 */ /* 0x020562000c1e1900 */
[----:B------:R-:W-:Y:S01]  /*2750*/  IMAD.MOV.U32 R90, RZ, RZ, 0x1 ;  /* 0x00000001ff5a7424 */ /* 0x000fe200078e00ff */
[----:B------:R-:W-:Y:S06]  /*2760*/  BRA `(.L_x_40) ;  /* 0x00000000000c7947 */ /* 0x000fec0003800000 */
.L_x_41:
[----:B------:R-:W-:Y:S01]  /*2770*/  ULDC UR4, c[0x0][0x580] ;  /* 0x0001600000047ab9 */ /* 0x000fe20000000800 */
[----:B------:R-:W-:Y:S02]  /*2780*/  MOV R90, 0x1 ;  /* 0x00000001005a7802 */ /* 0x000fe40000000f00 */
[----:B-----5:R-:W-:-:S07]  /*2790*/  MOV R91, UR4 ;  /* 0x00000004005b7c02 */ /* 0x020fce0008000f00 */
.L_x_40:
[----:B------:R-:W3:Y:S02]  /*27a0*/  LDC.64 R6, c[0x0][0x5b0] ;  /* 0x00016c00ff067b82 */ /* 0x000ee40000000a00 */
[----:B---3--:R-:W-:-:S04]  /*27b0*/  ISETP.NE.U32.AND P0, PT, R6, RZ, PT ;  /* 0x000000ff0600720c */ /* 0x008fc80003f05070 */
[----:B------:R-:W-:-:S13]  /*27c0*/  ISETP.NE.AND.EX P0, PT, R7, RZ, PT, P0 ;  /* 0x000000ff0700720c */ /* 0x000fda0003f05300 */
[----:B------:R-:W-:Y:S05]  /*27d0*/  @!P0 BRA `(.L_x_42) ;  /* 0x00000000002c8947 */ /* 0x000fea0003800000 */
[----:B------:R-:W-:Y:S02]  /*27e0*/  ULDC.64 UR4, c[0x0][0x5a8] ;  /* 0x00016a0000047ab9 */ /* 0x000fe40000000a00 */
[----:B------:R-:W-:-:S04]  /*27f0*/  ISETP.NE.U32.AND P0, PT, RZ, UR4, PT ;  /* 0x00000004ff007c0c */ /* 0x000fc8000bf05070 */
[----:B------:R-:W-:-:S13]  /*2800*/  ISETP.NE.AND.EX P0, PT, RZ, UR5, PT, P0 ;  /* 0x00000005ff007c0c */ /* 0x000fda000bf05300 */
[----:B------:R-:W-:Y:S05]  /*2810*/  @!P0 BRA `(.L_x_43) ;  /* 0x0000000000148947 */ /* 0x000fea0003800000 */
[----:B--2---:R-:W2:Y:S01]  /*2820*/  LDC.64 R4, c[0x0][0x5a8] ;  /* 0x00016a00ff047b82 */ /* 0x004ea20000000a00 */
[----:B------:R-:W-:-:S04]  /*2830*/  IMAD R3, R6, UR47, RZ ;  /* 0x0000002f06037c24 */ /* 0x000fc8000f8e02ff */
[----:B--2---:R-:W-:-:S05]  /*2840*/  IMAD.WIDE R4, R3, 0x4, R4 ;  /* 0x0000000403047825 */ /* 0x004fca00078e0204 */
[----:B-----5:R3:W5:Y:S01]  /*2850*/  LDG.E R92, desc[UR52][R4.64] ;  /* 0x00000034045c7981 */ /* 0x020762000c1e1900 */
[----:B------:R-:W-:Y:S05]  /*2860*/  BRA `(.L_x_42) ;  /* 0x0000000000087947 */ /* 0x000fea0003800000 */
.L_x_43:
[----:B------:R-:W-:Y:S02]  /*2870*/  ULDC UR4, c[0x0][0x5a0] ;  /* 0x0001680000047ab9 */ /* 0x000fe40000000800 */
[----:B-----5:R-:W-:-:S07]  /*2880*/  IMAD.U32 R92, RZ, RZ, UR4 ;  /* 0x00000004ff5c7e24 */ /* 0x020fce000f8e00ff */
.L_x_42:
[----:B------:R-:W-:Y:S01]  /*2890*/  ULDC.64 UR4, c[0x0][0x588] ;  /* 0x0001620000047ab9 */ /* 0x000fe20000000a00 */
[----:B------:R-:W-:Y:S01]  /*28a0*/  ISETP.NE.U32.AND P3, PT, R8, RZ, PT ;  /* 0x000000ff0800720c */ /* 0x000fe20003f65070 */
[----:B------:R-:W-:Y:S02]  /*28b0*/  UISETP.NE.U32.AND UP0, UPT, UR4, URZ, UPT ;  /* 0x0000003f0400728c */ /* 0x000fe4000bf05070 */
[----:B------:R-:W-:Y:S02]  /*28c0*/  ISETP.NE.U32.AND P4, PT, RZ, UR4, PT ;  /* 0x00000004ff007c0c */ /* 0x000fe4000bf85070 */
[----:B------:R-:W-:Y:S01]  /*28d0*/  ISETP.NE.AND.EX P3, PT, R9, RZ, PT, P3 ;  /* 0x000000ff0900720c */ /* 0x000fe20003f65330 */
[----:B------:R-:W-:Y:S02]  /*28e0*/  UISETP.NE.AND.EX UP0, UPT, UR5, URZ, UPT, UP0 ;  /* 0x0000003f0500728c */ /* 0x000fe4000bf05300 */
[----:B------:R-:W-:Y:S02]  /*28f0*/  ISETP.NE.AND.EX P4, PT, RZ, UR5, PT, P4 ;  /* 0x00000005ff007c0c */ /* 0x000fe4000bf85340 */
[----:B------:R-:W-:-:S02]  /*2900*/  PLOP3.LUT P0, PT, PT, PT, PT, 0x8, 0x0 ;  /* 0x000000000000781c */ /* 0x000fc40003f0e170 */
[----:B------:R-:W-:-:S04]  /*2910*/  PLOP3.LUT P1, PT, PT, PT, UP0, 0x80, 0x0 ;  /* 0x000000000000781c */ /* 0x000fc80003f2f008 */
[----:B------:R-:W-:-:S05]  /*2920*/  PLOP3.LUT P1, PT, P1, PT, PT, 0x8, 0x0 ;  /* 0x000000000000781c */ /* 0x000fca0000f2e170 */
[----:B------:R-:W-:Y:S08]  /*2930*/  @P4 BRA P3, `(.L_x_44) ;  /* 0x0000000000244947 */ /* 0x000ff00001800000 */
[----:B------:R-:W-:Y:S04]  /*2940*/  BSSY B0, `(.L_x_44) ;  /* 0x0000008000007945 */ /* 0x000fe80003800000 */
[----:B------:R-:W-:Y:S05]  /*2950*/  @!P2 BRA `(.L_x_45) ;  /* 0x000000000014a947 */ /* 0x000fea0003800000 */
[----:B------:R-:W-:Y:S02]  /*2960*/  LOP3.LUT P3, RZ, R90, 0xff, RZ, 0xc0, !PT ;  /* 0x000000ff5aff7812 */ /* 0x000fe4000786c0ff */
[----:B------:R-:W-:-:S11]  /*2970*/  PLOP3.LUT P0, PT, P1, PT, PT, 0x80, 0x0 ;  /* 0x000000000000781c */ /* 0x000fd60000f0f070 */
[----:B------:R-:W-:Y:S05]  /*2980*/  @!P3 BRA `(.L_x_46) ;  /* 0x00000000000cb947 */ /* 0x000fea0003800000 */
[----:B-----5:R-:W-:Y:S01]  /*2990*/  FSETP.EQ.AND P0, PT, R91, RZ, PT ;  /* 0x000000ff5b00720b */ /* 0x020fe20003f02000 */
[----:B------:R-:W-:-:S12]  /*29a0*/  BRA `(.L_x_46) ;  /* 0x0000000000047947 */ /* 0x000fd80003800000 */
.L_x_45:
[----:B-----5:R-:W-:-:S13]  /*29b0*/  FSETP.EQ.AND P0, PT, R91, RZ, PT ;  /* 0x000000ff5b00720b */ /* 0x020fda0003f02000 */
.L_x_46:
[----:B-1----:R-:W-:Y:S05]  /*29c0*/  BSYNC B0 ;  /* 0x0000000000007941 */ /* 0x002fea0003800000 */
.L_x_44:
[----:B------:R-:W-:Y:S04]  /*29d0*/  BSSY B0, `(.L_x_47) ;  /* 0x0000007000007945 */ /* 0x000fe80003800000 */
[----:B------:R-:W-:Y:S05]  /*29e0*/  @!P2 BRA `(.L_x_48) ;  /* 0x000000000010a947 */ /* 0x000fea0003800000 */
[----:B------:R-:W-:-:S13]  /*29f0*/  LOP3.LUT P2, RZ, R90, 0xff, RZ, 0xc0, !PT ;  /* 0x000000ff5aff7812 */ /* 0x000fda000784c0ff */
[----:B------:R-:W-:Y:S05]  /*2a00*/  @!P2 BRA `(.L_x_49) ;  /* 0x00000000000ca947 */ /* 0x000fea0003800000 */
[----:B-----5:R-:W-:Y:S01]  /*2a10*/  FSETP.EQ.AND P1, PT, R91, RZ, PT ;  /* 0x000000ff5b00720b */ /* 0x020fe20003f22000 */
[----:B------:R-:W-:-:S12]  /*2a20*/  BRA `(.L_x_49) ;  /* 0x0000000000047947 */ /* 0x000fd80003800000 */
.L_x_48:
[----:B-----5:R-:W-:-:S13]  /*2a30*/  FSETP.EQ.AND P1, PT, R91, RZ, PT ;  /* 0x000000ff5b00720b */ /* 0x020fda0003f22000 */
.L_x_49:
[----:B-1----:R-:W-:Y:S05]  /*2a40*/  BSYNC B0 ;  /* 0x0000000000007941 */ /* 0x002fea0003800000 */
.L_x_47:
[----:B------:R-:W-:Y:S01]  /*2a50*/  BSSY B0, `(.L_x_50) ;  /* 0x000001b000007945 */ /* 0x000fe20003800000 */
[----:B------:R-:W-:Y:S02]  /*2a60*/  LOP3.LUT R95, R95, 0x1, RZ, 0x3c, !PT ;  /* 0x000000015f5f7812 */ /* 0x000fe400078e3cff */
[----:B------:R-:W-:Y:S02]  /*2a70*/  CS2R R10, SRZ ;  /* 0x00000000000a7805 */ /* 0x000fe4000001ff00 */
[----:B------:R-:W-:Y:S02]  /*2a80*/  MOV R14, RZ ;  /* 0x000000ff000e7202 */ /* 0x000fe40000000f00 */
[----:B------:R-:W-:Y:S02]  /*2a90*/  CS2R R8, SRZ ;  /* 0x0000000000087805 */ /* 0x000fe4000001ff00 */
[----:B------:R-:W-:Y:S02]  /*2aa0*/  CS2R R6, SRZ ;  /* 0x0000000000067805 */ /* 0x000fe4000001ff00 */
[----:B--23--:R-:W-:Y:S01]  /*2ab0*/  CS2R R4, SRZ ;  /* 0x0000000000047805 */ /* 0x00cfe2000001ff00 */
[----:B------:R-:W-:Y:S06]  /*2ac0*/  @P0 BRA `(.L_x_51) ;  /* 0x00000000004c0947 */ /* 0x000fec0003800000 */
[----:B------:R-:W-:-:S13]  /*2ad0*/  ISETP.NE.AND P2, PT, R106, 0x3, PT ;  /* 0x000000036a00780c */ /* 0x000fda0003f45270 */
[----:B------:R-:W-:Y:S05]  /*2ae0*/  @!P2 BRA `(.L_x_52) ;  /* 0x000000000004a947 */ /* 0x000fea0003800000 */
[----:B------:R-:W-:Y:S01]  /*2af0*/  BPT.TRAP 0x1 ;  /* 0x000000040000795c */ /* 0x000fe20000300000 */
.L_x_52:
[----:B------:R-:W-:Y:S01]  /*2b00*/  SHF.L.U32 R3, R95, 0x1f, RZ ;  /* 0x0000001f5f037819 */ /* 0x000fe200000006ff */
[----:B------:R-:W-:Y:S01]  /*2b10*/  BSSY B1, `(.L_x_53) ;  /* 0x0000005000017945 */ /* 0x000fe20003800000 */
[----:B------:R-:W-:Y:S02]  /*2b20*/  @!P1 LEA R0, R93, UR51, 0x1 ;  /* 0x000000335d009c11 */ /* 0x000fe4000f8e08ff */
[----:B------:R-:W1:Y:S01]  /*2b30*/  SYNCS.PHASECHK.TRANS64.TRYWAIT P2, [UR51+0x60], R3 ;  /* 0x00006003ff0075a7 */ /* 0x000e620008040173 */
[----:B------:R-:W-:Y:S01]  /*2b40*/  MOV R7, RZ ;  /* 0x000000ff00077202 */ /* 0x000fe20000000f00 */
[----:B-1----:R-:W-:Y:S06]  /*2b50*/  @!P2 BRA `(.L_x_54) ;  /* 0x000000ac0090a947 */ /* 0x002fec0003800000 */
.L_x_361:
[----:B------:R-:W-:Y:S05]  /*2b60*/  BSYNC B1 ;  /* 0x0000000000017941 */ /* 0x000fea0003800000 */
.L_x_53:
[----:B------:R-:W-:Y:S01]  /*2b70*/  IMAD.MOV.U32 R6, RZ, RZ, RZ ;  /* 0x000000ffff067224 */ /* 0x000fe200078e00ff */
[----:B-1----:R-:W-:Y:S02]  /*2b80*/  CS2R R4, SRZ ;  /* 0x0000000000047805 */ /* 0x002fe4000001ff00 */
[----:B------:R-:W-:Y:S02]  /*2b90*/  MOV R10, RZ ;  /* 0x000000ff000a7202 */ /* 0x000fe40000000f00 */
[----:B------:R-:W-:Y:S02]  /*2ba0*/  CS2R R8, SRZ ;  /* 0x0000000000087805 */ /* 0x000fe4000001ff00 */
[----:B------:R-:W-:Y:S01]  /*2bb0*/  @!P1 LEA R3, R97, R0, 0x1 ;  /* 0x0000000061039211 */ /* 0x000fe200078e08ff */
[----:B------:R-:W-:Y:S05]  /*2bc0*/  @!P1 WARPSYNC.ALL ;  /* 0x0000000000009948 */ /* 0x000fea0003800000 */
[----:B------:R1:W2:Y:S01]  /*2bd0*/  @!P1 LDSM.16.M88.4 R4, [R0+0x200] ;  /* 0x000200000004983b */ /* 0x0002a20000000200 */
[----:B------:R-:W-:-:S03]  /*2be0*/  IMAD.MOV.U32 R14, RZ, RZ, 0x1 ;  /* 0x00000001ff0e7424 */ /* 0x000fc600078e00ff */
[----:B------:R1:W3:Y:S04]  /*2bf0*/  @!P1 LDSM.16.M88.4 R8, [R3+0x200] ;  /* 0x000200000308983b */ /* 0x0002e80000000200 */
.L_x_51:
[----:B------:R-:W-:Y:S05]  /*2c00*/  BSYNC B0 ;  /* 0x0000000000007941 */ /* 0x000fea0003800000 */
.L_x_50:
[--C-:B-12---:R-:W-:Y:S02]  /*2c10*/  HADD2.F32 R0, -RZ, R4.reuse.H0_H0 ;  /* 0x20000004ff007230 */ /* 0x106fe40000004100 */
[C---:B-----5:R-:W-:Y:S01]  /*2c20*/  FMUL R24, R92.reuse, R24 ;  /* 0x000000185c187220 */ /* 0x060fe20000400000 */
[----:B------:R-:W-:Y:S02]  /*2c30*/  HADD2.F32 R20, -RZ, R4.H1_H1 ;  /* 0x30000004ff147230 */ /* 0x000fe40000004100 */
[----:B------:R-:W-:Y:S01]  /*2c40*/  FMUL R25, R92, R25 ;  /* 0x000000195c197220 */ /* 0x000fe20000400000 */
[----:B------:R-:W-:Y:S01]  /*2c50*/  MOV R123, 0x3bbb989d ;  /* 0x3bbb989d007b7802 */ /* 0x000fe20000000f00 */
[C---:B------:R-:W-:Y:S01]  /*2c60*/  FFMA R15, R91.reuse, R0, R24 ;  /* 0x000000005b0f7223 */ /* 0x040fe20000000018 */
[----:B------:R-:W-:Y:S02]  /*2c70*/  HADD2.F32 R0, -RZ, R6.H0_H0 ;  /* 0x20000006ff007230 */ /* 0x000fe40000004100 */
[----:B------:R-:W-:Y:S01]  /*2c80*/  FFMA R20, R91, R20, R25 ;  /* 0x000000145b147223 */ /* 0x000fe20000000019 */
[----:B------:R-:W-:-:S02]  /*2c90*/  HADD2.F32 R22, -RZ, R5.H1_H1 ;  /* 0x30000005ff167230 */ /* 0x000fc40000004100 */
[C---:B------:R-:W-:Y:S01]  /*2ca0*/  FMUL R28, R92.reuse, R28 ;  /* 0x0000001c5c1c7220 */ /* 0x040fe20000400000 */
[----:B------:R-:W-:Y:S01]  /*2cb0*/  FMUL R27, R92, R27 ;  /* 0x0000001b5c1b7220 */ /* 0x000fe20000400000 */
[----:B------:R-:W-:Y:S01]  /*2cc0*/  MOV R124, 0x437c0000 ;  /* 0x437c0000007c7802 */ /* 0x000fe20000000f00 */
[----:B------:R-:W-:Y:S02]  /*2cd0*/  HADD2.F32 R12, -RZ, R5.H0_H0 ;  /* 0x20000005ff0c7230 */ /* 0x000fe40000004100 */
[C---:B------:R-:W-:Y:S01]  /*2ce0*/  FFMA R23, R91.reuse, R0, R28 ;  /* 0x000000005b177223 */ /* 0x040fe2000000001c */
[----:B------:R-:W-:Y:S01]  /*2cf0*/  FFMA.SAT R13, -R20, R123, 0.5 ;  /* 0x3f000000140d7423 */ /* 0x000fe2000000217b */
[C---:B------:R-:W-:Y:S01]  /*2d00*/  FMUL R21, R92.reuse, R26 ;  /* 0x0000001a5c157220 */ /* 0x040fe20000400000 */
[----:B------:R-:W-:Y:S01]  /*2d10*/  FFMA R22, R91, R22, R27 ;  /* 0x000000165b167223 */ /* 0x000fe2000000001b */
[----:B---3--:R-:W-:Y:S02]  /*2d20*/  HADD2.F32 R0, -RZ, R8.H0_H0 ;  /* 0x20000008ff007230 */ /* 0x008fe40000004100 */
[----:B------:R-:W-:Y:S01]  /*2d30*/  FMUL R27, R92, R32 ;  /* 0x000000205c1b7220 */ /* 0x000fe20000400000 */
[----:B------:R-:W-:-:S02]  /*2d40*/  HADD2.F32 R24, -RZ, R6.H1_H1 ;  /* 0x30000006ff187230 */ /* 0x000fc40000004100 */
[C---:B------:R-:W-:Y:S01]  /*2d50*/  FMUL R29, R92.reuse, R29 ;  /* 0x0000001d5c1d7220 */ /* 0x040fe20000400000 */
[----:B------:R-:W-:Y:S01]  /*2d60*/  FFMA.RM R13, R13, R124, 12582913 ;  /* 0x4b4000010d0d7423 */ /* 0x000fe2000000407c */
[C---:B------:R-:W-:Y:S01]  /*2d70*/  FFMA R21, R91.reuse, R12, R21 ;  /* 0x0000000c5b157223 */ /* 0x040fe20000000015 */
[C---:B------:R-:W-:Y:S01]  /*2d80*/  FFMA R27, R91.reuse, R0, R27 ;  /* 0x000000005b1b7223 */ /* 0x040fe2000000001b */
[----:B------:R-:W-:Y:S02]  /*2d90*/  HADD2.F32 R28, -RZ, R8.H1_H1 ;  /* 0x30000008ff1c7230 */ /* 0x000fe40000004100 */
[----:B------:R-:W-:Y:S01]  /*2da0*/  FFMA R24, R91, R24, R29 ;  /* 0x000000185b187223 */ /* 0x000fe2000000001d */
[C---:B------:R-:W-:Y:S01]  /*2db0*/  FMUL R0, R92.reuse, R33 ;  /* 0x000000215c007220 */ /* 0x040fe20000400000 */
[----:B------:R-:W-:Y:S01]  /*2dc0*/  FMUL R25, R92, R30 ;  /* 0x0000001e5c197220 */ /* 0x000fe20000400000 */
[----:B------:R-:W-:Y:S01]  /*2dd0*/  FADD R29, R13, -12583039 ;  /* 0xcb40007f0d1d7421 */ /* 0x000fe20000000000 */
[----:B------:R-:W-:-:S02]  /*2de0*/  HADD2.F32 R12, -RZ, R7.H0_H0 ;  /* 0x20000007ff0c7230 */ /* 0x000fc40000004100 */
[----:B------:R-:W-:Y:S01]  /*2df0*/  FFMA.SAT R30, -R21, R123, 0.5 ;  /* 0x3f000000151e7423 */ /* 0x000fe2000000217b */
[C---:B------:R-:W-:Y:S01]  /*2e00*/  FFMA R28, R91.reuse, R28, R0 ;  /* 0x0000001c5b1c7223 */ /* 0x040fe20000000000 */
[----:B------:R-:W-:Y:S01]  /*2e10*/  FFMA R29, -R20, 1.4426950216293334961, -R29 ;  /* 0x3fb8aa3b141d7823 */ /* 0x000fe2000000091d */
[----:B------:R-:W-:Y:S02]  /*2e20*/  HADD2.F32 R0, -RZ, R9.H0_H0 ;  /* 0x20000009ff007230 */ /* 0x000fe40000004100 */
[----:B------:R-:W-:Y:S01]  /*2e30*/  FFMA.RM R101, R30, R124, 12582913 ;  /* 0x4b4000011e657423 */ /* 0x000fe2000000407c */
[C---:B------:R-:W-:Y:S01]  /*2e40*/  FMUL R34, R92.reuse, R34 ;  /* 0x000000225c227220 */ /* 0x040fe20000400000 */
[----:B------:R-:W-:Y:S01]  /*2e50*/  FFMA R25, R91, R12, R25 ;  /* 0x0000000c5b197223 */ /* 0x000fe20000000019 */
[----:B------:R-:W-:Y:S01]  /*2e60*/  FMUL R12, R92, R31 ;  /* 0x0000001f5c0c7220 */ /* 0x000fe20000400000 */
[----:B------:R-:W-:Y:S01]  /*2e70*/  FFMA R31, -R20, 1.925963033500011079e-08, R29 ;  /* 0x32a57060141f7823 */ /* 0x000fe2000000011d */
[----:B------:R-:W-:Y:S01]  /*2e80*/  FADD R30, R101, -12583039 ;  /* 0xcb40007f651e7421 */ /* 0x000fe20000000000 */
[----:B------:R-:W-:Y:S01]  /*2e90*/  FFMA R29, R91, R0, R34 ;  /* 0x000000005b1d7223 */ /* 0x000fe20000000022 */
[-C--:B------:R-:W-:Y:S01]  /*2ea0*/  FFMA.SAT R0, -R23, R123.reuse, 0.5 ;  /* 0x3f00000017007423 */ /* 0x080fe2000000217b */
[----:B------:R-:W-:Y:S01]  /*2eb0*/  FFMA.SAT R32, -R22, R123, 0.5 ;  /* 0x3f00000016207423 */ /* 0x000fe2000000217b */
[----:B------:R-:W-:Y:S01]  /*2ec0*/  FFMA R30, -R21, 1.4426950216293334961, -R30 ;  /* 0x3fb8aa3b151e7823 */ /* 0x000fe2000000091e */
[----:B------:R-:W-:-:S02]  /*2ed0*/  HADD2.F32 R26, -RZ, R7.H1_H1 ;  /* 0x30000007ff1a7230 */ /* 0x000fc40000004100 */
[-C--:B------:R-:W-:Y:S01]  /*2ee0*/  FFMA.RM R108, R0, R124.reuse, 12582913 ;  /* 0x4b400001006c7423 */ /* 0x080fe2000000407c */
[----:B------:R-:W-:Y:S01]  /*2ef0*/  FMUL R0, R92, R35 ;  /* 0x000000235c007220 */ /* 0x000fe20000400000 */
[-C--:B------:R-:W-:Y:S01]  /*2f00*/  FFMA.RM R103, R32, R124.reuse, 12582913 ;  /* 0x4b40000120677423 */ /* 0x080fe2000000407c */
[-C--:B------:R-:W-:Y:S01]  /*2f10*/  FFMA.SAT R35, -R24, R123.reuse, 0.5 ;  /* 0x3f00000018237423 */ /* 0x080fe2000000217b */
[----:B------:R-:W-:Y:S01]  /*2f20*/  FFMA R32, -R21, 1.925963033500011079e-08, R30 ;  /* 0x32a5706015207823 */ /* 0x000fe2000000011e */
[----:B------:R-:W-:Y:S01]  /*2f30*/  HADD2.F32 R30, -RZ, R9.H1_H1 ;  /* 0x30000009ff1e7230 */ /* 0x000fe20000004100 */
[----:B------:R1:W-:Y:S01]  /*2f40*/  MUFU.EX2 R100, R31 ;  /* 0x0000001f00647308 */ /* 0x0003e20000000800 */
[----:B------:R-:W-:Y:S01]  /*2f50*/  FFMA.RM R109, R35, R124, 12582913 ;  /* 0x4b400001236d7423 */ /* 0x000fe2000000407c */
[-C--:B------:R-:W-:Y:S01]  /*2f60*/  FFMA.SAT R35, -R25, R123.reuse, 0.5 ;  /* 0x3f00000019237423 */ /* 0x080fe2000000217b */
[----:B------:R-:W-:Y:S01]  /*2f70*/  FFMA.SAT R3, -R15, R123, 0.5 ;  /* 0x3f0000000f037423 */ /* 0x000fe2000000217b */
[----:B------:R-:W-:Y:S01]  /*2f80*/  FFMA R30, R91, R30, R0 ;  /* 0x0000001e5b1e7223 */ /* 0x000fe20000000000 */
[----:B------:R-:W-:-:S02]  /*2f90*/  HADD2.F32 R0, -RZ, R10.H0_H0 ;  /* 0x2000000aff007230 */ /* 0x000fc40000004100 */
[----:B------:R-:W-:Y:S01]  /*2fa0*/  FMUL R36, R92, R36 ;  /* 0x000000245c247220 */ /* 0x000fe20000400000 */
[----:B------:R-:W-:Y:S01]  /*2fb0*/  FADD R33, R103, -12583039 ;  /* 0xcb40007f67217421 */ /* 0x000fe20000000000 */
[----:B------:R-:W-:Y:S01]  /*2fc0*/  FFMA.RM R110, R35, R124, 12582913 ;  /* 0x4b400001236e7423 */ /* 0x000fe2000000407c */
[----:B-1----:R-:W-:Y:S01]  /*2fd0*/  FADD R31, R109, -12583039 ;  /* 0xcb40007f6d1f7421 */ /* 0x002fe20000000000 */
[----:B------:R-:W-:Y:S01]  /*2fe0*/  FFMA R26, R91, R26, R12 ;  /* 0x0000001a5b1a7223 */ /* 0x000fe2000000000c */
[----:B------:R-:W-:Y:S01]  /*2ff0*/  FFMA.RM R3, R3, R124, 12582913 ;  /* 0x4b40000103037423 */ /* 0x000fe2000000407c */
[----:B------:R-:W-:Y:S01]  /*3000*/  FFMA R33, -R22, 1.4426950216293334961, -R33 ;  /* 0x3fb8aa3b16217823 */ /* 0x000fe20000000921 */
[----:B------:R-:W-:Y:S01]  /*3010*/  FFMA R111, -R24, 1.4426950216293334961, -R31 ;  /* 0x3fb8aa3b186f7823 */ /* 0x000fe2000000091f */
[----:B------:R-:W-:Y:S01]  /*3020*/  FFMA R31, R91, R0, R36 ;  /* 0x000000005b1f7223 */ /* 0x000fe20000000024 */
[----:B------:R-:W-:Y:S01]  /*3030*/  FADD R0, R110, -12583039 ;  /* 0xcb40007f6e007421 */ /* 0x000fe20000000000 */
[----:B------:R-:W-:Y:S01]  /*3040*/  FADD R34, R108, -12583039 ;  /* 0xcb40007f6c227421 */ /* 0x000fe20000000000 */
[----:B------:R-:W-:Y:S01]  /*3050*/  FFMA.SAT R36, -R26, R123, 0.5 ;  /* 0x3f0000001a247423 */ /* 0x000fe2000000217b */
[----:B------:R-:W-:Y:S01]  /*3060*/  FADD R12, R3, -12583039 ;  /* 0xcb40007f030c7421 */ /* 0x000fe20000000000 */
[----:B------:R-:W-:Y:S01]  /*3070*/  FFMA R33, -R22, 1.925963033500011079e-08, R33 ;  /* 0x32a5706016217823 */ /* 0x000fe20000000121 */
[----:B------:R-:W-:Y:S01]  /*3080*/  FFMA R112, -R25, 1.4426950216293334961, -R0 ;  /* 0x3fb8aa3b19707823 */ /* 0x000fe20000000900 */
[----:B------:R-:W-:Y:S01]  /*3090*/  FFMA R34, -R23, 1.4426950216293334961, -R34 ;  /* 0x3fb8aa3b17227823 */ /* 0x000fe20000000922 */
[-C--:B------:R-:W-:Y:S01]  /*30a0*/  FFMA.RM R113, R36, R124.reuse, 12582913 ;  /* 0x4b40000124717423 */ /* 0x080fe2000000407c */
[----:B------:R-:W-:Y:S01]  /*30b0*/  FMUL R0, R92, R37 ;  /* 0x000000255c007220 */ /* 0x000fe20000400000 */
[----:B------:R-:W-:Y:S01]  /*30c0*/  FFMA R12, -R15, 1.4426950216293334961, -R12 ;  /* 0x3fb8aa3b0f0c7823 */ /* 0x000fe2000000090c */
[----:B------:R1:W-:Y:S01]  /*30d0*/  MUFU.EX2 R102, R32 ;  /* 0x0000002000667308 */ /* 0x0003e20000000800 */
[----:B------:R-:W-:Y:S01]  /*30e0*/  FFMA.SAT R37, -R27, R123, 0.5 ;  /* 0x3f0000001b257423 */ /* 0x000fe2000000217b */
[----:B------:R-:W-:Y:S01]  /*30f0*/  FFMA R34, -R23, 1.925963033500011079e-08, R34 ;  /* 0x32a5706017227823 */ /* 0x000fe20000000122 */
[----:B------:R-:W-:Y:S01]  /*3100*/  FFMA R12, -R15, 1.925963033500011079e-08, R12 ;  /* 0x32a570600f0c7823 */ /* 0x000fe2000000010c */
[----:B------:R-:W-:Y:S01]  /*3110*/  FFMA R111, -R24, 1.925963033500011079e-08, R111 ;  /* 0x32a57060186f7823 */ /* 0x000fe2000000016f */
[----:B------:R-:W-:Y:S01]  /*3120*/  FFMA.RM R115, R37, R124, 12582913 ;  /* 0x4b40000125737423 */ /* 0x000fe2000000407c */
[----:B------:R-:W-:Y:S01]  /*3130*/  FMUL R38, R92, R38 ;  /* 0x000000265c267220 */ /* 0x000fe20000400000 */
[----:B------:R-:W-:Y:S01]  /*3140*/  FFMA R112, -R25, 1.925963033500011079e-08, R112 ;  /* 0x32a5706019707823 */ /* 0x000fe20000000170 */
[----:B------:R2:W-:Y:S01]  /*3150*/  MUFU.EX2 R104, R33 ;  /* 0x0000002100687308 */ /* 0x0005e20000000800 */
[----:B-1----:R-:W-:-:S02]  /*3160*/  HADD2.F32 R32, -RZ, R10.H1_H1 ;  /* 0x3000000aff207230 */ /* 0x002fc40000004100 */
[-C--:B------:R-:W-:Y:S01]  /*3170*/  FFMA.SAT R114, -R28, R123.reuse, 0.5 ;  /* 0x3f0000001c727423 */ /* 0x080fe2000000217b */
[----:B------:R-:W-:Y:S01]  /*3180*/  IMAD.SHL.U32 R3, R3, 0x800000, RZ ;  /* 0x0080000003037824 */ /* 0x000fe200078e00ff */
[----:B------:R-:W-:Y:S01]  /*3190*/  SHF.L.U32 R13, R13, 0x17, RZ ;  /* 0x000000170d0d7819 */ /* 0x000fe200000006ff */
[----:B------:R-:W-:Y:S02]  /*31a0*/  IMAD.SHL.U32 R110, R110, 0x800000, RZ ;  /* 0x008000006e6e7824 */ /* 0x000fe400078e00ff */
[----:B------:R-:W-:Y:S01]  /*31b0*/  FFMA R32, R91, R32, R0 ;  /* 0x000000205b207223 */ /* 0x000fe20000000000 */
[----:B------:R-:W-:Y:S01]  /*31c0*/  HADD2.F32 R0, -RZ, R11.H0_H0 ;  /* 0x2000000bff007230 */ /* 0x000fe20000004100 */
[----:B------:R1:W3:Y:S01]  /*31d0*/  MUFU.EX2 R35, R34 ;  /* 0x0000002200237308 */ /* 0x0002e20000000800 */
[----:B--2---:R-:W-:Y:S01]  /*31e0*/  FADD R33, R113, -12583039 ;  /* 0xcb40007f71217421 */ /* 0x004fe20000000000 */
[----:B------:R-:W-:Y:S01]  /*31f0*/  FFMA.SAT R120, -R32, R123, 0.5 ;  /* 0x3f00000020787423 */ /* 0x000fe2000000217b */
[-C--:B------:R-:W-:Y:S01]  /*3200*/  FFMA.RM R116, R114, R124.reuse, 12582913 ;  /* 0x4b40000172747423 */ /* 0x080fe2000000407c */
[----:B------:R-:W-:Y:S01]  /*3210*/  SHF.L.U32 R109, R109, 0x17, RZ ;  /* 0x000000176d6d7819 */ /* 0x000fe200000006ff */
[----:B------:R-:W-:Y:S01]  /*3220*/  FFMA R33, -R26, 1.4426950216293334961, -R33 ;  /* 0x3fb8aa3b1a217823 */ /* 0x000fe20000000921 */
[----:B------:R-:W-:Y:S01]  /*3230*/  FFMA.RM R121, R120, R124, 12582913 ;  /* 0x4b40000178797423 */ /* 0x000fe2000000407c */
[----:B------:R-:W-:Y:S01]  /*3240*/  FADD R117, R116, -12583039 ;  /* 0xcb40007f74757421 */ /* 0x000fe20000000000 */
[----:B------:R-:W2:Y:S01]  /*3250*/  MUFU.EX2 R12, R12 ;  /* 0x0000000c000c7308 */ /* 0x000ea20000000800 */
[----:B-1----:R-:W-:Y:S01]  /*3260*/  FADD R34, R115, -12583039 ;  /* 0xcb40007f73227421 */ /* 0x002fe20000000000 */
[----:B------:R-:W-:Y:S01]  /*3270*/  SHF.L.U32 R108, R108, 0x17, RZ ;  /* 0x000000176c6c7819 */ /* 0x000fe200000006ff */
[C---:B------:R-:W-:Y:S01]  /*3280*/  FFMA R117, -R28.reuse, 1.4426950216293334961, -R117 ;  /* 0x3fb8aa3b1c757823 */ /* 0x040fe20000000975 */
[----:B------:R-:W-:Y:S01]  /*3290*/  SHF.L.U32 R101, R101, 0x17, RZ ;  /* 0x0000001765657819 */ /* 0x000fe200000006ff */
[----:B------:R-:W-:Y:S01]  /*32a0*/  FFMA R34, -R27, 1.4426950216293334961, -R34 ;  /* 0x3fb8aa3b1b227823 */ /* 0x000fe20000000922 */
[----:B------:R-:W-:Y:S01]  /*32b0*/  SHF.L.U32 R113, R113, 0x17, RZ ;  /* 0x0000001771717819 */ /* 0x000fe200000006ff */
[----:B------:R-:W-:Y:S01]  /*32c0*/  FFMA R117, -R28, 1.925963033500011079e-08, R117 ;  /* 0x32a570601c757823 */ /* 0x000fe20000000175 */
[----:B------:R1:W4:Y:S01]  /*32d0*/  MUFU.EX2 R36, R111 ;  /* 0x0000006f00247308 */ /* 0x0003220000000800 */
[----:B---3--:R-:W-:Y:S01]  /*32e0*/  FFMA R129, R108, R35, 1 ;  /* 0x3f8000006c817423 */ /* 0x008fe20000000023 */
[----:B------:R-:W-:Y:S01]  /*32f0*/  SHF.L.U32 R115, R115, 0x17, RZ ;  /* 0x0000001773737819 */ /* 0x000fe200000006ff */
[----:B------:R-:W-:Y:S01]  /*3300*/  IMAD.SHL.U32 R116, R116, 0x800000, RZ ;  /* 0x0080000074747824 */ /* 0x000fe200078e00ff */
[----:B------:R-:W-:Y:S01]  /*3310*/  BSSY B1, `(.L_x_55) ;  /* 0x0000050000017945 */ /* 0x000fe20003800000 */
[----:B------:R-:W-:-:S02]  /*3320*/  IMAD.SHL.U32 R103, R103, 0x800000, RZ ;  /* 0x0080000067677824 */ /* 0x000fc400078e00ff */
[----:B------:R-:W-:Y:S01]  /*3330*/  FFMA R127, R101, R102, 1 ;  /* 0x3f800000657f7423 */ /* 0x000fe20000000066 */
[----:B------:R3:W4:Y:S01]  /*3340*/  MUFU.EX2 R37, R112 ;  /* 0x0000007000257308 */ /* 0x0007220000000800 */
[----:B-1----:R-:W-:Y:S01]  /*3350*/  FFMA R111, -R26, 1.925963033500011079e-08, R33 ;  /* 0x32a570601a6f7823 */ /* 0x002fe20000000121 */
[----:B------:R-:W-:Y:S01]  /*3360*/  FFMA R33, R91, R0, R38 ;  /* 0x000000005b217223 */ /* 0x000fe20000000026 */
[-C--:B------:R-:W-:Y:S01]  /*3370*/  FFMA.SAT R0, -R29, R123.reuse, 0.5 ;  /* 0x3f0000001d007423 */ /* 0x080fe2000000217b */
[----:B------:R-:W-:Y:S01]  /*3380*/  FFMA R38, -R27, 1.925963033500011079e-08, R34 ;  /* 0x32a570601b267823 */ /* 0x000fe20000000122 */
[----:B------:R-:W-:Y:S02]  /*3390*/  HADD2.F32 R34, -RZ, R11.H1_H1 ;  /* 0x3000000bff227230 */ /* 0x000fe40000004100 */
[----:B------:R-:W-:Y:S01]  /*33a0*/  FFMA.SAT R122, -R33, R123, 0.5 ;  /* 0x3f000000217a7423 */ /* 0x000fe2000000217b */
[----:B--2---:R-:W-:Y:S01]  /*33b0*/  FFMA R125, R3, R12, 1 ;  /* 0x3f800000037d7423 */ /* 0x004fe2000000000c */
[----:B------:R1:W2:Y:S01]  /*33c0*/  MUFU.EX2 R114, R111 ;  /* 0x0000006f00727308 */ /* 0x0002a20000000800 */
[----:B---3--:R-:W-:Y:S01]  /*33d0*/  FFMA.RM R112, R0, R124, 12582913 ;  /* 0x4b40000100707423 */ /* 0x008fe2000000407c */
[----:B------:R-:W-:Y:S01]  /*33e0*/  FMUL R0, R92, R39 ;  /* 0x000000275c007220 */ /* 0x000fe20000400000 */
[-C--:B------:R-:W-:Y:S01]  /*33f0*/  FFMA.SAT R39, -R30, R123.reuse, 0.5 ;  /* 0x3f0000001e277423 */ /* 0x080fe2000000217b */
[----:B------:R-:W-:Y:S01]  /*3400*/  FADD R3, R121, -12583039 ;  /* 0xcb40007f79037421 */ /* 0x000fe20000000000 */
[----:B------:R-:W-:Y:S01]  /*3410*/  FADD R118, R112, -12583039 ;  /* 0xcb40007f70767421 */ /* 0x000fe20000000000 */
[----:B------:R-:W-:Y:S01]  /*3420*/  FFMA R34, R91, R34, R0 ;  /* 0x000000225b227223 */ /* 0x000fe20000000000 */
[-C--:B------:R-:W-:Y:S01]  /*3430*/  FFMA.RM R0, R39, R124.reuse, 12582913 ;  /* 0x4b40000127007423 */ /* 0x080fe2000000407c */
[-C--:B------:R-:W-:Y:S01]  /*3440*/  FFMA.RM R122, R122, R124.reuse, 12582913 ;  /* 0x4b4000017a7a7423 */ /* 0x080fe2000000407c */
[-C--:B-1----:R-:W-:Y:S01]  /*3450*/  FFMA.SAT R111, -R31, R123.reuse, 0.5 ;  /* 0x3f0000001f6f7423 */ /* 0x082fe2000000217b */
[----:B------:R-:W-:Y:S01]  /*3460*/  FFMA R118, -R29, 1.4426950216293334961, -R118 ;  /* 0x3fb8aa3b1d767823 */ /* 0x000fe20000000976 */
[----:B------:R-:W-:Y:S01]  /*3470*/  FADD R39, R0, -12583039 ;  /* 0xcb40007f00277421 */ /* 0x000fe20000000000 */
[----:B------:R-:W-:Y:S01]  /*3480*/  FFMA.SAT R123, -R34, R123, 0.5 ;  /* 0x3f000000227b7423 */ /* 0x000fe2000000217b */
[-C--:B------:R-:W-:Y:S01]  /*3490*/  FFMA.RM R119, R111, R124.reuse, 12582913 ;  /* 0x4b4000016f777423 */ /* 0x080fe2000000407c */
[----:B------:R-:W-:Y:S01]  /*34a0*/  FFMA R118, -R29, 1.925963033500011079e-08, R118 ;  /* 0x32a570601d767823 */ /* 0x000fe20000000176 */
[----:B------:R-:W-:Y:S01]  /*34b0*/  FFMA R111, -R30, 1.4426950216293334961, -R39 ;  /* 0x3fb8aa3b1e6f7823 */ /* 0x000fe20000000927 */
[----:B------:R-:W-:Y:S01]  /*34c0*/  FFMA.RM R123, R123, R124, 12582913 ;  /* 0x4b4000017b7b7423 */ /* 0x000fe2000000407c */
[----:B------:R-:W-:Y:S01]  /*34d0*/  FADD R120, R119, -12583039 ;  /* 0xcb40007f77787421 */ /* 0x000fe20000000000 */
[----:B------:R-:W-:Y:S01]  /*34e0*/  FFMA R3, -R32, 1.4426950216293334961, -R3 ;  /* 0x3fb8aa3b20037823 */ /* 0x000fe20000000903 */
[----:B------:R1:W-:Y:S01]  /*34f0*/  MUFU.EX2 R39, R118 ;  /* 0x0000007600277308 */ /* 0x0003e20000000800 */
[----:B------:R-:W-:Y:S01]  /*3500*/  FADD R12, R122, -12583039 ;  /* 0xcb40007f7a0c7421 */ /* 0x000fe20000000000 */
[----:B------:R-:W-:Y:S01]  /*3510*/  FFMA R120, -R31, 1.4426950216293334961, -R120 ;  /* 0x3fb8aa3b1f787823 */ /* 0x000fe20000000978 */
[----:B------:R-:W-:Y:S01]  /*3520*/  FFMA R3, -R32, 1.925963033500011079e-08, R3 ;  /* 0x32a5706020037823 */ /* 0x000fe20000000103 */
[----:B------:R-:W-:Y:S01]  /*3530*/  FFMA R111, -R30, 1.925963033500011079e-08, R111 ;  /* 0x32a570601e6f7823 */ /* 0x000fe2000000016f */
[----:B----4-:R-:W-:Y:S01]  /*3540*/  FFMA R126, R109, R36, 1 ;  /* 0x3f8000006d7e7423 */ /* 0x010fe20000000024 */
[----:B------:R-:W-:Y:S01]  /*3550*/  FFMA R120, -R31, 1.925963033500011079e-08, R120 ;  /* 0x32a570601f787823 */ /* 0x000fe20000000178 */
[----:B------:R-:W-:Y:S01]  /*3560*/  SHF.L.U32 R119, R119, 0x17, RZ ;  /* 0x0000001777777819 */ /* 0x000fe200000006ff */
[----:B------:R-:W3:Y:S01]  /*3570*/  MUFU.EX2 R117, R117 ;  /* 0x0000007500757308 */ /* 0x000ee20000000800 */
[----:B-1----:R-:W-:Y:S01]  /*3580*/  FFMA R118, R13, R100, 1 ;  /* 0x3f8000000d767423 */ /* 0x002fe20000000064 */
[----:B------:R-:W-:Y:S01]  /*3590*/  FADD R13, R123, -12583039 ;  /* 0xcb40007f7b0d7421 */ /* 0x000fe20000000000 */
[C---:B------:R-:W-:Y:S01]  /*35a0*/  FFMA R100, -R33.reuse, 1.4426950216293334961, -R12 ;  /* 0x3fb8aa3b21647823 */ /* 0x040fe2000000090c */
[----:B------:R-:W-:Y:S01]  /*35b0*/  FFMA R131, R110, R37, 1 ;  /* 0x3f8000006e837423 */ /* 0x000fe20000000025 */
[----:B------:R-:W-:Y:S01]  /*35c0*/  SHF.L.U32 R112, R112, 0x17, RZ ;  /* 0x0000001770707819 */ /* 0x000fe200000006ff */
[C---:B------:R-:W-:Y:S01]  /*35d0*/  FFMA R13, -R34.reuse, 1.4426950216293334961, -R13 ;  /* 0x3fb8aa3b220d7823 */ /* 0x040fe2000000090d */
[----:B------:R-:W-:Y:S01]  /*35e0*/  FFMA R100, -R33, 1.925963033500011079e-08, R100 ;  /* 0x32a5706021647823 */ /* 0x000fe20000000164 */
[----:B------:R1:W-:Y:S01]  /*35f0*/  MUFU.EX2 R12, R3 ;  /* 0x00000003000c7308 */ /* 0x0003e20000000800 */
[----:B------:R-:W-:Y:S01]  /*3600*/  SHF.L.U32 R121, R121, 0x17, RZ ;  /* 0x0000001779797819 */ /* 0x000fe200000006ff */
[----:B------:R-:W-:Y:S01]  /*3610*/  FFMA R13, -R34, 1.925963033500011079e-08, R13 ;  /* 0x32a57060220d7823 */ /* 0x000fe2000000010d */
[----:B------:R-:W-:Y:S01]  /*3620*/  SHF.L.U32 R35, R123, 0x17, RZ ;  /* 0x000000177b237819 */ /* 0x000fe200000006ff */
[----:B------:R-:W-:-:S02]  /*3630*/  IMAD.SHL.U32 R0, R0, 0x800000, RZ ;  /* 0x0080000000007824 */ /* 0x000fc400078e00ff */
[----:B------:R-:W-:Y:S01]  /*3640*/  FFMA R124, R103, R104, 1 ;  /* 0x3f800000677c7423 */ /* 0x000fe20000000068 */
[----:B------:R-:W-:Y:S02]  /*3650*/  IMAD.SHL.U32 R37, R122, 0x800000, RZ ;  /* 0x008000007a257824 */ /* 0x000fe400078e00ff */
[----:B--2---:R-:W-:Y:S01]  /*3660*/  FFMA R114, R113, R114, 1 ;  /* 0x3f80000071727423 */ /* 0x004fe20000000072 */
[----:B------:R-:W2:Y:S01]  /*3670*/  MUFU.EX2 R120, R120 ;  /* 0x0000007800787308 */ /* 0x000ea20000000800 */
[----:B-1----:R-:W-:Y:S01]  /*3680*/  IADD3 R3, R125, 0x1800000, RZ ;  /* 0x018000007d037810 */ /* 0x002fe20007ffe0ff */
[----:B---3--:R-:W-:Y:S01]  /*3690*/  FFMA R116, R116, R117, 1 ;  /* 0x3f80000074747423 */ /* 0x008fe20000000075 */
[----:B------:R-:W-:Y:S02]  /*36a0*/  FFMA R117, R112, R39, 1 ;  /* 0x3f80000070757423 */ /* 0x000fe40000000027 */
[----:B------:R-:W-:-:S03]  /*36b0*/  LOP3.LUT R3, R3, 0x7f800000, RZ, 0xc0, !PT ;  /* 0x7f80000003037812 */ /* 0x000fc600078ec0ff */
[----:B------:R-:W1:Y:S01]  /*36c0*/  MUFU.EX2 R38, R38 ;  /* 0x0000002600267308 */ /* 0x000e620000000800 */
[----:B------:R-:W-:-:S07]  /*36d0*/  ISETP.GT.U32.AND P2, PT, R3, 0x1ffffff, PT ;  /* 0x01ffffff0300780c */ /* 0x000fce0003f44070 */
[----:B------:R-:W3:Y:S01]  /*36e0*/  MUFU.EX2 R111, R111 ;  /* 0x0000006f006f7308 */ /* 0x000ee20000000800 */
[----:B--2---:R-:W-:Y:S01]  /*36f0*/  FFMA R119, R119, R120, 1 ;  /* 0x3f80000077777423 */ /* 0x004fe20000000078 */
[----:B------:R-:W-:-:S06]  /*3700*/  FFMA R120, R121, R12, 1 ;  /* 0x3f80000079787423 */ /* 0x000fcc000000000c */
[----:B------:R-:W2:Y:S01]  /*3710*/  MUFU.EX2 R100, R100 ;  /* 0x0000006400647308 */ /* 0x000ea20000000800 */
[----:B-1----:R-:W-:-:S07]  /*3720*/  FFMA R115, R115, R38, 1 ;  /* 0x3f80000073737423 */ /* 0x002fce0000000026 */
[----:B------:R-:W1:Y:S01]  /*3730*/  MUFU.EX2 R36, R13 ;  /* 0x0000000d00247308 */ /* 0x000e620000000800 */
[----:B---3--:R-:W-:Y:S01]  /*3740*/  FFMA R122, R0, R111, 1 ;  /* 0x3f800000007a7423 */ /* 0x008fe2000000006f */
[----:B--2---:R-:W-:Y:S01]  /*3750*/  FFMA R37, R37, R100, 1 ;  /* 0x3f80000025257423 */ /* 0x004fe20000000064 */
[----:B-1----:R-:W-:Y:S01]  /*3760*/  FFMA R35, R35, R36, 1 ;  /* 0x3f80000023237423 */ /* 0x002fe20000000024 */
[----:B------:R-:W-:Y:S06]  /*3770*/  @P2 BRA `(.L_x_56) ;  /* 0x0000000000142947 */ /* 0x000fec0003800000 */
[----:B------:R-:W-:Y:S02]  /*3780*/  MOV R0, R125 ;  /* 0x0000007d00007202 */ /* 0x000fe40000000f00 */
[----:B------:R-:W-:-:S07]  /*3790*/  MOV R12, 0x37b0 ;  /* 0x000037b0000c7802 */ /* 0x000fce0000000f00 */
[----:B------:R-:W-:Y:S05]  /*37a0*/  CALL.REL.NOINC `($__internal_0_$__cuda_sm20_rcp_rn_f32_slowpath) ;  /* 0x000000a8003c7944 */ /* 0x000fea0003c00000 */
[----:B------:R-:W-:Y:S01]  /*37b0*/  IMAD.MOV.U32 R36, RZ, RZ, R0 ;  /* 0x000000ffff247224 */ /* 0x000fe200078e0000 */
[----:B------:R-:W-:Y:S06]  /*37c0*/  BRA `(.L_x_57) ;  /* 0x0000000000107947 */ /* 0x000fec0003800000 */
.L_x_56:
[----:B------:R-:W1:Y:S02]  /*37d0*/  MUFU.RCP R36, R125 ;  /* 0x0000007d00247308 */ /* 0x000e640000001000 */
[----:B-1----:R-:W-:-:S04]  /*37e0*/  FFMA R0, R125, R36, -1 ;  /* 0xbf8000007d007423 */ /* 0x002fc80000000024 */
[----:B------:R-:W-:-:S04]  /*37f0*/  FADD.FTZ R3, -R0, -RZ ;  /* 0x800000ff00037221 */ /* 0x000fc80000010100 */
[----:B------:R-:W-:-:S07]  /*3800*/  FFMA R36, R36, R3, R36 ;  /* 0x0000000324247223 */ /* 0x000fce0000000024 */
.L_x_57:
[----:B------:R-:W-:Y:S05]  /*3810*/  BSYNC B1 ;  /* 0x0000000000017941 */ /* 0x000fea0003800000 */
.L_x_55:
[----:B------:R-:W-:Y:S01]  /*3820*/  IADD3 R0, R118, 0x1800000, RZ ;  /* 0x0180000076007810 */ /* 0x000fe20007ffe0ff */
[----:B------:R-:W-:Y:S03]  /*3830*/  BSSY B1, `(.L_x_58) ;  /* 0x000000d000017945 */ /* 0x000fe60003800000 */
[----:B------:R-:W-:-:S04]  /*3840*/  LOP3.LUT R0, R0, 0x7f800000, RZ, 0xc0, !PT ;  /* 0x7f80000000007812 */ /* 0x000fc800078ec0ff */
[----:B------:R-:W-:-:S13]  /*3850*/  ISETP.GT.U32.AND P2, PT, R0, 0x1ffffff, PT ;  /* 0x01ffffff0000780c */ /* 0x000fda0003f44070 */
[----:B------:R-:W-:Y:S05]  /*3860*/  @P2 BRA `(.L_x_59) ;  /* 0x0000000000142947 */ /* 0x000fea0003800000 */
[----:B------:R-:W-:Y:S02]  /*3870*/  MOV R0, R118 ;  /* 0x0000007600007202 */ /* 0x000fe40000000f00 */
[----:B------:R-:W-:-:S07]  /*3880*/  MOV R12, 0x38a0 ;  /* 0x000038a0000c7802 */ /* 0x000fce0000000f00 */
[----:B------:R-:W-:Y:S05]  /*3890*/  CALL.REL.NOINC `($__internal_0_$__cuda_sm20_rcp_rn_f32_slowpath) ;  /* 0x000000a800007944 */ /* 0x000fea0003c00000 */
[----:B------:R-:W-:Y:S01]  /*38a0*/  IMAD.MOV.U32 R103, RZ, RZ, R0 ;  /* 0x000000ffff677224 */ /* 0x000fe200078e0000 */
[----:B------:R-:W-:Y:S06]  /*38b0*/  BRA `(.L_x_60) ;  /* 0x0000000000107947 */ /* 0x000fec0003800000 */
.L_x_59:
[----:B------:R-:W1:Y:S02]  /*38c0*/  MUFU.RCP R103, R118 ;  /* 0x0000007600677308 */ /* 0x000e640000001000 */
[----:B-1----:R-:W-:-:S04]  /*38d0*/  FFMA R0, R118, R103, -1 ;  /* 0xbf80000076007423 */ /* 0x002fc80000000067 */
[----:B------:R-:W-:-:S04]  /*38e0*/  FADD.FTZ R0, -R0, -RZ ;  /* 0x800000ff00007221 */ /* 0x000fc80000010100 */
[----:B------:R-:W-:-:S07]  /*38f0*/  FFMA R103, R103, R0, R103 ;  /* 0x0000000067677223 */ /* 0x000fce0000000067 */
.L_x_60:
[----:B------:R-:W-:Y:S05]  /*3900*/  BSYNC B1 ;  /* 0x0000000000017941 */ /* 0x000fea0003800000 */
.L_x_58:
        /* <DEDUP_REMOVED lines=10> */
.L_x_62:
[----:B------:R-:W1:Y:S02]  /*39b0*/  MUFU.RCP R108, R127 ;  /* 0x0000007f006c7308 */ /* 0x000e640000001000 */
[----:B-1----:R-:W-:-:S04]  /*39c0*/  FFMA R0, R127, R108, -1 ;  /* 0xbf8000007f007423 */ /* 0x002fc8000000006c */
[----:B------:R-:W-:-:S04]  /*39d0*/  FADD.FTZ R3, -R0, -RZ ;  /* 0x800000ff00037221 */ /* 0x000fc80000010100 */
[----:B------:R-:W-:-:S07]  /*39e0*/  FFMA R108, R108, R3, R108 ;  /* 0x000000036c6c7223 */ /* 0x000fce000000006c */
.L_x_63:
[----:B------:R-:W-:Y:S05]  /*39f0*/  BSYNC B1 ;  /* 0x0000000000017941 */ /* 0x000fea0003800000 */
.L_x_61:
        /* <DEDUP_REMOVED lines=10> */
.L_x_65:
[----:B------:R-:W1:Y:S02]  /*3aa0*/  MUFU.RCP R109, R124 ;  /* 0x0000007c006d7308 */ /* 0x000e640000001000 */
[----:B-1----:R-:W-:-:S04]  /*3ab0*/  FFMA R0, R124, R109, -1 ;  /* 0xbf8000007c007423 */ /* 0x002fc8000000006d */
[----:B------:R-:W-:-:S04]  /*3ac0*/  FADD.FTZ R0, -R0, -RZ ;  /* 0x800000ff00007221 */ /* 0x000fc80000010100 */
[----:B------:R-:W-:-:S07]  /*3ad0*/  FFMA R109, R109, R0, R109 ;  /* 0x000000006d6d7223 */ /* 0x000fce000000006d */
.L_x_66:
[----:B------:R-:W-:Y:S05]  /*3ae0*/  BSYNC B1 ;  /* 0x0000000000017941 */ /* 0x000fea0003800000 */
.L_x_64:
        /* <DEDUP_REMOVED lines=10> */
.L_x_68:
[----:B------:R-:W1:Y:S02]  /*3b90*/  MUFU.RCP R110, R129 ;  /* 0x00000081006e7308 */ /* 0x000e640000001000 */
[----:B-1----:R-:W-:-:S04]  /*3ba0*/  FFMA R0, R129, R110, -1 ;  /* 0xbf80000081007423 */ /* 0x002fc8000000006e */
[----:B------:R-:W-:-:S04]  /*3bb0*/  FADD.FTZ R3, -R0, -RZ ;  /* 0x800000ff00037221 */ /* 0x000fc80000010100 */
[----:B------:R-:W-:-:S07]  /*3bc0*/  FFMA R110, R110, R3, R110 ;  /* 0x000000036e6e7223 */ /* 0x000fce000000006e */
.L_x_69:
[----:B------:R-:W-:Y:S05]  /*3bd0*/  BSYNC B1 ;  /* 0x0000000000017941 */ /* 0x000fea0003800000 */
.L_x_67:
        /* <DEDUP_REMOVED lines=10> */
.L_x_71:
[----:B------:R-:W1:Y:S02]  /*3c80*/  MUFU.RCP R111, R126 ;  /* 0x0000007e006f7308 */ /* 0x000e640000001000 */
[----:B-1----:R-:W-:-:S04]  /*3c90*/  FFMA R0, R126, R111, -1 ;  /* 0xbf8000007e007423 */ /* 0x002fc8000000006f */
[----:B------:R-:W-:-:S04]  /*3ca0*/  FADD.FTZ R0, -R0, -RZ ;  /* 0x800000ff00007221 */ /* 0x000fc80000010100 */
[----:B------:R-:W-:-:S07]  /*3cb0*/  FFMA R111, R111, R0, R111 ;  /* 0x000000006f6f7223 */ /* 0x000fce000000006f */
.L_x_72:
[----:B------:R-:W-:Y:S05]  /*3cc0*/  BSYNC B1 ;  /* 0x0000000000017941 */ /* 0x000fea0003800000 */
.L_x_70:
        /* <DEDUP_REMOVED lines=10> */
.L_x_74:
[----:B------:R-:W1:Y:S02]  /*3d70*/  MUFU.RCP R112, R131 ;  /* 0x0000008300707308 */ /* 0x000e640000001000 */
[----:B-1----:R-:W-:-:S04]  /*3d80*/  FFMA R0, R131, R112, -1 ;  /* 0xbf80000083007423 */ /* 0x002fc80000000070 */
[----:B------:R-:W-:-:S04]  /*3d90*/  FADD.FTZ R3, -R0, -RZ ;  /* 0x800000ff00037221 */ /* 0x000fc80000010100 */
[----:B------:R-:W-:-:S07]  /*3da0*/  FFMA R112, R112, R3, R112 ;  /* 0x0000000370707223 */ /* 0x000fce0000000070 */
.L_x_75:
[----:B------:R-:W-:Y:S05]  /*3db0*/  BSYNC B1 ;  /* 0x0000000000017941 */ /* 0x000fea0003800000 */
.L_x_73:
        /* <DEDUP_REMOVED lines=8> */
[----:B------:R-:W-:Y:S01]  /*3e40*/  MOV R113, R0 ;  /* 0x0000000000717202 */ /* 0x000fe20000000f00 */
[----:B------:R-:W-:Y:S06]  /*3e50*/  BRA `(.L_x_78) ;  /* 0x0000000000107947 */ /* 0x000fec0003800000 */
.L_x_77:
[----:B------:R-:W1:Y:S02]  /*3e60*/  MUFU.RCP R113, R114 ;  /* 0x0000007200717308 */ /* 0x000e640000001000 */
[----:B-1----:R-:W-:-:S04]  /*3e70*/  FFMA R0, R114, R113, -1 ;  /* 0xbf80000072007423 */ /* 0x002fc80000000071 */
[----:B------:R-:W-:-:S04]  /*3e80*/  FADD.FTZ R0, -R0, -RZ ;  /* 0x800000ff00007221 */ /* 0x000fc80000010100 */
[----:B------:R-:W-:-:S07]  /*3e90*/  FFMA R113, R113, R0, R113 ;  /* 0x0000000071717223 */ /* 0x000fce0000000071 */
.L_x_78:
[----:B------:R-:W-:Y:S05]  /*3ea0*/  BSYNC B1 ;  /* 0x0000000000017941 */ /* 0x000fea0003800000 */
.L_x_76:
[----:B------:R-:W-:Y:S01]  /*3eb0*/  VIADD R0, R115, 0x1800000 ;  /* 0x0180000073007836 */ /* 0x000fe20000000000 */
[----:B------:R-:W-:Y:S04]  /*3ec0*/  BSSY B1, `(.L_x_79) ;  /* 0x000000d000017945 */ /* 0x000fe80003800000 */
        /* <DEDUP_REMOVED lines=8> */
.L_x_80:
[----:B------:R-:W1:Y:S02]  /*3f50*/  MUFU.RCP R114, R115 ;  /* 0x0000007300727308 */ /* 0x000e640000001000 */
[----:B-1----:R-:W-:-:S04]  /*3f60*/  FFMA R0, R115, R114, -1 ;  /* 0xbf80000073007423 */ /* 0x002fc80000000072 */
[----:B------:R-:W-:-:S04]  /*3f70*/  FADD.FTZ R3, -R0, -RZ ;  /* 0x800000ff00037221 */ /* 0x000fc80000010100 */
[----:B------:R-:W-:-:S07]  /*3f80*/  FFMA R114, R114, R3, R114 ;  /* 0x0000000372727223 */ /* 0x000fce0000000072 */
.L_x_81:
[----:B------:R-:W-:Y:S05]  /*3f90*/  BSYNC B1 ;  /* 0x0000000000017941 */ /* 0x000fea0003800000 */
.L_x_79:
[----:B------:R-:W-:Y:S01]  /*3fa0*/  IADD3 R0, R116, 0x1800000, RZ ;  /* 0x0180000074007810 */ /* 0x000fe20007ffe0ff */
[----:B------:R-:W-:Y:S03]  /*3fb0*/  BSSY B1, `(.L_x_82) ;  /* 0x000000d000017945 */ /* 0x000fe60003800000 */
[----:B------:R-:W-:-:S04]  /*3fc0*/  LOP3.LUT R0, R0, 0x7f800000, RZ, 0xc0, !PT ;  /* 0x7f80000000007812 */ /* 0x000fc800078ec0ff */
[----:B------:R-:W-:-:S13]  /*3fd0*/  ISETP.GT.U32.AND P2, PT, R0, 0x1ffffff, PT ;  /* 0x01ffffff0000780c */ /* 0x000fda0003f44070 */
[----:B------:R-:W-:Y:S05]  /*3fe0*/  @P2 BRA `(.L_x_83) ;  /* 0x0000000000142947 */ /* 0x000fea0003800000 */
[----:B------:R-:W-:Y:S01]  /*3ff0*/  IMAD.MOV.U32 R0, RZ, RZ, R116 ;  /* 0x000000ffff007224 */ /* 0x000fe200078e0074 */
[----:B------:R-:W-:-:S07]  /*4000*/  MOV R12, 0x4020 ;  /* 0x00004020000c7802 */ /* 0x000fce0000000f00 */
[----:B------:R-:W-:Y:S05]  /*4010*/  CALL.REL.NOINC `($__internal_0_$__cuda_sm20_rcp_rn_f32_slowpath) ;  /* 0x000000a000207944 */ /* 0x000fea0003c00000 */
[----:B------:R-:W-:Y:S01]  /*4020*/  MOV R115, R0 ;  /* 0x0000000000737202 */ /* 0x000fe20000000f00 */
[----:B------:R-:W-:Y:S06]  /*4030*/  BRA `(.L_x_84) ;  /* 0x0000000000107947 */ /* 0x000fec0003800000 */
.L_x_83:
[----:B------:R-:W1:Y:S02]  /*4040*/  MUFU.RCP R115, R116 ;  /* 0x0000007400737308 */ /* 0x000e640000001000 */
[----:B-1----:R-:W-:-:S04]  /*4050*/  FFMA R0, R116, R115, -1 ;  /* 0xbf80000074007423 */ /* 0x002fc80000000073 */
[----:B------:R-:W-:-:S04]  /*4060*/  FADD.FTZ R0, -R0, -RZ ;  /* 0x800000ff00007221 */ /* 0x000fc80000010100 */
[----:B------:R-:W-:-:S07]  /*4070*/  FFMA R115, R115, R0, R115 ;  /* 0x0000000073737223 */ /* 0x000fce0000000073 */
.L_x_84:
[----:B------:R-:W-:Y:S05]  /*4080*/  BSYNC B1 ;  /* 0x0000000000017941 */ /* 0x000fea0003800000 */
.L_x_82:
        /* <DEDUP_REMOVED lines=10> */
.L_x_86:
[----:B------:R-:W1:Y:S02]  /*4130*/  MUFU.RCP R116, R117 ;  /* 0x0000007500747308 */ /* 0x000e640000001000 */
[----:B-1----:R-:W-:-:S04]  /*4140*/  FFMA R0, R117, R116, -1 ;  /* 0xbf80000075007423 */ /* 0x002fc80000000074 */
[----:B------:R-:W-:-:S04]  /*4150*/  FADD.FTZ R3, -R0, -RZ ;  /* 0x800000ff00037221 */ /* 0x000fc80000010100 */
[----:B------:R-:W-:-:S07]  /*4160*/  FFMA R116, R116, R3, R116 ;  /* 0x0000000374747223 */ /* 0x000fce0000000074 */
.L_x_87:
[----:B------:R-:W-:Y:S05]  /*4170*/  BSYNC B1 ;  /* 0x0000000000017941 */ /* 0x000fea0003800000 */
.L_x_85:
        /* <DEDUP_REMOVED lines=10> */
.L_x_89:
[----:B------:R-:W1:Y:S02]  /*4220*/  MUFU.RCP R117, R122 ;  /* 0x0000007a00757308 */ /* 0x000e640000001000 */
[----:B-1----:R-:W-:-:S04]  /*4230*/  FFMA R0, R122, R117, -1 ;  /* 0xbf8000007a007423 */ /* 0x002fc80000000075 */
[----:B------:R-:W-:-:S04]  /*4240*/  FADD.FTZ R0, -R0, -RZ ;  /* 0x800000ff00007221 */ /* 0x000fc80000010100 */
[----:B------:R-:W-:-:S07]  /*4250*/  FFMA R117, R117, R0, R117 ;  /* 0x0000000075757223 */ /* 0x000fce0000000075 */
.L_x_90:
[----:B------:R-:W-:Y:S05]  /*4260*/  BSYNC B1 ;  /* 0x0000000000017941 */ /* 0x000fea0003800000 */
.L_x_88:
        /* <DEDUP_REMOVED lines=10> */
.L_x_92:
[----:B------:R-:W1:Y:S02]  /*4310*/  MUFU.RCP R118, R119 ;  /* 0x0000007700767308 */ /* 0x000e640000001000 */
[----:B-1----:R-:W-:-:S04]  /*4320*/  FFMA R0, R119, R118, -1 ;  /* 0xbf80000077007423 */ /* 0x002fc80000000076 */
[----:B------:R-:W-:-:S04]  /*4330*/  FADD.FTZ R3, -R0, -RZ ;  /* 0x800000ff00037221 */ /* 0x000fc80000010100 */
[----:B------:R-:W-:-:S07]  /*4340*/  FFMA R118, R118, R3, R118 ;  /* 0x0000000376767223 */ /* 0x000fce0000000076 */
.L_x_93:
[----:B------:R-:W-:Y:S05]  /*4350*/  BSYNC B1 ;  /* 0x0000000000017941 */ /* 0x000fea0003800000 */
.L_x_91:
        /* <DEDUP_REMOVED lines=10> */
.L_x_95:
[----:B------:R-:W1:Y:S02]  /*4400*/  MUFU.RCP R119, R120 ;  /* 0x0000007800777308 */ /* 0x000e640000001000 */
[----:B-1----:R-:W-:-:S04]  /*4410*/  FFMA R0, R120, R119, -1 ;  /* 0xbf80000078007423 */ /* 0x002fc80000000077 */
[----:B------:R-:W-:-:S04]  /*4420*/  FADD.FTZ R0, -R0, -RZ ;  /* 0x800000ff00007221 */ /* 0x000fc80000010100 */
[----:B------:R-:W-:-:S07]  /*4430*/  FFMA R119, R119, R0, R119 ;  /* 0x0000000077777223 */ /* 0x000fce0000000077 */
.L_x_96:
[----:B------:R-:W-:Y:S05]  /*4440*/  BSYNC B1 ;  /* 0x0000000000017941 */ /* 0x000fea0003800000 */
.L_x_94:
        /* <DEDUP_REMOVED lines=10> */
.L_x_98:
[----:B------:R-:W1:Y:S02]  /*44f0*/  MUFU.RCP R120, R37 ;  /* 0x0000002500787308 */ /* 0x000e640000001000 */
[----:B-1----:R-:W-:-:S04]  /*4500*/  FFMA R0, R37, R120, -1 ;  /* 0xbf80000025007423 */ /* 0x002fc80000000078 */
[----:B------:R-:W-:-:S04]  /*4510*/  FADD.FTZ R3, -R0, -RZ ;  /* 0x800000ff00037221 */ /* 0x000fc80000010100 */
[----:B------:R-:W-:-:S07]  /*4520*/  FFMA R120, R120, R3, R120 ;  /* 0x0000000378787223 */ /* 0x000fce0000000078 */
.L_x_99:
[----:B------:R-:W-:Y:S05]  /*4530*/  BSYNC B1 ;  /* 0x0000000000017941 */ /* 0x000fea0003800000 */
.L_x_97:
        /* <DEDUP_REMOVED lines=8> */
[----:B------:R-:W-:Y:S05]  /*45c0*/  BRA `(.L_x_102) ;  /* 0x0000000000107947 */ /* 0x000fea0003800000 */
.L_x_101:
[----:B------:R-:W1:Y:S02]  /*45d0*/  MUFU.RCP R0, R35 ;  /* 0x0000002300007308 */ /* 0x000e640000001000 */
[----:B-1----:R-:W-:-:S04]  /*45e0*/  FFMA R3, R35, R0, -1 ;  /* 0xbf80000023037423 */ /* 0x002fc80000000000 */
[----:B------:R-:W-:-:S04]  /*45f0*/  FADD.FTZ R3, -R3, -RZ ;  /* 0x800000ff03037221 */ /* 0x000fc80000010100 */
[----:B------:R-:W-:-:S07]  /*4600*/  FFMA R0, R0, R3, R0 ;  /* 0x0000000300007223 */ /* 0x000fce0000000000 */
.L_x_102:
[----:B------:R-:W-:Y:S05]  /*4610*/  BSYNC B1 ;  /* 0x0000000000017941 */ /* 0x000fea0003800000 */
.L_x_100:
[----:B------:R-:W-:Y:S01]  /*4620*/  FMUL R36, R15, R36 ;  /* 0x000000240f247220 */ /* 0x000fe20000400000 */
        /* <DEDUP_REMOVED lines=15> */
[----:B------:R-:W-:Y:S01]  /*4720*/  LEA R20, R93, UR51, 0x1 ;  /* 0x000000335d147c11 */ /* 0x000fe2000f8e08ff */
[----:B------:R-:W-:Y:S05]  /*4730*/  WARPSYNC.ALL ;  /* 0x0000000000007948 */ /* 0x000fea0003800000 */
[----:B------:R-:W-:Y:S01]  /*4740*/  F2FP.F16.F32.PACK_AB R36, R103, R36 ;  /* 0x000000246724723e */ /* 0x000fe200000000ff */
[----:B------:R-:W-:Y:S01]  /*4750*/  BSSY B0, `(.L_x_103) ;  /* 0x000001a000007945 */ /* 0x000fe20003800000 */
[----:B------:R-:W-:-:S02]  /*4760*/  F2FP.F16.F32.PACK_AB R37, R109, R108 ;  /* 0x0000006c6d25723e */ /* 0x000fc400000000ff */
[----:B------:R-:W-:Y:S02]  /*4770*/  F2FP.F16.F32.PACK_AB R38, R111, R110 ;  /* 0x0000006e6f26723e */ /* 0x000fe400000000ff */
[----:B------:R-:W-:Y:S02]  /*4780*/  F2FP.F16.F32.PACK_AB R39, R113, R112 ;  /* 0x000000707127723e */ /* 0x000fe400000000ff */
[----:B------:R-:W-:Y:S02]  /*4790*/  F2FP.F16.F32.PACK_AB R24, R115, R114 ;  /* 0x000000727318723e */ /* 0x000fe400000000ff */
[----:B------:R-:W-:Y:S01]  /*47a0*/  F2FP.F16.F32.PACK_AB R25, R117, R116 ;  /* 0x000000747519723e */ /* 0x000fe200000000ff */
[----:B------:R1:W-:Y:S01]  /*47b0*/  STSM.16.M88.4 [R20+0x200], R36 ;  /* 0x0002002414007844 */ /* 0x0003e20000000200 */
[----:B------:R-:W-:Y:S02]  /*47c0*/  F2FP.F16.F32.PACK_AB R26, R119, R118 ;  /* 0x00000076771a723e */ /* 0x000fe400000000ff */
[----:B------:R-:W-:-:S02]  /*47d0*/  F2FP.F16.F32.PACK_AB R27, R3, R120 ;  /* 0x00000078031b723e */ /* 0x000fc400000000ff */
[----:B------:R-:W-:Y:S02]  /*47e0*/  LEA R0, R97, R20, 0x1 ;  /* 0x0000001461007211 */ /* 0x000fe400078e08ff */
[----:B------:R-:W-:-:S03]  /*47f0*/  ISETP.GT.U32.AND P5, PT, R96, 0x3e, PT ;  /* 0x0000003e6000780c */ /* 0x000fc60003fa4070 */
[----:B------:R1:W-:Y:S01]  /*4800*/  STSM.16.M88.4 [R0+0x200], R24 ;  /* 0x0002001800007844 */ /* 0x0003e20000000200 */
[----:B------:R-:W-:Y:S01]  /*4810*/  @!PT LDS RZ, [RZ] ;  /* 0x00000000fffff984 */ /* 0x000fe20000000800 */
[----:B------:R-:W-:Y:S01]  /*4820*/  @!PT LDS RZ, [RZ] ;  /* 0x00000000fffff984 */ /* 0x000fe20000000800 */
[----:B------:R-:W-:Y:S01]  /*4830*/  @!PT LDS RZ, [RZ] ;  /* 0x00000000fffff984 */ /* 0x000fe20000000800 */
[----:B------:R-:W-:Y:S01]  /*4840*/  @!PT LDS RZ, [RZ] ;  /* 0x00000000fffff984 */ /* 0x000fe20000000800 */
[----:B------:R2:W-:Y:S06]  /*4850*/  MEMBAR.ALL.CTA ;  /* 0x0000000000007992 */ /* 0x0005ec0000008000 */
[----:B--2---:R-:W2:Y:S02]  /*4860*/  FENCE.VIEW.ASYNC.S ;  /* 0x00000000000073c6 */ /* 0x004ea40000000000 */
[----:B--2---:R-:W-:Y:S06]  /*4870*/  BAR.SYNC.DEFER_BLOCKING 0x1, 0x100 ;  /* 0x0044000000007b1d */ /* 0x004fec0000010000 */
[----:B------:R-:W-:Y:S05]  /*4880*/  @P5 BRA `(.L_x_104) ;  /* 0x0000000000185947 */ /* 0x000fea0003800000 */
[----:B------:R-:W-:Y:S02]  /*4890*/  UIADD3 UR4, UP0, UR54, 0x4f0, URZ ;  /* 0x000004f036047890 */ /* 0x000fe4000ff1e03f */
[----:B------:R-:W-:Y:S02]  /*48a0*/  UIADD3 UR44, UR51, 0x200, URZ ;  /* 0x00000200332c7890 */ /* 0x000fe4000fffe03f */
[----:B------:R-:W-:-:S09]  /*48b0*/  UIADD3.X UR5, URZ, UR55, URZ, UP0, !UPT ;  /* 0x000000373f057290 */ /* 0x000fd200087fe43f */
[----:B------:R2:W-:Y:S01]  /*48c0*/  UTMASTG.3D [UR44], [UR4] ;  /* 0x0000002c040073b5 */ /* 0x0005e20008010000 */
[----:B------:R0:W-:Y:S01]  /*48d0*/  UTMACMDFLUSH ;  /* 0x00000000000079b7 */ /* 0x0001e20000000000 */
[----:B--2---:R-:W-:-:S04]  /*48e0*/  DEPBAR.LE SB0, 0x1 ;  /* 0x000080400000791a */ /* 0x004fc80000000000 */
.L_x_104:
[----:B------:R-:W-:Y:S05]  /*48f0*/  BSYNC B0 ;  /* 0x0000000000007941 */ /* 0x000fea0003800000 */
.L_x_103:
[----:B------:R-:W-:Y:S01]  /*4900*/  BAR.SYNC.DEFER_BLOCKING 0x1, 0x100 ;  /* 0x0044000000007b1d */ /* 0x000fe20000010000 */
[----:B------:R-:W-:Y:S01]  /*4910*/  ISETP.NE.AND P2, PT, RZ, UR41, PT ;  /* 0x00000029ff007c0c */ /* 0x000fe2000bf45270 */
[----:B------:R-:W-:-:S12]  /*4920*/  VIADD R15, R20, 0x200 ;  /* 0x00000200140f7836 */ /* 0x000fd80000000000 */
[----:B------:R-:W-:Y:S05]  /*4930*/  @!P2 BRA `(.L_x_105) ;  /* 0x000000000034a947 */ /* 0x000fea0003800000 */
[----:B------:R-:W-:Y:S04]  /*4940*/  BSSY B0, `(.L_x_106) ;  /* 0x0000009000007945 */ /* 0x000fe80003800000 */
[----:B------:R-:W-:Y:S05]  /*4950*/  @P0 BRA `(.L_x_107) ;  /* 0x00000000001c0947 */ /* 0x000fea0003800000 */
[----:B------:R-:W-:-:S13]  /*4960*/  ISETP.NE.AND P2, PT, R106, 0x3, PT ;  /* 0x000000036a00780c */ /* 0x000fda0003f45270 */
[----:B------:R-:W-:Y:S05]  /*4970*/  @!P2 BRA `(.L_x_108) ;  /* 0x000000000004a947 */ /* 0x000fea0003800000 */
[----:B------:R-:W-:Y:S01]  /*4980*/  BPT.TRAP 0x1 ;  /* 0x000000040000795c */ /* 0x000fe20000300000 */
.L_x_108:
[----:B------:R-:W-:-:S04]  /*4990*/  ULEA UR4, UR40, UR51, 0x3 ;  /* 0x0000003328047291 */ /* 0x000fc8000f8e183f */
[----:B------:R-:W-:-:S04]  /*49a0*/  UIADD3 UR4, UR4, 0x80, URZ ;  /* 0x0000008004047890 */ /* 0x000fc8000fffe03f */
[----:B------:R-:W-:-:S09]  /*49b0*/  UPRMT UR4, UR50, 0x654, UR4 ;  /* 0x0000065432047896 */ /* 0x000fd20008000004 */
[----:B------:R-:W-:Y:S03]  /*49c0*/  SYNCS.ARRIVE.TRANS64.RED.A1T0 RZ, [UR4], RZ ;  /* 0x000000ffffff79a7 */ /* 0x000fe60008100404 */
.L_x_107:
[----:B------:R-:W-:Y:S05]  /*49d0*/  BSYNC B0 ;  /* 0x0000000000007941 */ /* 0x000fea0003800000 */
.L_x_106:
[----:B------:R-:W-:-:S04]  /*49e0*/  UIADD3 UR40, UR40, 0x1, URZ ;  /* 0x0000000128287890 */ /* 0x000fc8000fffe03f */
[----:B------:R-:W-:-:S04]  /*49f0*/  UISETP.NE.AND UP0, UPT, UR40, 0x4, UPT ;  /* 0x000000042800788c */ /* 0x000fc8000bf05270 */
[----:B------:R-:W-:-:S12]  /*4a00*/  USEL UR40, UR40, URZ, UP0 ;  /* 0x0000003f28287287 */ /* 0x000fd80008000000 */
.L_x_105:
[----:B------:R-:W-:Y:S04]  /*4a10*/  BSSY B0, `(.L_x_109) ;  /* 0x0000011000007945 */ /* 0x000fe80003800000 */
[----:B------:R-:W-:Y:S05]  /*4a20*/  @P0 BRA `(.L_x_110) ;  /* 0x00000000003c0947 */ /* 0x000fea0003800000 */
[----:B------:R-:W-:-:S13]  /*4a30*/  ISETP.NE.AND P2, PT, R106, 0x3, PT ;  /* 0x000000036a00780c */ /* 0x000fda0003f45270 */
[----:B------:R-:W-:Y:S05]  /*4a40*/  @!P2 BRA `(.L_x_111) ;  /* 0x000000000004a947 */ /* 0x000fea0003800000 */
[----:B------:R-:W-:Y:S01]  /*4a50*/  BPT.TRAP 0x1 ;  /* 0x000000040000795c */ /* 0x000fe20000300000 */
.L_x_111:
[C---:B------:R-:W-:Y:S01]  /*4a60*/  LEA R12, R14.reuse, UR51, 0x3 ;  /* 0x000000330e0c7c11 */ /* 0x040fe2000f8e18ff */
[----:B------:R-:W-:Y:S01]  /*4a70*/  BSSY B1, `(.L_x_112) ;  /* 0x0000006000017945 */ /* 0x000fe20003800000 */
[----:B------:R-:W-:Y:S02]  /*4a80*/  SHF.L.U32 R13, R95, 0x1f, RZ ;  /* 0x0000001f5f0d7819 */ /* 0x000fe400000006ff */
[----:B-1----:R-:W-:Y:S02]  /*4a90*/  @!P1 LEA R0, R14, R15, 0xd ;  /* 0x0000000f0e009211 */ /* 0x002fe400078e68ff */
[----:B------:R-:W1:Y:S02]  /*4aa0*/  SYNCS.PHASECHK.TRANS64.TRYWAIT P2, [R12+URZ+0x60], R13 ;  /* 0x0000600d0c0075a7 */ /* 0x000e64000804017f */
[----:B------:R-:W-:Y:S01]  /*4ab0*/  @!P1 LEA R3, R97, R0, 0x1 ;  /* 0x0000000061039211 */ /* 0x000fe200078e08ff */
[----:B-1----:R-:W-:Y:S06]  /*4ac0*/  @!P2 BRA `(.L_x_113) ;  /* 0x0000008c00cca947 */ /* 0x002fec0003800000 */
.L_x_362:
[----:B------:R-:W-:Y:S05]  /*4ad0*/  BSYNC B1 ;  /* 0x0000000000017941 */ /* 0x000fea0003800000 */
.L_x_112:
[----:B------:R-:W-:Y:S05]  /*4ae0*/  @!P1 WARPSYNC.ALL ;  /* 0x0000000000009948 */ /* 0x000fea0003800000 */
[----:B------:R2:W3:Y:S01]  /*4af0*/  @!P1 LDSM.16.M88.4 R4, [R0] ;  /* 0x000000000004983b */ /* 0x0004e20000000200 */
[----:B------:R-:W-:-:S03]  /*4b00*/  IADD3 R14, R14, 0x1, RZ ;  /* 0x000000010e0e7810 */ /* 0x000fc60007ffe0ff */
[----:B------:R2:W4:Y:S04]  /*4b10*/  @!P1 LDSM.16.M88.4 R8, [R3] ;  /* 0x000000000308983b */ /* 0x0005280000000200 */
.L_x_110:
[----:B------:R-:W-:Y:S05]  /*4b20*/  BSYNC B0 ;  /* 0x0000000000007941 */ /* 0x000fea0003800000 */
.L_x_109:
[--C-:B--23--:R-:W-:Y:S02]  /*4b30*/  HADD2.F32 R3, -RZ, R4.reuse.H1_H1 ;  /* 0x30000004ff037230 */ /* 0x10cfe40000004100 */
[C---:B------:R-:W-:Y:S01]  /*4b40*/  FMUL R22, R92.reuse, R41 ;  /* 0x000000295c167220 */ /* 0x040fe20000400000 */
[C---:B-1----:R-:W-:Y:S01]  /*4b50*/  FMUL R26, R92.reuse, R45 ;  /* 0x0000002d5c1a7220 */ /* 0x042fe20000400000 */
[C---:B------:R-:W-:Y:S01]  /*4b60*/  FMUL R28, R92.reuse, R47 ;  /* 0x0000002f5c1c7220 */ /* 0x040fe20000400000 */
[----:B------:R-:W-:Y:S02]  /*4b70*/  HADD2.F32 R21, -RZ, R4.H0_H0 ;  /* 0x20000004ff157230 */ /* 0x000fe40000004100 */
[----:B------:R-:W-:Y:S01]  /*4b80*/  FFMA R22, R91, R3, R22 ;  /* 0x000000035b167223 */ /* 0x000fe20000000016 */
[----:B------:R-:W-:Y:S02]  /*4b90*/  HADD2.F32 R3, -RZ, R6.H1_H1 ;  /* 0x30000006ff037230 */ /* 0x000fe40000004100 */
[----:B------:R-:W-:Y:S01]  /*4ba0*/  FMUL R40, R92, R40 ;  /* 0x000000285c287220 */ /* 0x000fe20000400000 */
[----:B------:R-:W-:-:S02]  /*4bb0*/  HADD2.F32 R13, -RZ, R5.H1_H1 ;  /* 0x30000005ff0d7230 */ /* 0x000fc40000004100 */
[C---:B------:R-:W-:Y:S01]  /*4bc0*/  FMUL R24, R92.reuse, R43 ;  /* 0x0000002b5c187220 */ /* 0x040fe20000400000 */
[----:B------:R-:W-:Y:S02]  /*4bd0*/  IMAD.MOV.U32 R110, RZ, RZ, 0x3bbb989d ;  /* 0x3bbb989dff6e7424 */ /* 0x000fe400078e00ff */
[C---:B------:R-:W-:Y:S01]  /*4be0*/  FFMA R26, R91.reuse, R3, R26 ;  /* 0x000000035b1a7223 */ /* 0x040fe2000000001a */
[----:B------:R-:W-:Y:S02]  /*4bf0*/  HADD2.F32 R3, -RZ, R7.H1_H1 ;  /* 0x30000007ff037230 */ /* 0x000fe40000004100 */
[----:B------:R-:W-:Y:S01]  /*4c00*/  FMUL R42, R92, R42 ;  /* 0x0000002a5c2a7220 */ /* 0x000fe20000400000 */
[----:B------:R-:W-:Y:S01]  /*4c10*/  HADD2.F32 R23, -RZ, R5.H0_H0 ;  /* 0x20000005ff177230 */ /* 0x000fe20000004100 */
[----:B------:R-:W-:Y:S01]  /*4c20*/  MOV R111, 0x437c0000 ;  /* 0x437c0000006f7802 */ /* 0x000fe20000000f00 */
[C---:B------:R-:W-:Y:S01]  /*4c30*/  FFMA R21, R91.reuse, R21, R40 ;  /* 0x000000155b157223 */ /* 0x040fe20000000028 */
[C---:B------:R-:W-:Y:S01]  /*4c40*/  FFMA R28, R91.reuse, R3, R28 ;  /* 0x000000035b1c7223 */ /* 0x040fe2000000001c */
[----:B------:R-:W-:Y:S01]  /*4c50*/  FFMA.SAT R3, -R22, R110, 0.5 ;  /* 0x3f00000016037423 */ /* 0x000fe2000000216e */
[----:B------:R-:W-:Y:S01]  /*4c60*/  FFMA R24, R91, R13, R24 ;  /* 0x0000000d5b187223 */ /* 0x000fe20000000018 */
[----:B------:R-:W-:-:S02]  /*4c70*/  HADD2.F32 R25, -RZ, R6.H0_H0 ;  /* 0x20000006ff197230 */ /* 0x000fc40000004100 */
[----:B------:R-:W-:Y:S01]  /*4c80*/  FMUL R44, R92, R44 ;  /* 0x0000002c5c2c7220 */ /* 0x000fe20000400000 */
[----:B------:R-:W-:Y:S01]  /*4c90*/  FFMA R23, R91, R23, R42 ;  /* 0x000000175b177223 */ /* 0x000fe2000000002a */
[----:B------:R-:W-:Y:S01]  /*4ca0*/  FFMA.RM R13, R3, R111, 12582913 ;  /* 0x4b400001030d7423 */ /* 0x000fe2000000406f */
[-C--:B------:R-:W-:Y:S01]  /*4cb0*/  FFMA.SAT R0, -R21, R110.reuse, 0.5 ;  /* 0x3f00000015007423 */ /* 0x080fe2000000216e */
[-C--:B------:R-:W-:Y:S01]  /*4cc0*/  FFMA.SAT R34, -R24, R110.reuse, 0.5 ;  /* 0x3f00000018227423 */ /* 0x080fe2000000216e */
[----:B------:R-:W-:Y:S01]  /*4cd0*/  FFMA R25, R91, R25, R44 ;  /* 0x000000195b197223 */ /* 0x000fe2000000002c */
[----:B------:R-:W-:Y:S01]  /*4ce0*/  FFMA.SAT R31, -R23, R110, 0.5 ;  /* 0x3f000000171f7423 */ /* 0x000fe2000000216e */
[----:B------:R-:W-:Y:S01]  /*4cf0*/  FADD R3, R13, -12583039 ;  /* 0xcb40007f0d037421 */ /* 0x000fe20000000000 */
[-C--:B------:R-:W-:Y:S01]  /*4d00*/  FFMA.RM R0, R0, R111.reuse, 12582913 ;  /* 0x4b40000100007423 */ /* 0x080fe2000000406f */
[----:B------:R-:W-:Y:S01]  /*4d10*/  FFMA.RM R39, R34, R111, 12582913 ;  /* 0x4b40000122277423 */ /* 0x000fe2000000406f */
[----:B------:R-:W-:-:S02]  /*4d20*/  HADD2.F32 R27, -RZ, R7.H0_H0 ;  /* 0x20000007ff1b7230 */ /* 0x000fc40000004100 */
[----:B------:R-:W-:Y:S01]  /*4d30*/  FFMA.SAT R34, -R25, R110, 0.5 ;  /* 0x3f00000019227423 */ /* 0x000fe2000000216e */
[----:B------:R-:W-:Y:S01]  /*4d40*/  FMUL R46, R92, R46 ;  /* 0x0000002e5c2e7220 */ /* 0x000fe20000400000 */
[----:B------:R-:W-:Y:S01]  /*4d50*/  FFMA.RM R37, R31, R111, 12582913 ;  /* 0x4b4000011f257423 */ /* 0x000fe2000000406f */
[--C-:B----4-:R-:W-:Y:S02]  /*4d60*/  HADD2.F32 R32, -RZ, R8.reuse.H1_H1 ;  /* 0x30000008ff207230 */ /* 0x110fe40000004100 */
[----:B------:R-:W-:Y:S01]  /*4d70*/  FFMA R31, -R22, 1.4426950216293334961, -R3 ;  /* 0x3fb8aa3b161f7823 */ /* 0x000fe20000000903 */
[----:B------:R-:W-:Y:S01]  /*4d80*/  FADD R12, R0, -12583039 ;  /* 0xcb40007f000c7421 */ /* 0x000fe20000000000 */
[----:B------:R-:W-:Y:S01]  /*4d90*/  FMUL R30, R92, R49 ;  /* 0x000000315c1e7220 */ /* 0x000fe20000400000 */
[----:B------:R-:W-:Y:S01]  /*4da0*/  FFMA.SAT R36, -R26, R110, 0.5 ;  /* 0x3f0000001a247423 */ /* 0x000fe2000000216e */
[----:B------:R-:W-:Y:S01]  /*4db0*/  FFMA.RM R41, R34, R111, 12582913 ;  /* 0x4b40000122297423 */ /* 0x000fe2000000406f */
[----:B------:R-:W-:Y:S01]  /*4dc0*/  FFMA R27, R91, R27, R46 ;  /* 0x0000001b5b1b7223 */ /* 0x000fe2000000002e */
[----:B------:R-:W-:-:S02]  /*4dd0*/  HADD2.F32 R29, -RZ, R8.H0_H0 ;  /* 0x20000008ff1d7230 */ /* 0x000fc40000004100 */
[----:B------:R-:W-:Y:S01]  /*4de0*/  FMUL R48, R92, R48 ;  /* 0x000000305c307220 */ /* 0x000fe20000400000 */
[----:B------:R-:W-:Y:S02]  /*4df0*/  HADD2.F32 R35, -RZ, R9.H0_H0 ;  /* 0x20000009ff237230 */ /* 0x000fe40000004100 */
[----:B------:R-:W-:Y:S01]  /*4e00*/  FFMA R33, -R22, 1.925963033500011079e-08, R31 ;  /* 0x32a5706016217823 */ /* 0x000fe2000000011f */
[----:B------:R-:W-:Y:S01]  /*4e10*/  FFMA R12, -R21, 1.4426950216293334961, -R12 ;  /* 0x3fb8aa3b150c7823 */ /* 0x000fe2000000090c */
[----:B------:R-:W-:Y:S01]  /*4e20*/  FFMA R30, R91, R32, R30 ;  /* 0x000000205b1e7223 */ /* 0x000fe2000000001e */
[----:B------:R-:W-:Y:S01]  /*4e30*/  FMUL R50, R92, R50 ;  /* 0x000000325c327220 */ /* 0x000fe20000400000 */
[----:B------:R-:W-:Y:S01]  /*4e40*/  FFMA.RM R43, R36, R111, 12582913 ;  /* 0x4b400001242b7423 */ /* 0x000fe2000000406f */
[----:B------:R-:W-:Y:S01]  /*4e50*/  FADD R32, R37, -12583039 ;  /* 0xcb40007f25207421 */ /* 0x000fe20000000000 */
[----:B------:R-:W-:Y:S01]  /*4e60*/  FADD R34, R41, -12583039 ;  /* 0xcb40007f29227421 */ /* 0x000fe20000000000 */
[----:B------:R-:W-:Y:S01]  /*4e70*/  FFMA.SAT R42, -R27, R110, 0.5 ;  /* 0x3f0000001b2a7423 */ /* 0x000fe2000000216e */
[----:B------:R-:W-:Y:S01]  /*4e80*/  FFMA R29, R91, R29, R48 ;  /* 0x0000001d5b1d7223 */ /* 0x000fe20000000030 */
[----:B------:R1:W2:Y:S01]  /*4e90*/  MUFU.EX2 R38, R33 ;  /* 0x0000002100267308 */ /* 0x0002a20000000800 */
[----:B------:R-:W-:Y:S01]  /*4ea0*/  FFMA R12, -R21, 1.925963033500011079e-08, R12 ;  /* 0x32a57060150c7823 */ /* 0x000fe2000000010c */
[----:B------:R-:W-:Y:S01]  /*4eb0*/  FFMA R31, R91, R35, R50 ;  /* 0x000000235b1f7223 */ /* 0x000fe20000000032 */
[----:B------:R-:W-:-:S02]  /*4ec0*/  HADD2.F32 R44, -RZ, R10.H0_H0 ;  /* 0x2000000aff2c7230 */ /* 0x000fc40000004100 */
[----:B------:R-:W-:Y:S01]  /*4ed0*/  FFMA R32, -R23, 1.4426950216293334961, -R32 ;  /* 0x3fb8aa3b17207823 */ /* 0x000fe20000000920 */
[----:B------:R-:W-:Y:S01]  /*4ee0*/  FADD R35, R39, -12583039 ;  /* 0xcb40007f27237421 */ /* 0x000fe20000000000 */
[----:B------:R-:W-:Y:S01]  /*4ef0*/  FFMA R34, -R25, 1.4426950216293334961, -R34 ;  /* 0x3fb8aa3b19227823 */ /* 0x000fe20000000922 */
[----:B------:R-:W-:Y:S01]  /*4f00*/  FMUL R52, R92, R52 ;  /* 0x000000345c347220 */ /* 0x000fe20000400000 */
[----:B------:R-:W-:Y:S01]  /*4f10*/  FFMA.RM R46, R42, R111, 12582913 ;  /* 0x4b4000012a2e7423 */ /* 0x000fe2000000406f */
[----:B-1----:R-:W-:Y:S01]  /*4f20*/  FADD R33, R43, -12583039 ;  /* 0xcb40007f2b217421 */ /* 0x002fe20000000000 */
[----:B------:R-:W-:Y:S01]  /*4f30*/  FFMA.SAT R47, -R29, R110, 0.5 ;  /* 0x3f0000001d2f7423 */ /* 0x000fe2000000216e */
[----:B------:R1:W3:Y:S01]  /*4f40*/  MUFU.EX2 R3, R12 ;  /* 0x0000000c00037308 */ /* 0x0002e20000000800 */
[----:B------:R-:W-:Y:S01]  /*4f50*/  FFMA R35, -R24, 1.4426950216293334961, -R35 ;  /* 0x3fb8aa3b18237823 */ /* 0x000fe20000000923 */
[----:B------:R-:W-:Y:S01]  /*4f60*/  FFMA R45, -R26, 1.4426950216293334961, -R33 ;  /* 0x3fb8aa3b1a2d7823 */ /* 0x000fe20000000921 */
[----:B------:R-:W-:Y:S01]  /*4f70*/  FFMA R36, -R25, 1.925963033500011079e-08, R34 ;  /* 0x32a5706019247823 */ /* 0x000fe20000000122 */
[----:B------:R-:W-:Y:S01]  /*4f80*/  FFMA R33, R91, R44, R52 ;  /* 0x0000002c5b217223 */ /* 0x000fe20000000034 */
[----:B------:R-:W-:Y:S01]  /*4f90*/  FFMA.SAT R44, -R28, R110, 0.5 ;  /* 0x3f0000001c2c7423 */ /* 0x000fe2000000216e */
[----:B------:R-:W-:Y:S01]  /*4fa0*/  FADD R34, R46, -12583039 ;  /* 0xcb40007f2e227421 */ /* 0x000fe20000000000 */
[----:B------:R-:W-:-:S02]  /*4fb0*/  HADD2.F32 R40, -RZ, R9.H1_H1 ;  /* 0x30000009ff287230 */ /* 0x000fc40000004100 */
[----:B------:R-:W-:Y:S01]  /*4fc0*/  FFMA R35, -R24, 1.925963033500011079e-08, R35 ;  /* 0x32a5706018237823 */ /* 0x000fe20000000123 */
[----:B-1----:R-:W-:Y:S01]  /*4fd0*/  FFMA R12, -R23, 1.925963033500011079e-08, R32 ;  /* 0x32a57060170c7823 */ /* 0x002fe20000000120 */
[----:B------:R-:W-:Y:S01]  /*4fe0*/  FMUL R32, R92, R51 ;  /* 0x000000335c207220 */ /* 0x000fe20000400000 */
[-C--:B------:R-:W-:Y:S01]  /*4ff0*/  FFMA.RM R51, R47, R111.reuse, 12582913 ;  /* 0x4b4000012f337423 */ /* 0x080fe2000000406f */
[----:B------:R1:W-:Y:S01]  /*5000*/  MUFU.EX2 R42, R36 ;  /* 0x00000024002a7308 */ /* 0x0003e20000000800 */
[----:B------:R-:W-:Y:S01]  /*5010*/  FFMA.RM R49, R44, R111, 12582913 ;  /* 0x4b4000012c317423 */ /* 0x000fe2000000406f */
[----:B------:R-:W-:Y:S01]  /*5020*/  FFMA R48, -R27, 1.4426950216293334961, -R34 ;  /* 0x3fb8aa3b1b307823 */ /* 0x000fe20000000922 */
[----:B------:R-:W-:Y:S01]  /*5030*/  FFMA R32, R91, R40, R32 ;  /* 0x000000285b207223 */ /* 0x000fe20000000020 */
[----:B------:R-:W-:Y:S01]  /*5040*/  FFMA R45, -R26, 1.925963033500011079e-08, R45 ;  /* 0x32a570601a2d7823 */ /* 0x000fe2000000012d */
[----:B------:R-:W-:Y:S01]  /*5050*/  FMUL R34, R92, R53 ;  /* 0x000000355c227220 */ /* 0x000fe20000400000 */
[----:B------:R-:W-:Y:S01]  /*5060*/  FFMA R48, -R27, 1.925963033500011079e-08, R48 ;  /* 0x32a570601b307823 */ /* 0x000fe20000000130 */
[----:B------:R-:W-:Y:S01]  /*5070*/  HADD2.F32 R50, -RZ, R10.H1_H1 ;  /* 0x3000000aff327230 */ /* 0x000fe20000004100 */
[----:B------:R4:W-:Y:S01]  /*5080*/  MUFU.EX2 R40, R35 ;  /* 0x0000002300287308 */ /* 0x0009e20000000800 */
[----:B-1----:R-:W-:Y:S01]  /*5090*/  FADD R36, R51, -12583039 ;  /* 0xcb40007f33247421 */ /* 0x002fe20000000000 */
[----:B------:R-:W-:-:S02]  /*50a0*/  HADD2.F32 R53, -RZ, R11.H0_H0 ;  /* 0x2000000bff357230 */ /* 0x000fc40000004100 */
[----:B------:R-:W-:Y:S01]  /*50b0*/  FMUL R54, R92, R54 ;  /* 0x000000365c367220 */ /* 0x000fe20000400000 */
[----:B------:R-:W-:Y:S02]  /*50c0*/  HADD2.F32 R101, -RZ, R11.H1_H1 ;  /* 0x3000000bff657230 */ /* 0x000fe40000004100 */
[----:B------:R-:W-:Y:S01]  /*50d0*/  FFMA R36, -R29, 1.4426950216293334961, -R36 ;  /* 0x3fb8aa3b1d247823 */ /* 0x000fe20000000924 */
[----:B------:R-:W-:Y:S01]  /*50e0*/  FFMA R34, R91, R50, R34 ;  /* 0x000000325b227223 */ /* 0x000fe20000000022 */
[-C--:B------:R-:W-:Y:S01]  /*50f0*/  FFMA.SAT R50, -R30, R110.reuse, 0.5 ;  /* 0x3f0000001e327423 */ /* 0x080fe2000000216e */
[----:B------:R1:W-:Y:S01]  /*5100*/  MUFU.EX2 R47, R48 ;  /* 0x00000030002f7308 */ /* 0x0003e20000000800 */
[----:B----4-:R-:W-:Y:S01]  /*5110*/  FADD R35, R49, -12583039 ;  /* 0xcb40007f31237421 */ /* 0x010fe20000000000 */
[-C--:B------:R-:W-:Y:S01]  /*5120*/  FFMA.SAT R102, -R34, R110.reuse, 0.5 ;  /* 0x3f00000022667423 */ /* 0x080fe2000000216e */
[----:B------:R-:W-:Y:S01]  /*5130*/  SHF.L.U32 R0, R0, 0x17, RZ ;  /* 0x0000001700007819 */ /* 0x000fe200000006ff */
[-C--:B------:R-:W-:Y:S01]  /*5140*/  FFMA.RM R52, R50, R111.reuse, 12582913 ;  /* 0x4b40000132347423 */ /* 0x080fe2000000406f */
[----:B------:R-:W-:Y:S01]  /*5150*/  FFMA R35, -R28, 1.4426950216293334961, -R35 ;  /* 0x3fb8aa3b1c237823 */ /* 0x000fe20000000923 */
[----:B------:R-:W-:Y:S01]  /*5160*/  SHF.L.U32 R13, R13, 0x17, RZ ;  /* 0x000000170d0d7819 */ /* 0x000fe200000006ff */
[----:B------:R-:W-:Y:S01]  /*5170*/  FFMA.RM R108, R102, R111, 12582913 ;  /* 0x4b400001666c7423 */ /* 0x000fe2000000406f */
[----:B------:R4:W-:Y:S01]  /*5180*/  MUFU.EX2 R44, R45 ;  /* 0x0000002d002c7308 */ /* 0x0009e20000000800 */
[----:B-1----:R-:W-:Y:S01]  /*5190*/  FFMA R48, -R29, 1.925963033500011079e-08, R36 ;  /* 0x32a570601d307823 */ /* 0x002fe20000000124 */
[----:B------:R-:W-:Y:S01]  /*51a0*/  FMUL R36, R92, R55 ;  /* 0x000000375c247220 */ /* 0x000fe20000400000 */
[----:B------:R-:W-:Y:S01]  /*51b0*/  FFMA.SAT R55, -R32, R110, 0.5 ;  /* 0x3f00000020377423 */ /* 0x000fe2000000216e */
[----:B--2---:R-:W-:Y:S01]  /*51c0*/  FFMA R112, R13, R38, 1 ;  /* 0x3f8000000d707423 */ /* 0x004fe20000000026 */
[----:B------:R-:W-:-:S02]  /*51d0*/  IMAD.SHL.U32 R37, R37, 0x800000, RZ ;  /* 0x0080000025257824 */ /* 0x000fc400078e00ff */
[----:B------:R-:W-:Y:S01]  /*51e0*/  FFMA R36, R91, R101, R36 ;  /* 0x000000655b247223 */ /* 0x000fe20000000024 */
[-C--:B------:R-:W-:Y:S01]  /*51f0*/  FFMA.SAT R101, -R33, R110.reuse, 0.5 ;  /* 0x3f00000021657423 */ /* 0x080fe2000000216e */
[----:B------:R-:W1:Y:S01]  /*5200*/  MUFU.EX2 R12, R12 ;  /* 0x0000000c000c7308 */ /* 0x000e620000000800 */
[----:B----4-:R-:W-:Y:S01]  /*5210*/  FFMA R45, -R28, 1.925963033500011079e-08, R35 ;  /* 0x32a570601c2d7823 */ /* 0x010fe20000000123 */
[----:B------:R-:W-:Y:S01]  /*5220*/  FFMA R35, R91, R53, R54 ;  /* 0x000000355b237223 */ /* 0x000fe20000000036 */
[-C--:B------:R-:W-:Y:S01]  /*5230*/  FFMA.SAT R54, -R31, R110.reuse, 0.5 ;  /* 0x3f0000001f367423 */ /* 0x080fe2000000216e */
[-C--:B------:R-:W-:Y:S01]  /*5240*/  FFMA.RM R103, R101, R111.reuse, 12582913 ;  /* 0x4b40000165677423 */ /* 0x080fe2000000406f */
[-C--:B------:R-:W-:Y:S01]  /*5250*/  FFMA.RM R55, R55, R111.reuse, 12582913 ;  /* 0x4b40000137377423 */ /* 0x080fe2000000406f */
[-C--:B------:R-:W-:Y:S01]  /*5260*/  FFMA.SAT R104, -R35, R110.reuse, 0.5 ;  /* 0x3f00000023687423 */ /* 0x080fe2000000216e */
[----:B------:R-:W-:Y:S01]  /*5270*/  FFMA.SAT R110, -R36, R110, 0.5 ;  /* 0x3f000000246e7423 */ /* 0x000fe2000000216e */
[-C--:B------:R-:W-:Y:S01]  /*5280*/  FFMA.RM R54, R54, R111.reuse, 12582913 ;  /* 0x4b40000136367423 */ /* 0x080fe2000000406f */
[----:B------:R-:W-:Y:S01]  /*5290*/  FADD R53, R52, -12583039 ;  /* 0xcb40007f34357421 */ /* 0x000fe20000000000 */
[-C--:B------:R-:W-:Y:S01]  /*52a0*/  FFMA.RM R109, R104, R111.reuse, 12582913 ;  /* 0x4b400001686d7423 */ /* 0x080fe2000000406f */
[----:B------:R-:W-:Y:S01]  /*52b0*/  FFMA.RM R110, R110, R111, 12582913 ;  /* 0x4b4000016e6e7423 */ /* 0x000fe2000000406f */
[----:B---3--:R-:W-:Y:S01]  /*52c0*/  FFMA R111, R0, R3, 1 ;  /* 0x3f800000006f7423 */ /* 0x008fe20000000003 */
[----:B------:R-:W-:Y:S01]  /*52d0*/  FADD R102, R103, -12583039 ;  /* 0xcb40007f67667421 */ /* 0x000fe20000000000 */
[----:B------:R-:W-:Y:S01]  /*52e0*/  FADD R3, R108, -12583039 ;  /* 0xcb40007f6c037421 */ /* 0x000fe20000000000 */
[----:B------:R-:W-:Y:S01]  /*52f0*/  FADD R0, R109, -12583039 ;  /* 0xcb40007f6d007421 */ /* 0x000fe20000000000 */
[----:B------:R-:W-:Y:S01]  /*5300*/  FADD R13, R110, -12583039 ;  /* 0xcb40007f6e0d7421 */ /* 0x000fe20000000000 */
[----:B------:R2:W3:Y:S01]  /*5310*/  MUFU.EX2 R50, R45 ;  /* 0x0000002d00327308 */ /* 0x0004e20000000800 */
[----:B------:R-:W-:Y:S01]  /*5320*/  FADD R100, R54, -12583039 ;  /* 0xcb40007f36647421 */ /* 0x000fe20000000000 */
[----:B------:R-:W-:Y:S01]  /*5330*/  FFMA R53, -R30, 1.4426950216293334961, -R53 ;  /* 0x3fb8aa3b1e357823 */ /* 0x000fe20000000935 */
[----:B------:R-:W-:Y:S01]  /*5340*/  FFMA R104, -R33, 1.4426950216293334961, -R102 ;  /* 0x3fb8aa3b21687823 */ /* 0x000fe20000000966 */
[----:B------:R-:W-:Y:S01]  /*5350*/  FFMA R3, -R34, 1.4426950216293334961, -R3 ;  /* 0x3fb8aa3b22037823 */ /* 0x000fe20000000903 */
[----:B------:R-:W-:Y:S01]  /*5360*/  FFMA R0, -R35, 1.4426950216293334961, -R0 ;  /* 0x3fb8aa3b23007823 */ /* 0x000fe20000000900 */
[----:B------:R-:W-:Y:S01]  /*5370*/  FFMA R13, -R36, 1.4426950216293334961, -R13 ;  /* 0x3fb8aa3b240d7823 */ /* 0x000fe2000000090d */
[----:B------:R-:W-:Y:S01]  /*5380*/  FFMA R100, -R31, 1.4426950216293334961, -R100 ;  /* 0x3fb8aa3b1f647823 */ /* 0x000fe20000000964 */
[----:B-1----:R-:W-:Y:S01]  /*5390*/  FFMA R113, R37, R12, 1 ;  /* 0x3f80000025717423 */ /* 0x002fe2000000000c */
[----:B--2---:R-:W-:Y:S01]  /*53a0*/  FADD R45, R55, -12583039 ;  /* 0xcb40007f372d7421 */ /* 0x004fe20000000000 */
[----:B------:R-:W-:Y:S01]  /*53b0*/  FFMA R53, -R30, 1.925963033500011079e-08, R53 ;  /* 0x32a570601e357823 */ /* 0x000fe20000000135 */
[----:B------:R-:W-:-:S02]  /*53c0*/  VIADD R12, R111, 0x1800000 ;  /* 0x018000006f0c7836 */ /* 0x000fc40000000000 */
[----:B------:R-:W-:Y:S01]  /*53d0*/  FFMA R104, -R33, 1.925963033500011079e-08, R104 ;  /* 0x32a5706021687823 */ /* 0x000fe20000000168 */
[----:B------:R-:W-:Y:S01]  /*53e0*/  FFMA R101, -R32, 1.4426950216293334961, -R45 ;  /* 0x3fb8aa3b20657823 */ /* 0x000fe2000000092d */
[----:B------:R-:W-:Y:S01]  /*53f0*/  FFMA R3, -R34, 1.925963033500011079e-08, R3 ;  /* 0x32a5706022037823 */ /* 0x000fe20000000103 */
[----:B------:R-:W-:Y:S01]  /*5400*/  FFMA R0, -R35, 1.925963033500011079e-08, R0 ;  /* 0x32a5706023007823 */ /* 0x000fe20000000100 */
[----:B------:R-:W-:Y:S01]  /*5410*/  FFMA R13, -R36, 1.925963033500011079e-08, R13 ;  /* 0x32a57060240d7823 */ /* 0x000fe2000000010d */
[----:B------:R-:W-:Y:S01]  /*5420*/  FFMA R100, -R31, 1.925963033500011079e-08, R100 ;  /* 0x32a570601f647823 */ /* 0x000fe20000000164 */
[----:B------:R-:W-:Y:S01]  /*5430*/  FFMA R101, -R32, 1.925963033500011079e-08, R101 ;  /* 0x32a5706020657823 */ /* 0x000fe20000000165 */
[----:B------:R-:W-:Y:S01]  /*5440*/  LOP3.LUT R12, R12, 0x7f800000, RZ, 0xc0, !PT ;  /* 0x7f8000000c0c7812 */ /* 0x000fe200078ec0ff */
[----:B------:R-:W1:Y:S01]  /*5450*/  MUFU.EX2 R53, R53 ;  /* 0x0000003500357308 */ /* 0x000e620000000800 */
[----:B------:R-:W-:Y:S01]  /*5460*/  SHF.L.U32 R49, R49, 0x17, RZ ;  /* 0x0000001731317819 */ /* 0x000fe200000006ff */
[----:B------:R-:W-:Y:S01]  /*5470*/  IMAD.SHL.U32 R46, R46, 0x800000, RZ ;  /* 0x008000002e2e7824 */ /* 0x000fe200078e00ff */
[----:B------:R-:W-:Y:S01]  /*5480*/  ISETP.GT.U32.AND P2, PT, R12, 0x1ffffff, PT ;  /* 0x01ffffff0c00780c */ /* 0x000fe20003f44070 */
[----:B------:R-:W-:Y:S01]  /*5490*/  IMAD.SHL.U32 R108, R108, 0x800000, RZ ;  /* 0x008000006c6c7824 */ /* 0x000fe200078e00ff */
[----:B------:R-:W-:Y:S01]  /*54a0*/  SHF.L.U32 R52, R52, 0x17, RZ ;  /* 0x0000001734347819 */ /* 0x000fe200000006ff */
[----:B------:R-:W-:Y:S01]  /*54b0*/  BSSY B1, `(.L_x_114) ;  /* 0x0000028000017945 */ /* 0x000fe20003800000 */
[----:B------:R-:W-:Y:S01]  /*54c0*/  SHF.L.U32 R54, R54, 0x17, RZ ;  /* 0x0000001736367819 */ /* 0x000fe200000006ff */
[----:B------:R-:W2:Y:S01]  /*54d0*/  MUFU.EX2 R45, R100 ;  /* 0x00000064002d7308 */ /* 0x000ea20000000800 */
[----:B------:R-:W-:Y:S01]  /*54e0*/  SHF.L.U32 R39, R39, 0x17, RZ ;  /* 0x0000001727277819 */ /* 0x000fe200000006ff */
[----:B---3--:R-:W-:Y:S01]  /*54f0*/  FFMA R50, R49, R50, 1 ;  /* 0x3f80000031327423 */ /* 0x008fe20000000032 */
[----:B------:R-:W-:Y:S01]  /*5500*/  SHF.L.U32 R41, R41, 0x17, RZ ;  /* 0x0000001729297819 */ /* 0x000fe200000006ff */
[----:B------:R-:W-:Y:S01]  /*5510*/  FFMA R47, R46, R47, 1 ;  /* 0x3f8000002e2f7423 */ /* 0x000fe2000000002f */
[----:B------:R-:W-:Y:S01]  /*5520*/  SHF.L.U32 R43, R43, 0x17, RZ ;  /* 0x000000172b2b7819 */ /* 0x000fe200000006ff */
[----:B------:R-:W-:Y:S01]  /*5530*/  FFMA R114, R39, R40, 1 ;  /* 0x3f80000027727423 */ /* 0x000fe20000000028 */
[----:B------:R-:W-:Y:S01]  /*5540*/  SHF.L.U32 R51, R51, 0x17, RZ ;  /* 0x0000001733337819 */ /* 0x000fe200000006ff */
[----:B------:R-:W3:Y:S01]  /*5550*/  MUFU.EX2 R48, R48 ;  /* 0x0000003000307308 */ /* 0x000ee20000000800 */
[----:B------:R-:W-:Y:S01]  /*5560*/  SHF.L.U32 R55, R55, 0x17, RZ ;  /* 0x0000001737377819 */ /* 0x000fe200000006ff */
[----:B-1----:R-:W-:Y:S01]  /*5570*/  FFMA R52, R52, R53, 1 ;  /* 0x3f80000034347423 */ /* 0x002fe20000000035 */
[----:B------:R-:W-:Y:S01]  /*5580*/  SHF.L.U32 R103, R103, 0x17, RZ ;  /* 0x0000001767677819 */ /* 0x000fe200000006ff */
[----:B------:R-:W-:Y:S01]  /*5590*/  FFMA R115, R41, R42, 1 ;  /* 0x3f80000029737423 */ /* 0x000fe2000000002a */
[----:B------:R-:W-:Y:S01]  /*55a0*/  SHF.L.U32 R109, R109, 0x17, RZ ;  /* 0x000000176d6d7819 */ /* 0x000fe200000006ff */
[----:B------:R-:W-:Y:S01]  /*55b0*/  FFMA R116, R43, R44, 1 ;  /* 0x3f8000002b747423 */ /* 0x000fe2000000002c */
[----:B------:R-:W-:Y:S01]  /*55c0*/  SHF.L.U32 R110, R110, 0x17, RZ ;  /* 0x000000176e6e7819 */ /* 0x000fe200000006ff */
[----:B------:R-:W1:Y:S01]  /*55d0*/  MUFU.EX2 R102, R101 ;  /* 0x0000006500667308 */ /* 0x000e620000000800 */
[----:B--2---:R-:W-:-:S07]  /*55e0*/  FFMA R49, R54, R45, 1 ;  /* 0x3f80000036317423 */ /* 0x004fce000000002d */
[----:B------:R-:W2:Y:S01]  /*55f0*/  MUFU.EX2 R104, R104 ;  /* 0x0000006800687308 */ /* 0x000ea20000000800 */
[----:B---3--:R-:W-:-:S07]  /*5600*/  FFMA R51, R51, R48, 1 ;  /* 0x3f80000033337423 */ /* 0x008fce0000000030 */
[----:B------:R-:W3:Y:S01]  /*5610*/  MUFU.EX2 R3, R3 ;  /* 0x0000000300037308 */ /* 0x000ee20000000800 */
[----:B-1----:R-:W-:-:S07]  /*5620*/  FFMA R54, R55, R102, 1 ;  /* 0x3f80000037367423 */ /* 0x002fce0000000066 */
[----:B------:R-:W1:Y:S01]  /*5630*/  MUFU.EX2 R0, R0 ;  /* 0x0000000000007308 */ /* 0x000e620000000800 */
[----:B--2---:R-:W-:-:S07]  /*5640*/  FFMA R103, R103, R104, 1 ;  /* 0x3f80000067677423 */ /* 0x004fce0000000068 */
[----:B------:R-:W2:Y:S01]  /*5650*/  MUFU.EX2 R13, R13 ;  /* 0x0000000d000d7308 */ /* 0x000ea20000000800 */
[----:B---3--:R-:W-:Y:S01]  /*5660*/  FFMA R108, R108, R3, 1 ;  /* 0x3f8000006c6c7423 */ /* 0x008fe20000000003 */
[----:B-1----:R-:W-:Y:S01]  /*5670*/  FFMA R109, R109, R0, 1 ;  /* 0x3f8000006d6d7423 */ /* 0x002fe20000000000 */
[----:B--2---:R-:W-:Y:S01]  /*5680*/  FFMA R53, R110, R13, 1 ;  /* 0x3f8000006e357423 */ /* 0x004fe2000000000d */
[----:B------:R-:W-:Y:S06]  /*5690*/  @P2 BRA `(.L_x_115) ;  /* 0x0000000000142947 */ /* 0x000fec0003800000 */
[----:B------:R-:W-:Y:S02]  /*56a0*/  MOV R0, R111 ;  /* 0x0000006f00007202 */ /* 0x000fe40000000f00 */
[----:B------:R-:W-:-:S07]  /*56b0*/  MOV R12, 0x56d0 ;  /* 0x000056d0000c7802 */ /* 0x000fce0000000f00 */
[----:B------:R-:W-:Y:S05]  /*56c0*/  CALL.REL.NOINC `($__internal_0_$__cuda_sm20_rcp_rn_f32_slowpath) ;  /* 0x0000008800747944 */ /* 0x000fea0003c00000 */
[----:B------:R-:W-:Y:S01]  /*56d0*/  IMAD.MOV.U32 R40, RZ, RZ, R0 ;  /* 0x000000ffff287224 */ /* 0x000fe200078e0000 */
[----:B------:R-:W-:Y:S06]  /*56e0*/  BRA `(.L_x_116) ;  /* 0x0000000000107947 */ /* 0x000fec0003800000 */
.L_x_115:
[----:B------:R-:W1:Y:S02]  /*56f0*/  MUFU.RCP R40, R111 ;  /* 0x0000006f00287308 */ /* 0x000e640000001000 */
[----:B-1----:R-:W-:-:S04]  /*5700*/  FFMA R0, R111, R40, -1 ;  /* 0xbf8000006f007423 */ /* 0x002fc80000000028 */
[----:B------:R-:W-:-:S04]  /*5710*/  FADD.FTZ R3, -R0, -RZ ;  /* 0x800000ff00037221 */ /* 0x000fc80000010100 */
[----:B------:R-:W-:-:S07]  /*5720*/  FFMA R40, R40, R3, R40 ;  /* 0x0000000328287223 */ /* 0x000fce0000000028 */
.L_x_116:
[----:B------:R-:W-:Y:S05]  /*5730*/  BSYNC B1 ;  /* 0x0000000000017941 */ /* 0x000fea0003800000 */
.L_x_114:
        /* <DEDUP_REMOVED lines=10> */
.L_x_118:
[----:B------:R-:W1:Y:S02]  /*57e0*/  MUFU.RCP R37, R112 ;  /* 0x0000007000257308 */ /* 0x000e640000001000 */
[----:B-1----:R-:W-:-:S04]  /*57f0*/  FFMA R0, R112, R37, -1 ;  /* 0xbf80000070007423 */ /* 0x002fc80000000025 */
[----:B------:R-:W-:-:S04]  /*5800*/  FADD.FTZ R0, -R0, -RZ ;  /* 0x800000ff00007221 */ /* 0x000fc80000010100 */
[----:B------:R-:W-:-:S07]  /*5810*/  FFMA R37, R37, R0, R37 ;  /* 0x0000000025257223 */ /* 0x000fce0000000025 */
.L_x_119:
[----:B------:R-:W-:Y:S05]  /*5820*/  BSYNC B1 ;  /* 0x0000000000017941 */ /* 0x000fea0003800000 */
.L_x_117:
        /* <DEDUP_REMOVED lines=10> */
.L_x_121:
[----:B------:R-:W1:Y:S02]  /*58d0*/  MUFU.RCP R42, R113 ;  /* 0x00000071002a7308 */ /* 0x000e640000001000 */
[----:B-1----:R-:W-:-:S04]  /*58e0*/  FFMA R0, R113, R42, -1 ;  /* 0xbf80000071007423 */ /* 0x002fc8000000002a */
[----:B------:R-:W-:-:S04]  /*58f0*/  FADD.FTZ R3, -R0, -RZ ;  /* 0x800000ff00037221 */ /* 0x000fc80000010100 */
[----:B------:R-:W-:-:S07]  /*5900*/  FFMA R42, R42, R3, R42 ;  /* 0x000000032a2a7223 */ /* 0x000fce000000002a */
.L_x_122:
[----:B------:R-:W-:Y:S05]  /*5910*/  BSYNC B1 ;  /* 0x0000000000017941 */ /* 0x000fea0003800000 */
.L_x_120:
        /* <DEDUP_REMOVED lines=10> */
.L_x_124:
[----:B------:R-:W1:Y:S02]  /*59c0*/  MUFU.RCP R41, R114 ;  /* 0x0000007200297308 */ /* 0x000e640000001000 */
[----:B-1----:R-:W-:-:S04]  /*59d0*/  FFMA R0, R114, R41, -1 ;  /* 0xbf80000072007423 */ /* 0x002fc80000000029 */
[----:B------:R-:W-:-:S04]  /*59e0*/  FADD.FTZ R0, -R0, -RZ ;  /* 0x800000ff00007221 */ /* 0x000fc80000010100 */
[----:B------:R-:W-:-:S07]  /*59f0*/  FFMA R41, R41, R0, R41 ;  /* 0x0000000029297223 */ /* 0x000fce0000000029 */
.L_x_125:
[----:B------:R-:W-:Y:S05]  /*5a00*/  BSYNC B1 ;  /* 0x0000000000017941 */ /* 0x000fea0003800000 */
.L_x_123:
        /* <DEDUP_REMOVED lines=10> */
.L_x_127:
[----:B------:R-:W1:Y:S02]  /*5ab0*/  MUFU.RCP R44, R115 ;  /* 0x00000073002c7308 */ /* 0x000e640000001000 */
[----:B-1----:R-:W-:-:S04]  /*5ac0*/  FFMA R0, R115, R44, -1 ;  /* 0xbf80000073007423 */ /* 0x002fc8000000002c */
[----:B------:R-:W-:-:S04]  /*5ad0*/  FADD.FTZ R3, -R0, -RZ ;  /* 0x800000ff00037221 */ /* 0x000fc80000010100 */
[----:B------:R-:W-:-:S07]  /*5ae0*/  FFMA R44, R44, R3, R44 ;  /* 0x000000032c2c7223 */ /* 0x000fce000000002c */
.L_x_128:
[----:B------:R-:W-:Y:S05]  /*5af0*/  BSYNC B1 ;  /* 0x0000000000017941 */ /* 0x000fea0003800000 */
.L_x_126:
        /* <DEDUP_REMOVED lines=10> */
.L_x_130:
[----:B------:R-:W1:Y:S02]  /*5ba0*/  MUFU.RCP R43, R116 ;  /* 0x00000074002b7308 */ /* 0x000e640000001000 */
[----:B-1----:R-:W-:-:S04]  /*5bb0*/  FFMA R0, R116, R43, -1 ;  /* 0xbf80000074007423 */ /* 0x002fc8000000002b */
[----:B------:R-:W-:-:S04]  /*5bc0*/  FADD.FTZ R0, -R0, -RZ ;  /* 0x800000ff00007221 */ /* 0x000fc80000010100 */
[----:B------:R-:W-:-:S07]  /*5bd0*/  FFMA R43, R43, R0, R43 ;  /* 0x000000002b2b7223 */ /* 0x000fce000000002b */
.L_x_131:
[----:B------:R-:W-:Y:S05]  /*5be0*/  BSYNC B1 ;  /* 0x0000000000017941 */ /* 0x000fea0003800000 */
.L_x_129:
        /* <DEDUP_REMOVED lines=10> */
.L_x_133:
[----:B------:R-:W1:Y:S02]  /*5c90*/  MUFU.RCP R46, R47 ;  /* 0x0000002f002e7308 */ /* 0x000e640000001000 */
[----:B-1----:R-:W-:-:S04]  /*5ca0*/  FFMA R0, R47, R46, -1 ;  /* 0xbf8000002f007423 */ /* 0x002fc8000000002e */
[----:B------:R-:W-:-:S04]  /*5cb0*/  FADD.FTZ R3, -R0, -RZ ;  /* 0x800000ff00037221 */ /* 0x000fc80000010100 */
[----:B------:R-:W-:-:S07]  /*5cc0*/  FFMA R46, R46, R3, R46 ;  /* 0x000000032e2e7223 */ /* 0x000fce000000002e */
.L_x_134:
[----:B------:R-:W-:Y:S05]  /*5cd0*/  BSYNC B1 ;  /* 0x0000000000017941 */ /* 0x000fea0003800000 */
.L_x_132:
        /* <DEDUP_REMOVED lines=10> */
.L_x_136:
[----:B------:R-:W1:Y:S02]  /*5d80*/  MUFU.RCP R45, R50 ;  /* 0x00000032002d7308 */ /* 0x000e640000001000 */
[----:B-1----:R-:W-:-:S04]  /*5d90*/  FFMA R0, R50, R45, -1 ;  /* 0xbf80000032007423 */ /* 0x002fc8000000002d */
[----:B------:R-:W-:-:S04]  /*5da0*/  FADD.FTZ R0, -R0, -RZ ;  /* 0x800000ff00007221 */ /* 0x000fc80000010100 */
[----:B------:R-:W-:-:S07]  /*5db0*/  FFMA R45, R45, R0, R45 ;  /* 0x000000002d2d7223 */ /* 0x000fce000000002d */
.L_x_137:
[----:B------:R-:W-:Y:S05]  /*5dc0*/  BSYNC B1 ;  /* 0x0000000000017941 */ /* 0x000fea0003800000 */
.L_x_135:
        /* <DEDUP_REMOVED lines=10> */
.L_x_139:
[----:B------:R-:W1:Y:S02]  /*5e70*/  MUFU.RCP R48, R51 ;  /* 0x0000003300307308 */ /* 0x000e640000001000 */
[----:B-1----:R-:W-:-:S04]  /*5e80*/  FFMA R0, R51, R48, -1 ;  /* 0xbf80000033007423 */ /* 0x002fc80000000030 */
[----:B------:R-:W-:-:S04]  /*5e90*/  FADD.FTZ R3, -R0, -RZ ;  /* 0x800000ff00037221 */ /* 0x000fc80000010100 */
[----:B------:R-:W-:-:S07]  /*5ea0*/  FFMA R48, R48, R3, R48 ;  /* 0x0000000330307223 */ /* 0x000fce0000000030 */
.L_x_140:
[----:B------:R-:W-:Y:S05]  /*5eb0*/  BSYNC B1 ;  /* 0x0000000000017941 */ /* 0x000fea0003800000 */
.L_x_138:
        /* <DEDUP_REMOVED lines=10> */
.L_x_142:
[----:B------:R-:W1:Y:S02]  /*5f60*/  MUFU.RCP R47, R52 ;  /* 0x00000034002f7308 */ /* 0x000e640000001000 */
[----:B-1----:R-:W-:-:S04]  /*5f70*/  FFMA R0, R52, R47, -1 ;  /* 0xbf80000034007423 */ /* 0x002fc8000000002f */
[----:B------:R-:W-:-:S04]  /*5f80*/  FADD.FTZ R0, -R0, -RZ ;  /* 0x800000ff00007221 */ /* 0x000fc80000010100 */
[----:B------:R-:W-:-:S07]  /*5f90*/  FFMA R47, R47, R0, R47 ;  /* 0x000000002f2f7223 */ /* 0x000fce000000002f */
.L_x_143:
[----:B------:R-:W-:Y:S05]  /*5fa0*/  BSYNC B1 ;  /* 0x0000000000017941 */ /* 0x000fea0003800000 */
.L_x_141:
        /* <DEDUP_REMOVED lines=10> */
.L_x_145:
[----:B------:R-:W1:Y:S02]  /*6050*/  MUFU.RCP R50, R49 ;  /* 0x0000003100327308 */ /* 0x000e640000001000 */
[----:B-1----:R-:W-:-:S04]  /*6060*/  FFMA R0, R49, R50, -1 ;  /* 0xbf80000031007423 */ /* 0x002fc80000000032 */
[----:B------:R-:W-:-:S04]  /*6070*/  FADD.FTZ R3, -R0, -RZ ;  /* 0x800000ff00037221 */ /* 0x000fc80000010100 */
[----:B------:R-:W-:-:S07]  /*6080*/  FFMA R50, R50, R3, R50 ;  /* 0x0000000332327223 */ /* 0x000fce0000000032 */
.L_x_146:
[----:B------:R-:W-:Y:S05]  /*6090*/  BSYNC B1 ;  /* 0x0000000000017941 */ /* 0x000fea0003800000 */
.L_x_144:
        /* <DEDUP_REMOVED lines=10> */
.L_x_148:
[----:B------:R-:W1:Y:S02]  /*6140*/  MUFU.RCP R49, R54 ;  /* 0x0000003600317308 */ /* 0x000e640000001000 */
[----:B-1----:R-:W-:-:S04]  /*6150*/  FFMA R0, R54, R49, -1 ;  /* 0xbf80000036007423 */ /* 0x002fc80000000031 */
[----:B------:R-:W-:-:S04]  /*6160*/  FADD.FTZ R0, -R0, -RZ ;  /* 0x800000ff00007221 */ /* 0x000fc80000010100 */
[----:B------:R-:W-:-:S07]  /*6170*/  FFMA R49, R49, R0, R49 ;  /* 0x0000000031317223 */ /* 0x000fce0000000031 */
.L_x_149:
[----:B------:R-:W-:Y:S05]  /*6180*/  BSYNC B1 ;  /* 0x0000000000017941 */ /* 0x000fea0003800000 */
.L_x_147:
        /* <DEDUP_REMOVED lines=10> */
.L_x_151:
[----:B------:R-:W1:Y:S02]  /*6230*/  MUFU.RCP R52, R103 ;  /* 0x0000006700347308 */ /* 0x000e640000001000 */
[----:B-1----:R-:W-:-:S04]  /*6240*/  FFMA R0, R103, R52, -1 ;  /* 0xbf80000067007423 */ /* 0x002fc80000000034 */
[----:B------:R-:W-:-:S04]  /*6250*/  FADD.FTZ R3, -R0, -RZ ;  /* 0x800000ff00037221 */ /* 0x000fc80000010100 */
[----:B------:R-:W-:-:S07]  /*6260*/  FFMA R52, R52, R3, R52 ;  /* 0x0000000334347223 */ /* 0x000fce0000000034 */
.L_x_152:
[----:B------:R-:W-:Y:S05]  /*6270*/  BSYNC B1 ;  /* 0x0000000000017941 */ /* 0x000fea0003800000 */
.L_x_150:
        /* <DEDUP_REMOVED lines=10> */
.L_x_154:
[----:B------:R-:W1:Y:S02]  /*6320*/  MUFU.RCP R51, R108 ;  /* 0x0000006c00337308 */ /* 0x000e640000001000 */
[----:B-1----:R-:W-:-:S04]  /*6330*/  FFMA R0, R108, R51, -1 ;  /* 0xbf8000006c007423 */ /* 0x002fc80000000033 */
[----:B------:R-:W-:-:S04]  /*6340*/  FADD.FTZ R0, -R0, -RZ ;  /* 0x800000ff00007221 */ /* 0x000fc80000010100 */
[----:B------:R-:W-:-:S07]  /*6350*/  FFMA R51, R51, R0, R51 ;  /* 0x0000000033337223 */ /* 0x000fce0000000033 */
.L_x_155:
[----:B------:R-:W-:Y:S05]  /*6360*/  BSYNC B1 ;  /* 0x0000000000017941 */ /* 0x000fea0003800000 */
.L_x_153:
        /* <DEDUP_REMOVED lines=10> */
.L_x_157:
[----:B------:R-:W1:Y:S02]  /*6410*/  MUFU.RCP R54, R109 ;  /* 0x0000006d00367308 */ /* 0x000e640000001000 */
[----:B-1----:R-:W-:-:S04]  /*6420*/  FFMA R0, R109, R54, -1 ;  /* 0xbf8000006d007423 */ /* 0x002fc80000000036 */
[----:B------:R-:W-:-:S04]  /*6430*/  FADD.FTZ R3, -R0, -RZ ;  /* 0x800000ff00037221 */ /* 0x000fc80000010100 */
[----:B------:R-:W-:-:S07]  /*6440*/  FFMA R54, R54, R3, R54 ;  /* 0x0000000336367223 */ /* 0x000fce0000000036 */
.L_x_158:
[----:B------:R-:W-:Y:S05]  /*6450*/  BSYNC B1 ;  /* 0x0000000000017941 */ /* 0x000fea0003800000 */
.L_x_156:
        /* <DEDUP_REMOVED lines=8> */
[----:B------:R-:W-:Y:S05]  /*64e0*/  BRA `(.L_x_161) ;  /* 0x0000000000107947 */ /* 0x000fea0003800000 */
.L_x_160:
[----:B------:R-:W1:Y:S02]  /*64f0*/  MUFU.RCP R0, R53 ;  /* 0x0000003500007308 */ /* 0x000e640000001000 */
[----:B-1----:R-:W-:-:S04]  /*6500*/  FFMA R3, R53, R0, -1 ;  /* 0xbf80000035037423 */ /* 0x002fc80000000000 */
[----:B------:R-:W-:-:S04]  /*6510*/  FADD.FTZ R3, -R3, -RZ ;  /* 0x800000ff03037221 */ /* 0x000fc80000010100 */
[----:B------:R-:W-:-:S07]  /*6520*/  FFMA R0, R0, R3, R0 ;  /* 0x0000000300007223 */ /* 0x000fce0000000000 */
.L_x_161:
[----:B------:R-:W-:Y:S05]  /*6530*/  BSYNC B1 ;  /* 0x0000000000017941 */ /* 0x000fea0003800000 */
.L_x_159:
        /* <DEDUP_REMOVED lines=16> */
[----:B------:R-:W-:Y:S01]  /*6640*/  F2FP.F16.F32.PACK_AB R41, R41, R42 ;  /* 0x0000002a2929723e */ /* 0x000fe200000000ff */
        /* <DEDUP_REMOVED lines=10> */
[----:B------:R-:W-:-:S05]  /*66f0*/  LEA R0, R97, R20, 0x1 ;  /* 0x0000001461007211 */ /* 0x000fca00078e08ff */
        /* <DEDUP_REMOVED lines=11> */
[----:B------:R-:W-:Y:S02]  /*67b0*/  UIADD3 UR4, UR51, 0x2200, URZ ;  /* 0x0000220033047890 */ /* 0x000fe4000fffe03f */
[----:B------:R-:W-:Y:S01]  /*67c0*/  UIADD3.X UR9, URZ, UR55, URZ, UP0, !UPT ;  /* 0x000000373f097290 */ /* 0x000fe200087fe43f */
[----:B------:R-:W-:Y:S01]  /*67d0*/  UMOV UR6, UR46 ;  /* 0x0000002e00067c82 */ /* 0x000fe20008000000 */
[----:B------:R-:W-:-:S07]  /*67e0*/  UMOV UR7, UR47 ;  /* 0x0000002f00077c82 */ /* 0x000fce0008000000 */
[----:B------:R2:W-:Y:S01]  /*67f0*/  UTMASTG.3D [UR4], [UR8] ;  /* 0x00000004080073b5 */ /* 0x0005e20008010000 */
[----:B------:R0:W-:Y:S01]  /*6800*/  UTMACMDFLUSH ;  /* 0x00000000000079b7 */ /* 0x0001e20000000000 */
[----:B--2---:R-:W-:-:S04]  /*6810*/  DEPBAR.LE SB0, 0x1 ;  /* 0x000080400000791a */ /* 0x004fc80000000000 */
.L_x_163:
[----:B------:R-:W-:Y:S05]  /*6820*/  BSYNC B0 ;  /* 0x0000000000007941 */ /* 0x000fea0003800000 */
.L_x_162:
[----:B------:R-:W-:Y:S06]  /*6830*/  BAR.SYNC.DEFER_BLOCKING 0x1, 0x100 ;  /* 0x0044000000007b1d */ /* 0x000fec0000010000 */
[----:B------:R-:W-:Y:S04]  /*6840*/  BSSY B0, `(.L_x_164) ;  /* 0x0000009000007945 */ /* 0x000fe80003800000 */
[----:B------:R-:W-:Y:S05]  /*6850*/  @P0 BRA `(.L_x_165) ;  /* 0x00000000001c0947 */ /* 0x000fea0003800000 */
[----:B------:R-:W-:-:S13]  /*6860*/  ISETP.NE.AND P2, PT, R106, 0x3, PT ;  /* 0x000000036a00780c */ /* 0x000fda0003f45270 */
[----:B------:R-:W-:Y:S05]  /*6870*/  @!P2 BRA `(.L_x_166) ;  /* 0x000000000004a947 */ /* 0x000fea0003800000 */
[----:B------:R-:W-:Y:S01]  /*6880*/  BPT.TRAP 0x1 ;  /* 0x000000040000795c */ /* 0x000fe20000300000 */
.L_x_166:
[----:B------:R-:W-:-:S04]  /*6890*/  ULEA UR4, UR40, UR51, 0x3 ;  /* 0x0000003328047291 */ /* 0x000fc8000f8e183f */
[----:B------:R-:W-:-:S04]  /*68a0*/  UIADD3 UR4, UR4, 0x80, URZ ;  /* 0x0000008004047890 */ /* 0x000fc8000fffe03f */
[----:B------:R-:W-:-:S09]  /*68b0*/  UPRMT UR4, UR50, 0x654, UR4 ;  /* 0x0000065432047896 */ /* 0x000fd20008000004 */
[----:B------:R-:W-:Y:S03]  /*68c0*/  SYNCS.ARRIVE.TRANS64.RED.A1T0 RZ, [UR4], RZ ;  /* 0x000000ffffff79a7 */ /* 0x000fe60008100404 */
.L_x_165:
[----:B------:R-:W-:Y:S05]  /*68d0*/  BSYNC B0 ;  /* 0x0000000000007941 */ /* 0x000fea0003800000 */
.L_x_164:
[----:B------:R-:W-:Y:S01]  /*68e0*/  UIADD3 UR40, UR40, 0x1, URZ ;  /* 0x0000000128287890 */ /* 0x000fe2000fffe03f */
[----:B------:R-:W-:Y:S01]  /*68f0*/  BSSY B0, `(.L_x_167) ;  /* 0x0000018000007945 */ /* 0x000fe20003800000 */
[----:B------:R-:W-:Y:S02]  /*6900*/  MOV R21, R95 ;  /* 0x0000005f00157202 */ /* 0x000fe40000000f00 */
[----:B------:R-:W-:-:S04]  /*6910*/  UISETP.NE.AND UP0, UPT, UR40, 0x4, UPT ;  /* 0x000000042800788c */ /* 0x000fc8000bf05270 */
[----:B------:R-:W-:Y:S01]  /*6920*/  USEL UR40, UR40, URZ, UP0 ;  /* 0x0000003f28287287 */ /* 0x000fe20008000000 */
[----:B------:R-:W-:Y:S11]  /*6930*/  @P0 BRA `(.L_x_168) ;  /* 0x00000000004c0947 */ /* 0x000ff60003800000 */
[----:B------:R-:W-:-:S13]  /*6940*/  ISETP.NE.AND P2, PT, R106, 0x3, PT ;  /* 0x000000036a00780c */ /* 0x000fda0003f45270 */
[----:B------:R-:W-:Y:S05]  /*6950*/  @!P2 BRA `(.L_x_169) ;  /* 0x000000000004a947 */ /* 0x000fea0003800000 */
[----:B------:R-:W-:Y:S01]  /*6960*/  BPT.TRAP 0x1 ;  /* 0x000000040000795c */ /* 0x000fe20000300000 */
.L_x_169:
[C---:B-1----:R-:W-:Y:S01]  /*6970*/  LEA R0, R14.reuse, UR51, 0x3 ;  /* 0x000000330e007c11 */ /* 0x042fe2000f8e18ff */
[----:B------:R-:W-:Y:S01]  /*6980*/  BSSY B1, `(.L_x_170) ;  /* 0x0000006000017945 */ /* 0x000fe20003800000 */
[----:B------:R-:W-:Y:S02]  /*6990*/  SHF.L.U32 R3, R95, 0x1f, RZ ;  /* 0x0000001f5f037819 */ /* 0x000fe400000006ff */
[----:B------:R-:W-:Y:S02]  /*69a0*/  @!P1 LEA R12, R14, R15, 0xd ;  /* 0x0000000f0e0c9211 */ /* 0x000fe400078e68ff */
[----:B------:R-:W1:Y:S03]  /*69b0*/  SYNCS.PHASECHK.TRANS64.TRYWAIT P2, [R0+URZ+0x60], R3 ;  /* 0x00006003000075a7 */ /* 0x000e66000804017f */
[----:B------:R-:W-:Y:S01]  /*69c0*/  @!P1 IMAD R13, R97, 0x2, R12 ;  /* 0x00000002610d9824 */ /* 0x000fe200078e020c */
[----:B-1----:R-:W-:Y:S06]  /*69d0*/  @!P2 BRA `(.L_x_171) ;  /* 0x00000070001ca947 */ /* 0x002fec0003800000 */
.L_x_363:
[----:B------:R-:W-:Y:S05]  /*69e0*/  BSYNC B1 ;  /* 0x0000000000017941 */ /* 0x000fea0003800000 */
.L_x_170:
[----:B------:R-:W-:Y:S05]  /*69f0*/  @!P1 WARPSYNC.ALL ;  /* 0x0000000000009948 */ /* 0x000fea0003800000 */
[----:B------:R2:W3:Y:S01]  /*6a00*/  @!P1 LDSM.16.M88.4 R4, [R12] ;  /* 0x000000000c04983b */ /* 0x0004e20000000200 */
[----:B------:R-:W-:-:S03]  /*6a10*/  IADD3 R14, R14, 0x1, RZ ;  /* 0x000000010e0e7810 */ /* 0x000fc60007ffe0ff */
[----:B------:R2:W4:Y:S01]  /*6a20*/  @!P1 LDSM.16.M88.4 R8, [R13] ;  /* 0x000000000d08983b */ /* 0x0005220000000200 */
[----:B------:R-:W-:-:S04]  /*6a30*/  ISETP.NE.AND P2, PT, R14, 0x4, PT ;  /* 0x000000040e00780c */ /* 0x000fc80003f45270 */
[----:B-1----:R-:W-:Y:S02]  /*6a40*/  SEL R0, RZ, 0x1, P2 ;  /* 0x00000001ff007807 */ /* 0x002fe40001000000 */
[----:B------:R-:W-:Y:S02]  /*6a50*/  SEL R14, R14, RZ, P2 ;  /* 0x000000ff0e0e7207 */ /* 0x000fe40001000000 */
[----:B--2---:R-:W-:-:S07]  /*6a60*/  LOP3.LUT R21, R95, R0, RZ, 0x3c, !PT ;  /* 0x000000005f157212 */ /* 0x004fce00078e3cff */
.L_x_168:
[----:B------:R-:W-:Y:S05]  /*6a70*/  BSYNC B0 ;  /* 0x0000000000007941 */ /* 0x000fea0003800000 */
.L_x_167:
[----:B---3--:R-:W-:Y:S02]  /*6a80*/  HADD2.F32 R23, -RZ, R4.H1_H1 ;  /* 0x30000004ff177230 */ /* 0x008fe40000004100 */
[C---:B-1----:R-:W-:Y:S01]  /*6a90*/  FMUL R0, R92.reuse, R57 ;  /* 0x000000395c007220 */ /* 0x042fe20000400000 */
[----:B------:R-:W-:Y:S01]  /*6aa0*/  HADD2.F32 R27, -RZ, R6.H1_H1 ;  /* 0x30000006ff1b7230 */ /* 0x000fe20000004100 */
[----:B------:R-:W-:Y:S01]  /*6ab0*/  MOV R100, 0x3bbb989d ;  /* 0x3bbb989d00647802 */ /* 0x000fe20000000f00 */
[----:B------:R-:W-:Y:S02]  /*6ac0*/  HADD2.F32 R29, -RZ, R7.H1_H1 ;  /* 0x30000007ff1d7230 */ /* 0x000fe40000004100 */
[----:B------:R-:W-:Y:S01]  /*6ad0*/  FFMA R23, R91, R23, R0 ;  /* 0x000000175b177223 */ /* 0x000fe20000000000 */
[----:B------:R-:W-:Y:S01]  /*6ae0*/  FMUL R0, R92, R61 ;  /* 0x0000003d5c007220 */ /* 0x000fe20000400000 */
[----:B------:R-:W-:Y:S01]  /*6af0*/  MOV R101, 0x437c0000 ;  /* 0x437c000000657802 */ /* 0x000fe20000000f00 */
[----:B------:R-:W-:-:S02]  /*6b00*/  HADD2.F32 R3, -RZ, R4.H0_H0 ;  /* 0x20000004ff037230 */ /* 0x000fc40000004100 */
[C---:B------:R-:W-:Y:S01]  /*6b10*/  FMUL R22, R92.reuse, R56 ;  /* 0x000000385c167220 */ /* 0x040fe20000400000 */
[C---:B------:R-:W-:Y:S01]  /*6b20*/  FFMA R27, R91.reuse, R27, R0 ;  /* 0x0000001b5b1b7223 */ /* 0x040fe20000000000 */
[C---:B------:R-:W-:Y:S01]  /*6b30*/  FMUL R0, R92.reuse, R63 ;  /* 0x0000003f5c007220 */ /* 0x040fe20000400000 */
[--C-:B------:R-:W-:Y:S02]  /*6b40*/  HADD2.F32 R25, -RZ, R5.reuse.H1_H1 ;  /* 0x30000005ff197230 */ /* 0x100fe40000004100 */
[C---:B------:R-:W-:Y:S01]  /*6b50*/  FMUL R12, R92.reuse, R59 ;  /* 0x0000003b5c0c7220 */ /* 0x040fe20000400000 */
[----:B----4-:R-:W-:Y:S02]  /*6b60*/  HADD2.F32 R31, -RZ, R8.H0_H0 ;  /* 0x20000008ff1f7230 */ /* 0x010fe40000004100 */
[----:B------:R-:W-:Y:S01]  /*6b70*/  FFMA R29, R91, R29, R0 ;  /* 0x0000001d5b1d7223 */ /* 0x000fe20000000000 */
[----:B------:R-:W-:Y:S01]  /*6b80*/  FFMA.SAT R0, -R23, R100, 0.5 ;  /* 0x3f00000017007423 */ /* 0x000fe20000002164 */
[----:B------:R-:W-:Y:S01]  /*6b90*/  FMUL R30, R92, R64 ;  /* 0x000000405c1e7220 */ /* 0x000fe20000400000 */
[----:B------:R-:W-:-:S02]  /*6ba0*/  HADD2.F32 R13, -RZ, R5.H0_H0 ;  /* 0x20000005ff0d7230 */ /* 0x000fc40000004100 */
[C---:B------:R-:W-:Y:S01]  /*6bb0*/  FFMA R22, R91.reuse, R3, R22 ;  /* 0x000000035b167223 */ /* 0x040fe20000000016 */
[----:B------:R-:W-:Y:S01]  /*6bc0*/  FFMA.RM R38, R0, R101, 12582913 ;  /* 0x4b40000100267423 */ /* 0x000fe20000004065 */
[C---:B------:R-:W-:Y:S01]  /*6bd0*/  FFMA R25, R91.reuse, R25, R12 ;  /* 0x000000195b197223 */ /* 0x040fe2000000000c */
[----:B------:R-:W-:Y:S01]  /*6be0*/  FFMA R30, R91, R31, R30 ;  /* 0x0000001f5b1e7223 */ /* 0x000fe2000000001e */
[C---:B------:R-:W-:Y:S01]  /*6bf0*/  FMUL R24, R92.reuse, R58 ;  /* 0x0000003a5c187220 */ /* 0x040fe20000400000 */
[----:B------:R-:W-:Y:S02]  /*6c00*/  HADD2.F32 R3, -RZ, R6.H0_H0 ;  /* 0x20000006ff037230 */ /* 0x000fe40000004100 */
[C---:B------:R-:W-:Y:S01]  /*6c10*/  FMUL R26, R92.reuse, R60 ;  /* 0x0000003c5c1a7220 */ /* 0x040fe20000400000 */
[----:B------:R-:W-:Y:S02]  /*6c20*/  HADD2.F32 R31, -RZ, R8.H1_H1 ;  /* 0x30000008ff1f7230 */ /* 0x000fe40000004100 */
[----:B------:R-:W-:Y:S01]  /*6c30*/  FMUL R0, R92, R65 ;  /* 0x000000415c007220 */ /* 0x000fe20000400000 */
[----:B------:R-:W-:Y:S01]  /*6c40*/  FADD R12, R38, -12583039 ;  /* 0xcb40007f260c7421 */ /* 0x000fe20000000000 */
[-C--:B------:R-:W-:Y:S01]  /*6c50*/  FFMA.SAT R34, -R25, R100.reuse, 0.5 ;  /* 0x3f00000019227423 */ /* 0x080fe20000002164 */
[C---:B------:R-:W-:Y:S01]  /*6c60*/  FFMA R24, R91.reuse, R13, R24 ;  /* 0x0000000d5b187223 */ /* 0x040fe20000000018 */
[C---:B------:R-:W-:Y:S01]  /*6c70*/  FFMA R26, R91.reuse, R3, R26 ;  /* 0x000000035b1a7223 */ /* 0x040fe2000000001a */
[----:B------:R-:W-:Y:S01]  /*6c80*/  FFMA R31, R91, R31, R0 ;  /* 0x0000001f5b1f7223 */ /* 0x000fe20000000000 */
[----:B------:R-:W-:Y:S01]  /*6c90*/  FFMA.SAT R3, -R22, R100, 0.5 ;  /* 0x3f00000016037423 */ /* 0x000fe20000002164 */
[----:B------:R-:W-:Y:S01]  /*6ca0*/  FFMA R0, -R23, 1.4426950216293334961, -R12 ;  /* 0x3fb8aa3b17007823 */ /* 0x000fe2000000090c */
[----:B------:R-:W-:Y:S01]  /*6cb0*/  FFMA.RM R41, R34, R101, 12582913 ;  /* 0x4b40000122297423 */ /* 0x000fe20000004065 */
[----:B------:R-:W-:-:S02]  /*6cc0*/  HADD2.F32 R13, -RZ, R7.H0_H0 ;  /* 0x20000007ff0d7230 */ /* 0x000fc40000004100 */
[----:B------:R-:W-:Y:S01]  /*6cd0*/  FFMA.SAT R32, -R24, R100, 0.5 ;  /* 0x3f00000018207423 */ /* 0x000fe20000002164 */
[----:B------:R-:W-:Y:S01]  /*6ce0*/  FMUL R28, R92, R62 ;  /* 0x0000003e5c1c7220 */ /* 0x000fe20000400000 */
[-C--:B------:R-:W-:Y:S01]  /*6cf0*/  FFMA.RM R3, R3, R101.reuse, 12582913 ;  /* 0x4b40000103037423 */ /* 0x080fe20000004065 */
[----:B------:R-:W-:Y:S01]  /*6d00*/  FFMA R33, -R23, 1.925963033500011079e-08, R0 ;  /* 0x32a5706017217823 */ /* 0x000fe20000000100 */
[----:B------:R-:W-:Y:S01]  /*6d10*/  FFMA.SAT R34, -R26, R100, 0.5 ;  /* 0x3f0000001a227423 */ /* 0x000fe20000002164 */
[----:B------:R-:W-:Y:S01]  /*6d20*/  FADD R0, R41, -12583039 ;  /* 0xcb40007f29007421 */ /* 0x000fe20000000000 */
[----:B------:R-:W-:Y:S01]  /*6d30*/  FFMA.RM R40, R32, R101, 12582913 ;  /* 0x4b40000120287423 */ /* 0x000fe20000004065 */
[----:B------:R-:W-:Y:S01]  /*6d40*/  FFMA R28, R91, R13, R28 ;  /* 0x0000000d5b1c7223 */ /* 0x000fe2000000001c */
[----:B------:R-:W-:Y:S01]  /*6d50*/  FADD R13, R3, -12583039 ;  /* 0xcb40007f030d7421 */ /* 0x000fe20000000000 */
[----:B------:R-:W-:Y:S01]  /*6d60*/  FFMA.RM R43, R34, R101, 12582913 ;  /* 0x4b400001222b7423 */ /* 0x000fe20000004065 */
[----:B------:R-:W-:-:S02]  /*6d70*/  HADD2.F32 R36, -RZ, R9.H0_H0 ;  /* 0x20000009ff247230 */ /* 0x000fc40000004100 */
[----:B------:R-:W-:Y:S01]  /*6d80*/  FFMA R34, -R25, 1.4426950216293334961, -R0 ;  /* 0x3fb8aa3b19227823 */ /* 0x000fe20000000900 */
[----:B------:R-:W-:Y:S02]  /*6d90*/  HADD2.F32 R44, -RZ, R9.H1_H1 ;  /* 0x30000009ff2c7230 */ /* 0x000fe40000004100 */
[----:B------:R-:W-:Y:S01]  /*6da0*/  FADD R35, R40, -12583039 ;  /* 0xcb40007f28237421 */ /* 0x000fe20000000000 */
[C---:B------:R-:W-:Y:S01]  /*6db0*/  FMUL R32, R92.reuse, R66 ;  /* 0x000000425c207220 */ /* 0x040fe20000400000 */
[----:B------:R-:W-:Y:S01]  /*6dc0*/  FMUL R0, R92, R67 ;  /* 0x000000435c007220 */ /* 0x000fe20000400000 */
[----:B------:R-:W-:Y:S01]  /*6dd0*/  FFMA.SAT R42, -R27, R100, 0.5 ;  /* 0x3f0000001b2a7423 */ /* 0x000fe20000002164 */
[----:B------:R-:W-:Y:S01]  /*6de0*/  FFMA R13, -R22, 1.4426950216293334961, -R13 ;  /* 0x3fb8aa3b160d7823 */ /* 0x000fe2000000090d */
[----:B------:R1:W-:Y:S01]  /*6df0*/  MUFU.EX2 R39, R33 ;  /* 0x0000002100277308 */ /* 0x0003e20000000800 */
[----:B------:R-:W-:Y:S01]  /*6e00*/  FFMA R35, -R24, 1.4426950216293334961, -R35 ;  /* 0x3fb8aa3b18237823 */ /* 0x000fe20000000923 */
[----:B------:R-:W-:Y:S01]  /*6e10*/  FFMA R32, R91, R36, R32 ;  /* 0x000000245b207223 */ /* 0x000fe20000000020 */
[----:B------:R-:W-:Y:S01]  /*6e20*/  FFMA R36, -R25, 1.925963033500011079e-08, R34 ;  /* 0x32a5706019247823 */ /* 0x000fe20000000122 */
[----:B------:R-:W-:Y:S01]  /*6e30*/  FFMA.RM R45, R42, R101, 12582913 ;  /* 0x4b4000012a2d7423 */ /* 0x000fe20000004065 */
[----:B------:R-:W-:-:S02]  /*6e40*/  HADD2.F32 R46, -RZ, R10.H0_H0 ;  /* 0x2000000aff2e7230 */ /* 0x000fc40000004100 */
[----:B------:R-:W-:Y:S01]  /*6e50*/  FFMA R13, -R22, 1.925963033500011079e-08, R13 ;  /* 0x32a57060160d7823 */ /* 0x000fe2000000010d */
[----:B------:R-:W-:Y:S01]  /*6e60*/  FMUL R34, R92, R68 ;  /* 0x000000445c227220 */ /* 0x000fe20000400000 */
[----:B------:R-:W-:Y:S01]  /*6e70*/  FFMA R35, -R24, 1.925963033500011079e-08, R35 ;  /* 0x32a5706018237823 */ /* 0x000fe20000000123 */
[----:B-1----:R-:W-:Y:S01]  /*6e80*/  FFMA R33, R91, R44, R0 ;  /* 0x0000002c5b217223 */ /* 0x002fe20000000000 */
[----:B------:R-:W-:Y:S01]  /*6e90*/  FFMA.SAT R44, -R28, R100, 0.5 ;  /* 0x3f0000001c2c7423 */ /* 0x000fe20000002164 */
[----:B------:R-:W-:Y:S01]  /*6ea0*/  FADD R37, R43, -12583039 ;  /* 0xcb40007f2b257421 */ /* 0x000fe20000000000 */
[----:B------:R-:W-:Y:S01]  /*6eb0*/  FADD R0, R45, -12583039 ;  /* 0xcb40007f2d007421 */ /* 0x000fe20000000000 */
[----:B------:R-:W-:Y:S01]  /*6ec0*/  FFMA R34, R91, R46, R34 ;  /* 0x0000002e5b227223 */ /* 0x000fe20000000022 */
[----:B------:R-:W-:Y:S01]  /*6ed0*/  FFMA.RM R47, R44, R101, 12582913 ;  /* 0x4b4000012c2f7423 */ /* 0x000fe20000004065 */
[----:B------:R-:W1:Y:S01]  /*6ee0*/  MUFU.EX2 R12, R13 ;  /* 0x0000000d000c7308 */ /* 0x000e620000000800 */
[----:B------:R-:W-:Y:S01]  /*6ef0*/  FFMA.SAT R46, -R29, R100, 0.5 ;  /* 0x3f0000001d2e7423 */ /* 0x000fe20000002164 */
[----:B------:R-:W-:Y:S01]  /*6f00*/  FFMA R37, -R26, 1.4426950216293334961, -R37 ;  /* 0x3fb8aa3b1a257823 */ /* 0x000fe20000000925 */
[----:B------:R-:W-:Y:S01]  /*6f10*/  FFMA R0, -R27, 1.4426950216293334961, -R0 ;  /* 0x3fb8aa3b1b007823 */ /* 0x000fe20000000900 */
[----:B------:R-:W-:-:S02]  /*6f20*/  HADD2.F32 R51, -RZ, R10.H1_H1 ;  /* 0x3000000aff337230 */ /* 0x000fc40000004100 */
[-C--:B------:R-:W-:Y:S01]  /*6f30*/  FFMA.RM R49, R46, R101.reuse, 12582913 ;  /* 0x4b4000012e317423 */ /* 0x080fe20000004065 */
[----:B------:R-:W-:Y:S01]  /*6f40*/  FFMA R37, -R26, 1.925963033500011079e-08, R37 ;  /* 0x32a570601a257823 */ /* 0x000fe20000000125 */
[-C--:B------:R-:W-:Y:S01]  /*6f50*/  FFMA.SAT R52, -R31, R100.reuse, 0.5 ;  /* 0x3f0000001f347423 */ /* 0x080fe20000002164 */
[----:B------:R2:W3:Y:S01]  /*6f60*/  MUFU.EX2 R13, R35 ;  /* 0x00000023000d7308 */ /* 0x0004e20000000800 */
[----:B------:R-:W-:Y:S01]  /*6f70*/  FADD R48, R49, -12583039 ;  /* 0xcb40007f31307421 */ /* 0x000fe20000000000 */
[-C--:B------:R-:W-:Y:S01]  /*6f80*/  FFMA.SAT R50, -R30, R100.reuse, 0.5 ;  /* 0x3f0000001e327423 */ /* 0x080fe20000002164 */
[-C--:B------:R-:W-:Y:S01]  /*6f90*/  FFMA.RM R54, R52, R101.reuse, 12582913 ;  /* 0x4b40000134367423 */ /* 0x080fe20000004065 */
[-C--:B------:R-:W-:Y:S01]  /*6fa0*/  FFMA.SAT R52, -R32, R100.reuse, 0.5 ;  /* 0x3f00000020347423 */ /* 0x080fe20000002164 */
[--C-:B------:R-:W-:Y:S02]  /*6fb0*/  HADD2.F32 R55, -RZ, R11.reuse.H0_H0 ;  /* 0x2000000bff377230 */ /* 0x100fe40000004100 */
[-C--:B------:R-:W-:Y:S01]  /*6fc0*/  FFMA.SAT R58, -R33, R100.reuse, 0.5 ;  /* 0x3f000000213a7423 */ /* 0x080fe20000002164 */
[----:B------:R-:W-:Y:S01]  /*6fd0*/  FFMA.SAT R60, -R34, R100, 0.5 ;  /* 0x3f000000223c7423 */ /* 0x000fe20000002164 */
[----:B------:R4:W5:Y:S01]  /*6fe0*/  MUFU.EX2 R42, R36 ;  /* 0x00000024002a7308 */ /* 0x0009620000000800 */
[----:B--2---:R-:W-:Y:S01]  /*6ff0*/  FADD R35, R47, -12583039 ;  /* 0xcb40007f2f237421 */ /* 0x004fe20000000000 */
[-C--:B------:R-:W-:Y:S01]  /*7000*/  FFMA.RM R57, R52, R101.reuse, 12582913 ;  /* 0x4b40000134397423 */ /* 0x080fe20000004065 */
[-C--:B------:R-:W-:Y:S01]  /*7010*/  FFMA.RM R58, R58, R101.reuse, 12582913 ;  /* 0x4b4000013a3a7423 */ /* 0x080fe20000004065 */
[----:B------:R-:W-:Y:S01]  /*7020*/  FFMA.RM R61, R60, R101, 12582913 ;  /* 0x4b4000013c3d7423 */ /* 0x000fe20000004065 */
[----:B------:R-:W-:Y:S01]  /*7030*/  FFMA R35, -R28, 1.4426950216293334961, -R35 ;  /* 0x3fb8aa3b1c237823 */ /* 0x000fe20000000923 */
[----:B------:R-:W-:Y:S01]  /*7040*/  SHF.L.U32 R38, R38, 0x17, RZ ;  /* 0x0000001726267819 */ /* 0x000fe200000006ff */
[----:B------:R-:W-:Y:S01]  /*7050*/  IMAD.SHL.U32 R3, R3, 0x800000, RZ ;  /* 0x0080000003037824 */ /* 0x000fe200078e00ff */
[----:B------:R2:W5:Y:S01]  /*7060*/  MUFU.EX2 R44, R37 ;  /* 0x00000025002c7308 */ /* 0x0005620000000800 */
[----:B----4-:R-:W-:Y:S01]  /*7070*/  FFMA R36, -R27, 1.925963033500011079e-08, R0 ;  /* 0x32a570601b247823 */ /* 0x010fe20000000100 */
[----:B------:R-:W-:Y:S01]  /*7080*/  FMUL R0, R92, R69 ;  /* 0x000000455c007220 */ /* 0x000fe20000400000 */
[----:B------:R-:W-:Y:S01]  /*7090*/  SHF.L.U32 R40, R40, 0x17, RZ ;  /* 0x0000001728287819 */ /* 0x000fe200000006ff */
[----:B-1----:R-:W-:Y:S01]  /*70a0*/  FFMA R66, R3, R12, 1 ;  /* 0x3f80000003427423 */ /* 0x002fe2000000000c */
[----:B------:R-:W-:Y:S01]  /*70b0*/  SHF.L.U32 R49, R49, 0x17, RZ ;  /* 0x0000001731317819 */ /* 0x000fe200000006ff */
[----:B------:R-:W-:Y:S01]  /*70c0*/  IMAD.SHL.U32 R43, R43, 0x800000, RZ ;  /* 0x008000002b2b7824 */ /* 0x000fe200078e00ff */
[----:B------:R-:W-:Y:S01]  /*70d0*/  SHF.L.U32 R41, R41, 0x17, RZ ;  /* 0x0000001729297819 */ /* 0x000fe200000006ff */
[----:B------:R1:W-:Y:S01]  /*70e0*/  MUFU.EX2 R46, R36 ;  /* 0x00000024002e7308 */ /* 0x0003e20000000800 */
[----:B--2---:R-:W-:Y:S01]  /*70f0*/  FFMA R37, -R28, 1.925963033500011079e-08, R35 ;  /* 0x32a570601c257823 */ /* 0x004fe20000000123 */
[----:B------:R-:W-:Y:S01]  /*7100*/  FFMA R35, R91, R51, R0 ;  /* 0x000000335b237223 */ /* 0x000fe20000000000 */
[----:B------:R-:W-:Y:S01]  /*7110*/  FFMA R0, -R29, 1.4426950216293334961, -R48 ;  /* 0x3fb8aa3b1d007823 */ /* 0x000fe20000000930 */
[----:B------:R-:W-:Y:S01]  /*7120*/  FFMA.RM R51, R50, R101, 12582913 ;  /* 0x4b40000132337423 */ /* 0x000fe20000004065 */
[----:B------:R-:W-:Y:S01]  /*7130*/  SHF.L.U32 R45, R45, 0x17, RZ ;  /* 0x000000172d2d7819 */ /* 0x000fe200000006ff */
[----:B------:R-:W-:Y:S01]  /*7140*/  FFMA.SAT R62, -R35, R100, 0.5 ;  /* 0x3f000000233e7423 */ /* 0x000fe20000002164 */
[----:B------:R-:W-:Y:S01]  /*7150*/  FFMA R50, -R29, 1.925963033500011079e-08, R0 ;  /* 0x32a570601d327823 */ /* 0x000fe20000000100 */
[----:B------:R-:W-:Y:S01]  /*7160*/  FADD R0, R54, -12583039 ;  /* 0xcb40007f36007421 */ /* 0x000fe20000000000 */
[C---:B-1----:R-:W-:Y:S01]  /*7170*/  FMUL R36, R92.reuse, R70 ;  /* 0x000000465c247220 */ /* 0x042fe20000400000 */
[----:B------:R1:W2:Y:S01]  /*7180*/  MUFU.EX2 R48, R37 ;  /* 0x0000002500307308 */ /* 0x0002a20000000800 */
[----:B------:R-:W-:Y:S01]  /*7190*/  FADD R53, R51, -12583039 ;  /* 0xcb40007f33357421 */ /* 0x000fe20000000000 */
[----:B------:R-:W-:Y:S01]  /*71a0*/  FFMA R56, -R31, 1.4426950216293334961, -R0 ;  /* 0x3fb8aa3b1f387823 */ /* 0x000fe20000000900 */
[----:B------:R-:W-:Y:S01]  /*71b0*/  FMUL R0, R92, R71 ;  /* 0x000000475c007220 */ /* 0x000fe20000400000 */
[----:B------:R-:W-:Y:S01]  /*71c0*/  FFMA R36, R91, R55, R36 ;  /* 0x000000375b247223 */ /* 0x000fe20000000024 */
[----:B------:R-:W-:Y:S01]  /*71d0*/  FADD R55, R57, -12583039 ;  /* 0xcb40007f39377421 */ /* 0x000fe20000000000 */
[----:B------:R-:W-:Y:S01]  /*71e0*/  FFMA R53, -R30, 1.4426950216293334961, -R53 ;  /* 0x3fb8aa3b1e357823 */ /* 0x000fe20000000935 */
[----:B------:R-:W-:Y:S01]  /*71f0*/  FFMA.RM R62, R62, R101, 12582913 ;  /* 0x4b4000013e3e7423 */ /* 0x000fe20000004065 */
[----:B------:R-:W-:Y:S01]  /*7200*/  FFMA.SAT R63, -R36, R100, 0.5 ;  /* 0x3f000000243f7423 */ /* 0x000fe20000002164 */
[----:B-1----:R-:W-:-:S02]  /*7210*/  HADD2.F32 R37, -RZ, R11.H1_H1 ;  /* 0x3000000bff257230 */ /* 0x002fc40000004100 */
[----:B------:R-:W-:Y:S01]  /*7220*/  FFMA R59, -R32, 1.4426950216293334961, -R55 ;  /* 0x3fb8aa3b203b7823 */ /* 0x000fe20000000937 */
[----:B------:R-:W-:Y:S01]  /*7230*/  FFMA R53, -R30, 1.925963033500011079e-08, R53 ;  /* 0x32a570601e357823 */ /* 0x000fe20000000135 */
[----:B------:R-:W-:Y:S01]  /*7240*/  FFMA.RM R64, R63, R101, 12582913 ;  /* 0x4b4000013f407423 */ /* 0x000fe20000004065 */
[----:B------:R-:W-:Y:S01]  /*7250*/  FFMA R56, -R31, 1.925963033500011079e-08, R56 ;  /* 0x32a570601f387823 */ /* 0x000fe20000000138 */
[----:B------:R-:W-:Y:S01]  /*7260*/  FFMA R37, R91, R37, R0 ;  /* 0x000000255b257223 */ /* 0x000fe20000000000 */
[----:B------:R-:W-:Y:S01]  /*7270*/  FADD R0, R58, -12583039 ;  /* 0xcb40007f3a007421 */ /* 0x000fe20000000000 */
[----:B------:R-:W-:Y:S01]  /*7280*/  FFMA R59, -R32, 1.925963033500011079e-08, R59 ;  /* 0x32a57060203b7823 */ /* 0x000fe2000000013b */
[----:B------:R1:W4:Y:S01]  /*7290*/  MUFU.EX2 R52, R53 ;  /* 0x0000003500347308 */ /* 0x0003220000000800 */
[----:B------:R-:W-:Y:S01]  /*72a0*/  FFMA.SAT R65, -R37, R100, 0.5 ;  /* 0x3f00000025417423 */ /* 0x000fe20000002164 */
[----:B------:R-:W-:Y:S01]  /*72b0*/  FFMA R60, -R33, 1.4426950216293334961, -R0 ;  /* 0x3fb8aa3b213c7823 */ /* 0x000fe20000000900 */
[----:B------:R-:W-:Y:S01]  /*72c0*/  FADD R3, R64, -12583039 ;  /* 0xcb40007f40037421 */ /* 0x000fe20000000000 */
[----:B------:R-:W-:Y:S01]  /*72d0*/  FADD R12, R62, -12583039 ;  /* 0xcb40007f3e0c7421 */ /* 0x000fe20000000000 */
[----:B------:R-:W-:Y:S01]  /*72e0*/  FFMA.RM R65, R65, R101, 12582913 ;  /* 0x4b40000141417423 */ /* 0x000fe20000004065 */
[----:B------:R-:W-:Y:S01]  /*72f0*/  FFMA R60, -R33, 1.925963033500011079e-08, R60 ;  /* 0x32a57060213c7823 */ /* 0x000fe2000000013c */
[----:B------:R-:W-:Y:S01]  /*7300*/  SHF.L.U32 R54, R54, 0x17, RZ ;  /* 0x0000001736367819 */ /* 0x000fe200000006ff */
[----:B------:R3:W-:Y:S01]  /*7310*/  MUFU.EX2 R0, R59 ;  /* 0x0000003b00007308 */ /* 0x0007e20000000800 */
[----:B-1----:R-:W-:Y:S01]  /*7320*/  FADD R53, R61, -12583039 ;  /* 0xcb40007f3d357421 */ /* 0x002fe20000000000 */
[----:B------:R-:W-:Y:S01]  /*7330*/  SHF.L.U32 R57, R57, 0x17, RZ ;  /* 0x0000001739397819 */ /* 0x000fe200000006ff */
[----:B------:R-:W-:Y:S01]  /*7340*/  IMAD.SHL.U32 R51, R51, 0x800000, RZ ;  /* 0x0080000033337824 */ /* 0x000fe200078e00ff */
[----:B------:R-:W-:Y:S01]  /*7350*/  SHF.L.U32 R47, R47, 0x17, RZ ;  /* 0x000000172f2f7819 */ /* 0x000fe200000006ff */
[----:B------:R-:W-:Y:S01]  /*7360*/  FFMA R63, -R34, 1.4426950216293334961, -R53 ;  /* 0x3fb8aa3b223f7823 */ /* 0x000fe20000000935 */
[----:B------:R-:W-:Y:S01]  /*7370*/  SHF.L.U32 R61, R61, 0x17, RZ ;  /* 0x000000173d3d7819 */ /* 0x000fe200000006ff */
[----:B------:R-:W-:Y:S01]  /*7380*/  IMAD.SHL.U32 R58, R58, 0x800000, RZ ;  /* 0x008000003a3a7824 */ /* 0x000fe200078e00ff */
[----:B------:R1:W-:Y:S01]  /*7390*/  MUFU.EX2 R53, R60 ;  /* 0x0000003c00357308 */ /* 0x0003e20000000800 */
[----:B---3--:R-:W-:Y:S01]  /*73a0*/  FFMA R59, R38, R39, 1 ;  /* 0x3f800000263b7423 */ /* 0x008fe20000000027 */
[----:B------:R-:W-:Y:S01]  /*73b0*/  FADD R38, R65, -12583039 ;  /* 0xcb40007f41267421 */ /* 0x000fe20000000000 */
[----:B------:R-:W-:Y:S01]  /*73c0*/  IADD3 R39, R66, 0x1800000, RZ ;  /* 0x0180000042277810 */ /* 0x000fe20007ffe0ff */
[----:B------:R-:W-:Y:S01]  /*73d0*/  FFMA R63, -R34, 1.925963033500011079e-08, R63 ;  /* 0x32a57060223f7823 */ /* 0x000fe2000000013f */
[----:B------:R-:W-:Y:S01]  /*73e0*/  SHF.L.U32 R62, R62, 0x17, RZ ;  /* 0x000000173e3e7819 */ /* 0x000fe200000006ff */
[----:B------:R-:W-:Y:S01]  /*73f0*/  FFMA R38, -R37, 1.4426950216293334961, -R38 ;  /* 0x3fb8aa3b25267823 */ /* 0x000fe20000000926 */
[----:B------:R-:W-:Y:S01]  /*7400*/  LOP3.LUT R39, R39, 0x7f800000, RZ, 0xc0, !PT ;  /* 0x7f80000027277812 */ /* 0x000fe200078ec0ff */
[----:B------:R3:W4:Y:S01]  /*7410*/  MUFU.EX2 R55, R56 ;  /* 0x0000003800377308 */ /* 0x0007220000000800 */
[----:B-1----:R-:W-:Y:S01]  /*7420*/  FFMA R60, R40, R13, 1 ;  /* 0x3f800000283c7423 */ /* 0x002fe2000000000d */
[----:B------:R-:W-:Y:S01]  /*7430*/  FFMA R13, -R36, 1.4426950216293334961, -R3 ;  /* 0x3fb8aa3b240d7823 */ /* 0x000fe20000000903 */
[----:B------:R-:W-:Y:S01]  /*7440*/  FFMA R38, -R37, 1.925963033500011079e-08, R38 ;  /* 0x32a5706025267823 */ /* 0x000fe20000000126 */
[----:B------:R-:W-:Y:S01]  /*7450*/  ISETP.GT.U32.AND P2, PT, R39, 0x1ffffff, PT ;  /* 0x01ffffff2700780c */ /* 0x000fe20003f44070 */
[----:B------:R-:W-:-:S02]  /*7460*/  IMAD.SHL.U32 R65, R65, 0x800000, RZ ;  /* 0x0080000041417824 */ /* 0x000fc400078e00ff */
[----:B------:R-:W-:Y:S01]  /*7470*/  FFMA R13, -R36, 1.925963033500011079e-08, R13 ;  /* 0x32a57060240d7823 */ /* 0x000fe2000000010d */
[----:B------:R-:W-:Y:S01]  /*7480*/  SHF.L.U32 R64, R64, 0x17, RZ ;  /* 0x0000001740407819 */ /* 0x000fe200000006ff */
[----:B------:R-:W1:Y:S01]  /*7490*/  MUFU.EX2 R50, R50 ;  /* 0x0000003200327308 */ /* 0x000e620000000800 */
[----:B---3--:R-:W-:Y:S01]  /*74a0*/  FFMA R56, -R35, 1.4426950216293334961, -R12 ;  /* 0x3fb8aa3b23387823 */ /* 0x008fe2000000090c */
[----:B------:R-:W-:Y:S01]  /*74b0*/  BSSY B1, `(.L_x_172) ;  /* 0x000001d000017945 */ /* 0x000fe20003800000 */
[----:B-----5:R-:W-:Y:S01]  /*74c0*/  FFMA R67, R41, R42, 1 ;  /* 0x3f80000029437423 */ /* 0x020fe2000000002a */
[----:B------:R-:W-:Y:S01]  /*74d0*/  FFMA R44, R43, R44, 1 ;  /* 0x3f8000002b2c7423 */ /* 0x000fe2000000002c */
[----:B------:R-:W-:Y:S01]  /*74e0*/  FFMA R56, -R35, 1.925963033500011079e-08, R56 ;  /* 0x32a5706023387823 */ /* 0x000fe20000000138 */
[----:B--2---:R-:W-:Y:S01]  /*74f0*/  FFMA R48, R47, R48, 1 ;  /* 0x3f8000002f307423 */ /* 0x004fe20000000030 */
[----:B----4-:R-:W-:Y:S01]  /*7500*/  FFMA R52, R51, R52, 1 ;  /* 0x3f80000033347423 */ /* 0x010fe20000000034 */
[----:B------:R2:W3:Y:S01]  /*7510*/  MUFU.EX2 R12, R63 ;  /* 0x0000003f000c7308 */ /* 0x0004e20000000800 */
[----:B------:R-:W-:Y:S01]  /*7520*/  FFMA R55, R54, R55, 1 ;  /* 0x3f80000036377423 */ /* 0x000fe20000000037 */
[----:B------:R-:W-:-:S06]  /*7530*/  FFMA R53, R58, R53, 1 ;  /* 0x3f8000003a357423 */ /* 0x000fcc0000000035 */
[----:B------:R-:W4:Y:S01]  /*7540*/  MUFU.EX2 R3, R56 ;  /* 0x0000003800037308 */ /* 0x000f220000000800 */
[----:B-1----:R-:W-:Y:S01]  /*7550*/  FFMA R49, R49, R50, 1 ;  /* 0x3f80000031317423 */ /* 0x002fe20000000032 */
[----:B------:R-:W-:Y:S01]  /*7560*/  FFMA R50, R57, R0, 1 ;  /* 0x3f80000039327423 */ /* 0x000fe20000000000 */
[----:B--2---:R-:W-:-:S05]  /*7570*/  FFMA R63, R45, R46, 1 ;  /* 0x3f8000002d3f7423 */ /* 0x004fca000000002e */
[----:B------:R-:W1:Y:S01]  /*7580*/  MUFU.EX2 R13, R13 ;  /* 0x0000000d000d7308 */ /* 0x000e620000000800 */
[----:B---3--:R-:W-:-:S07]  /*7590*/  FFMA R54, R61, R12, 1 ;  /* 0x3f8000003d367423 */ /* 0x008fce000000000c */
[----:B------:R-:W2:Y:S01]  /*75a0*/  MUFU.EX2 R38, R38 ;  /* 0x0000002600267308 */ /* 0x000ea20000000800 */
[----:B----4-:R-:W-:Y:S01]  /*75b0*/  FFMA R57, R62, R3, 1 ;  /* 0x3f8000003e397423 */ /* 0x010fe20000000003 */
[----:B-1----:R-:W-:Y:S01]  /*75c0*/  FFMA R64, R64, R13, 1 ;  /* 0x3f80000040407423 */ /* 0x002fe2000000000d */
[----:B--2---:R-:W-:Y:S01]  /*75d0*/  FFMA R65, R65, R38, 1 ;  /* 0x3f80000041417423 */ /* 0x004fe20000000026 */
[----:B------:R-:W-:Y:S06]  /*75e0*/  @P2 BRA `(.L_x_173) ;  /* 0x0000000000142947 */ /* 0x000fec0003800000 */
[----:B------:R-:W-:Y:S02]  /*75f0*/  MOV R0, R66 ;  /* 0x0000004200007202 */ /* 0x000fe40000000f00 */
[----:B------:R-:W-:-:S07]  /*7600*/  MOV R12, 0x7620 ;  /* 0x00007620000c7802 */ /* 0x000fce0000000f00 */
[----:B------:R-:W-:Y:S05]  /*7610*/  CALL.REL.NOINC `($__internal_0_$__cuda_sm20_rcp_rn_f32_slowpath) ;  /* 0x0000006800a07944 */ /* 0x000fea0003c00000 */
[----:B------:R-:W-:Y:S01]  /*7620*/  MOV R41, R0 ;  /* 0x0000000000297202 */ /* 0x000fe20000000f00 */
[----:B------:R-:W-:Y:S06]  /*7630*/  BRA `(.L_x_174) ;  /* 0x0000000000107947 */ /* 0x000fec0003800000 */
.L_x_173:
[----:B------:R-:W1:Y:S02]  /*7640*/  MUFU.RCP R41, R66 ;  /* 0x0000004200297308 */ /* 0x000e640000001000 */
[----:B-1----:R-:W-:-:S04]  /*7650*/  FFMA R0, R66, R41, -1 ;  /* 0xbf80000042007423 */ /* 0x002fc80000000029 */
[----:B------:R-:W-:-:S04]  /*7660*/  FADD.FTZ R0, -R0, -RZ ;  /* 0x800000ff00007221 */ /* 0x000fc80000010100 */
[----:B------:R-:W-:-:S07]  /*7670*/  FFMA R41, R41, R0, R41 ;  /* 0x0000000029297223 */ /* 0x000fce0000000029 */
.L_x_174:
[----:B------:R-:W-:Y:S05]  /*7680*/  BSYNC B1 ;  /* 0x0000000000017941 */ /* 0x000fea0003800000 */
.L_x_172:
        /* <DEDUP_REMOVED lines=10> */
.L_x_176:
[----:B------:R-:W1:Y:S02]  /*7730*/  MUFU.RCP R40, R59 ;  /* 0x0000003b00287308 */ /* 0x000e640000001000 */
[----:B-1----:R-:W-:-:S04]  /*7740*/  FFMA R0, R59, R40, -1 ;  /* 0xbf8000003b007423 */ /* 0x002fc80000000028 */
[----:B------:R-:W-:-:S04]  /*7750*/  FADD.FTZ R3, -R0, -RZ ;  /* 0x800000ff00037221 */ /* 0x000fc80000010100 */
[----:B------:R-:W-:-:S07]  /*7760*/  FFMA R40, R40, R3, R40 ;  /* 0x0000000328287223 */ /* 0x000fce0000000028 */
.L_x_177:
[----:B------:R-:W-:Y:S05]  /*7770*/  BSYNC B1 ;  /* 0x0000000000017941 */ /* 0x000fea0003800000 */
.L_x_175:
        /* <DEDUP_REMOVED lines=10> */
.L_x_179:
[----:B------:R-:W1:Y:S02]  /*7820*/  MUFU.RCP R43, R60 ;  /* 0x0000003c002b7308 */ /* 0x000e640000001000 */
[----:B-1----:R-:W-:-:S04]  /*7830*/  FFMA R0, R60, R43, -1 ;  /* 0xbf8000003c007423 */ /* 0x002fc8000000002b */
[----:B------:R-:W-:-:S04]  /*7840*/  FADD.FTZ R0, -R0, -RZ ;  /* 0x800000ff00007221 */ /* 0x000fc80000010100 */
[----:B------:R-:W-:-:S07]  /*7850*/  FFMA R43, R43, R0, R43 ;  /* 0x000000002b2b7223 */ /* 0x000fce000000002b */
.L_x_180:
[----:B------:R-:W-:Y:S05]  /*7860*/  BSYNC B1 ;  /* 0x0000000000017941 */ /* 0x000fea0003800000 */
.L_x_178:
        /* <DEDUP_REMOVED lines=10> */
.L_x_182:
[----:B------:R-:W1:Y:S02]  /*7910*/  MUFU.RCP R42, R67 ;  /* 0x00000043002a7308 */ /* 0x000e640000001000 */
[----:B-1----:R-:W-:-:S04]  /*7920*/  FFMA R0, R67, R42, -1 ;  /* 0xbf80000043007423 */ /* 0x002fc8000000002a */
[----:B------:R-:W-:-:S04]  /*7930*/  FADD.FTZ R3, -R0, -RZ ;  /* 0x800000ff00037221 */ /* 0x000fc80000010100 */
[----:B------:R-:W-:-:S07]  /*7940*/  FFMA R42, R42, R3, R42 ;  /* 0x000000032a2a7223 */ /* 0x000fce000000002a */
.L_x_183:
[----:B------:R-:W-:Y:S05]  /*7950*/  BSYNC B1 ;  /* 0x0000000000017941 */ /* 0x000fea0003800000 */
.L_x_181:
        /* <DEDUP_REMOVED lines=10> */
.L_x_185:
[----:B------:R-:W1:Y:S02]  /*7a00*/  MUFU.RCP R45, R44 ;  /* 0x0000002c002d7308 */ /* 0x000e640000001000 */
[----:B-1----:R-:W-:-:S04]  /*7a10*/  FFMA R0, R44, R45, -1 ;  /* 0xbf8000002c007423 */ /* 0x002fc8000000002d */
[----:B------:R-:W-:-:S04]  /*7a20*/  FADD.FTZ R0, -R0, -RZ ;  /* 0x800000ff00007221 */ /* 0x000fc80000010100 */
[----:B------:R-:W-:-:S07]  /*7a30*/  FFMA R45, R45, R0, R45 ;  /* 0x000000002d2d7223 */ /* 0x000fce000000002d */
.L_x_186:
[----:B------:R-:W-:Y:S05]  /*7a40*/  BSYNC B1 ;  /* 0x0000000000017941 */ /* 0x000fea0003800000 */
.L_x_184:
        /* <DEDUP_REMOVED lines=10> */
.L_x_188:
[----:B------:R-:W1:Y:S02]  /*7af0*/  MUFU.RCP R44, R63 ;  /* 0x0000003f002c7308 */ /* 0x000e640000001000 */
[----:B-1----:R-:W-:-:S04]  /*7b00*/  FFMA R0, R63, R44, -1 ;  /* 0xbf8000003f007423 */ /* 0x002fc8000000002c */
[----:B------:R-:W-:-:S04]  /*7b10*/  FADD.FTZ R3, -R0, -RZ ;  /* 0x800000ff00037221 */ /* 0x000fc80000010100 */
[----:B------:R-:W-:-:S07]  /*7b20*/  FFMA R44, R44, R3, R44 ;  /* 0x000000032c2c7223 */ /* 0x000fce000000002c */
.L_x_189:
[----:B------:R-:W-:Y:S05]  /*7b30*/  BSYNC B1 ;  /* 0x0000000000017941 */ /* 0x000fea0003800000 */
.L_x_187:
        /* <DEDUP_REMOVED lines=10> */
.L_x_191:
[----:B------:R-:W1:Y:S02]  /*7be0*/  MUFU.RCP R47, R48 ;  /* 0x00000030002f7308 */ /* 0x000e640000001000 */
[----:B-1----:R-:W-:-:S04]  /*7bf0*/  FFMA R0, R48, R47, -1 ;  /* 0xbf80000030007423 */ /* 0x002fc8000000002f */
[----:B------:R-:W-:-:S04]  /*7c00*/  FADD.FTZ R0, -R0, -RZ ;  /* 0x800000ff00007221 */ /* 0x000fc80000010100 */
[----:B------:R-:W-:-:S07]  /*7c10*/  FFMA R47, R47, R0, R47 ;  /* 0x000000002f2f7223 */ /* 0x000fce000000002f */
.L_x_192:
[----:B------:R-:W-:Y:S05]  /*7c20*/  BSYNC B1 ;  /* 0x0000000000017941 */ /* 0x000fea0003800000 */
.L_x_190:
        /* <DEDUP_REMOVED lines=10> */
.L_x_194:
[----:B------:R-:W1:Y:S02]  /*7cd0*/  MUFU.RCP R46, R49 ;  /* 0x00000031002e7308 */ /* 0x000e640000001000 */
[----:B-1----:R-:W-:-:S04]  /*7ce0*/  FFMA R0, R49, R46, -1 ;  /* 0xbf80000031007423 */ /* 0x002fc8000000002e */
[----:B------:R-:W-:-:S04]  /*7cf0*/  FADD.FTZ R3, -R0, -RZ ;  /* 0x800000ff00037221 */ /* 0x000fc80000010100 */
[----:B------:R-:W-:-:S07]  /*7d00*/  FFMA R46, R46, R3, R46 ;  /* 0x000000032e2e7223 */ /* 0x000fce000000002e */
.L_x_195:
[----:B------:R-:W-:Y:S05]  /*7d10*/  BSYNC B1 ;  /* 0x0000000000017941 */ /* 0x000fea0003800000 */
.L_x_193:
        /* <DEDUP_REMOVED lines=10> */
.L_x_197:
[----:B------:R-:W1:Y:S02]  /*7dc0*/  MUFU.RCP R49, R52 ;  /* 0x0000003400317308 */ /* 0x000e640000001000 */
[----:B-1----:R-:W-:-:S04]  /*7dd0*/  FFMA R0, R52, R49, -1 ;  /* 0xbf80000034007423 */ /* 0x002fc80000000031 */
[----:B------:R-:W-:-:S04]  /*7de0*/  FADD.FTZ R0, -R0, -RZ ;  /* 0x800000ff00007221 */ /* 0x000fc80000010100 */
[----:B------:R-:W-:-:S07]  /*7df0*/  FFMA R49, R49, R0, R49 ;  /* 0x0000000031317223 */ /* 0x000fce0000000031 */
.L_x_198:
[----:B------:R-:W-:Y:S05]  /*7e00*/  BSYNC B1 ;  /* 0x0000000000017941 */ /* 0x000fea0003800000 */
.L_x_196:
        /* <DEDUP_REMOVED lines=10> */
.L_x_200:
[----:B------:R-:W1:Y:S02]  /*7eb0*/  MUFU.RCP R48, R55 ;  /* 0x0000003700307308 */ /* 0x000e640000001000 */
[----:B-1----:R-:W-:-:S04]  /*7ec0*/  FFMA R0, R55, R48, -1 ;  /* 0xbf80000037007423 */ /* 0x002fc80000000030 */
[----:B------:R-:W-:-:S04]  /*7ed0*/  FADD.FTZ R3, -R0, -RZ ;  /* 0x800000ff00037221 */ /* 0x000fc80000010100 */
[----:B------:R-:W-:-:S07]  /*7ee0*/  FFMA R48, R48, R3, R48 ;  /* 0x0000000330307223 */ /* 0x000fce0000000030 */
.L_x_201:
[----:B------:R-:W-:Y:S05]  /*7ef0*/  BSYNC B1 ;  /* 0x0000000000017941 */ /* 0x000fea0003800000 */
.L_x_199:
        /* <DEDUP_REMOVED lines=10> */
.L_x_203:
[----:B------:R-:W1:Y:S02]  /*7fa0*/  MUFU.RCP R51, R50 ;  /* 0x0000003200337308 */ /* 0x000e640000001000 */
[----:B-1----:R-:W-:-:S04]  /*7fb0*/  FFMA R0, R50, R51, -1 ;  /* 0xbf80000032007423 */ /* 0x002fc80000000033 */
[----:B------:R-:W-:-:S04]  /*7fc0*/  FADD.FTZ R0, -R0, -RZ ;  /* 0x800000ff00007221 */ /* 0x000fc80000010100 */
[----:B------:R-:W-:-:S07]  /*7fd0*/  FFMA R51, R51, R0, R51 ;  /* 0x0000000033337223 */ /* 0x000fce0000000033 */
.L_x_204:
[----:B------:R-:W-:Y:S05]  /*7fe0*/  BSYNC B1 ;  /* 0x0000000000017941 */ /* 0x000fea0003800000 */
.L_x_202:
        /* <DEDUP_REMOVED lines=10> */
.L_x_206:
[----:B------:R-:W1:Y:S02]  /*8090*/  MUFU.RCP R50, R53 ;  /* 0x0000003500327308 */ /* 0x000e640000001000 */
[----:B-1----:R-:W-:-:S04]  /*80a0*/  FFMA R0, R53, R50, -1 ;  /* 0xbf80000035007423 */ /* 0x002fc80000000032 */
[----:B------:R-:W-:-:S04]  /*80b0*/  FADD.FTZ R3, -R0, -RZ ;  /* 0x800000ff00037221 */ /* 0x000fc80000010100 */
[----:B------:R-:W-:-:S07]  /*80c0*/  FFMA R50, R50, R3, R50 ;  /* 0x0000000332327223 */ /* 0x000fce0000000032 */
.L_x_207:
[----:B------:R-:W-:Y:S05]  /*80d0*/  BSYNC B1 ;  /* 0x0000000000017941 */ /* 0x000fea0003800000 */
.L_x_205:
        /* <DEDUP_REMOVED lines=10> */
.L_x_209:
[----:B------:R-:W1:Y:S02]  /*8180*/  MUFU.RCP R53, R54 ;  /* 0x0000003600357308 */ /* 0x000e640000001000 */
[----:B-1----:R-:W-:-:S04]  /*8190*/  FFMA R0, R54, R53, -1 ;  /* 0xbf80000036007423 */ /* 0x002fc80000000035 */
[----:B------:R-:W-:-:S04]  /*81a0*/  FADD.FTZ R0, -R0, -RZ ;  /* 0x800000ff00007221 */ /* 0x000fc80000010100 */
[----:B------:R-:W-:-:S07]  /*81b0*/  FFMA R53, R53, R0, R53 ;  /* 0x0000000035357223 */ /* 0x000fce0000000035 */
.L_x_210:
[----:B------:R-:W-:Y:S05]  /*81c0*/  BSYNC B1 ;  /* 0x0000000000017941 */ /* 0x000fea0003800000 */
.L_x_208:
        /* <DEDUP_REMOVED lines=10> */
.L_x_212:
[----:B------:R-:W1:Y:S02]  /*8270*/  MUFU.RCP R52, R57 ;  /* 0x0000003900347308 */ /* 0x000e640000001000 */
[----:B-1----:R-:W-:-:S04]  /*8280*/  FFMA R0, R57, R52, -1 ;  /* 0xbf80000039007423 */ /* 0x002fc80000000034 */
[----:B------:R-:W-:-:S04]  /*8290*/  FADD.FTZ R3, -R0, -RZ ;  /* 0x800000ff00037221 */ /* 0x000fc80000010100 */
[----:B------:R-:W-:-:S07]  /*82a0*/  FFMA R52, R52, R3, R52 ;  /* 0x0000000334347223 */ /* 0x000fce0000000034 */
.L_x_213:
[----:B------:R-:W-:Y:S05]  /*82b0*/  BSYNC B1 ;  /* 0x0000000000017941 */ /* 0x000fea0003800000 */
.L_x_211:
        /* <DEDUP_REMOVED lines=10> */
.L_x_215:
[----:B------:R-:W1:Y:S02]  /*8360*/  MUFU.RCP R55, R64 ;  /* 0x0000004000377308 */ /* 0x000e640000001000 */
[----:B-1----:R-:W-:-:S04]  /*8370*/  FFMA R0, R64, R55, -1 ;  /* 0xbf80000040007423 */ /* 0x002fc80000000037 */
[----:B------:R-:W-:-:S04]  /*8380*/  FADD.FTZ R0, -R0, -RZ ;  /* 0x800000ff00007221 */ /* 0x000fc80000010100 */
[----:B------:R-:W-:-:S07]  /*8390*/  FFMA R55, R55, R0, R55 ;  /* 0x0000000037377223 */ /* 0x000fce0000000037 */
.L_x_216:
[----:B------:R-:W-:Y:S05]  /*83a0*/  BSYNC B1 ;  /* 0x0000000000017941 */ /* 0x000fea0003800000 */
.L_x_214:
        /* <DEDUP_REMOVED lines=9> */
.L_x_218:
[----:B------:R-:W1:Y:S02]  /*8440*/  MUFU.RCP R0, R65 ;  /* 0x0000004100007308 */ /* 0x000e640000001000 */
[----:B-1----:R-:W-:-:S04]  /*8450*/  FFMA R3, R65, R0, -1 ;  /* 0xbf80000041037423 */ /* 0x002fc80000000000 */
[----:B------:R-:W-:-:S04]  /*8460*/  FADD.FTZ R3, -R3, -RZ ;  /* 0x800000ff03037221 */ /* 0x000fc80000010100 */
[----:B------:R-:W-:-:S07]  /*8470*/  FFMA R0, R0, R3, R0 ;  /* 0x0000000300007223 */ /* 0x000fce0000000000 */
.L_x_219:
[----:B------:R-:W-:Y:S05]  /*8480*/  BSYNC B1 ;  /* 0x0000000000017941 */ /* 0x000fea0003800000 */
.L_x_217:
        /* <DEDUP_REMOVED lines=24> */
[----:B------:R-:W-:Y:S02]  /*8610*/  F2FP.F16.F32.PACK_AB R51, R0, R55 ;  /* 0x000000370033723e */ /* 0x000fe400000000ff */
[----:B------:R-:W-:Y:S01]  /*8620*/  F2FP.F16.F32.PACK_AB R50, R52, R53 ;  /* 0x000000353432723e */ /* 0x000fe200000000ff */
[----:B------:R1:W-:Y:S01]  /*8630*/  STSM.16.M88.4 [R20+0x4200], R40 ;  /* 0x0042002814007844 */ /* 0x0003e20000000200 */
        /* <DEDUP_REMOVED lines=19> */
.L_x_221:
[----:B------:R-:W-:Y:S05]  /*8770*/  BSYNC B0 ;  /* 0x0000000000007941 */ /* 0x000fea0003800000 */
.L_x_220:
[----:B------:R-:W-:Y:S06]  /*8780*/  BAR.SYNC.DEFER_BLOCKING 0x1, 0x100 ;  /* 0x0044000000007b1d */ /* 0x000fec0000010000 */
[----:B------:R-:W-:Y:S04]  /*8790*/  BSSY B0, `(.L_x_222) ;  /* 0x0000009000007945 */ /* 0x000fe80003800000 */
[----:B------:R-:W-:Y:S05]  /*87a0*/  @P0 BRA `(.L_x_223) ;  /* 0x00000000001c0947 */ /* 0x000fea0003800000 */
[----:B------:R-:W-:-:S13]  /*87b0*/  ISETP.NE.AND P2, PT, R106, 0x3, PT ;  /* 0x000000036a00780c */ /* 0x000fda0003f45270 */
[----:B------:R-:W-:Y:S05]  /*87c0*/  @!P2 BRA `(.L_x_224) ;  /* 0x000000000004a947 */ /* 0x000fea0003800000 */
[----:B------:R-:W-:Y:S01]  /*87d0*/  BPT.TRAP 0x1 ;  /* 0x000000040000795c */ /* 0x000fe20000300000 */
.L_x_224:
[----:B------:R-:W-:-:S04]  /*87e0*/  ULEA UR4, UR40, UR51, 0x3 ;  /* 0x0000003328047291 */ /* 0x000fc8000f8e183f */
[----:B------:R-:W-:-:S04]  /*87f0*/  UIADD3 UR4, UR4, 0x80, URZ ;  /* 0x0000008004047890 */ /* 0x000fc8000fffe03f */
[----:B------:R-:W-:-:S09]  /*8800*/  UPRMT UR4, UR50, 0x654, UR4 ;  /* 0x0000065432047896 */ /* 0x000fd20008000004 */
[----:B------:R-:W-:Y:S03]  /*8810*/  SYNCS.ARRIVE.TRANS64.RED.A1T0 RZ, [UR4], RZ ;  /* 0x000000ffffff79a7 */ /* 0x000fe60008100404 */
.L_x_223:
[----:B------:R-:W-:Y:S05]  /*8820*/  BSYNC B0 ;  /* 0x0000000000007941 */ /* 0x000fea0003800000 */
.L_x_222:
[----:B------:R-:W-:Y:S01]  /*8830*/  UIADD3 UR4, UR40, 0x1, URZ ;  /* 0x0000000128047890 */ /* 0x000fe2000fffe03f */
[----:B------:R-:W-:Y:S03]  /*8840*/  BSSY B0, `(.L_x_225) ;  /* 0x0000012000007945 */ /* 0x000fe60003800000 */
[----:B------:R-:W-:-:S04]  /*8850*/  UISETP.NE.AND UP0, UPT, UR4, 0x4, UPT ;  /* 0x000000040400788c */ /* 0x000fc8000bf05270 */
[----:B------:R-:W-:Y:S01]  /*8860*/  USEL UR40, UR4, URZ, UP0 ;  /* 0x0000003f04287287 */ /* 0x000fe20008000000 */
[----:B------:R-:W-:Y:S11]  /*8870*/  @P0 BRA `(.L_x_226) ;  /* 0x0000000000380947 */ /* 0x000ff60003800000 */
[----:B------:R-:W-:-:S13]  /*8880*/  ISETP.NE.AND P2, PT, R106, 0x3, PT ;  /* 0x000000036a00780c */ /* 0x000fda0003f45270 */
[----:B------:R-:W-:Y:S05]  /*8890*/  @!P2 BRA `(.L_x_227) ;  /* 0x000000000004a947 */ /* 0x000fea0003800000 */
[----:B------:R-:W-:Y:S01]  /*88a0*/  BPT.TRAP 0x1 ;  /* 0x000000040000795c */ /* 0x000fe20000300000 */
.L_x_227:
[----:B------:R-:W-:Y:S01]  /*88b0*/  SHF.L.U32 R3, R21, 0x1f, RZ ;  /* 0x0000001f15037819 */ /* 0x000fe200000006ff */
[----:B------:R-:W-:Y:S01]  /*88c0*/  BSSY B1, `(.L_x_228) ;  /* 0x0000006000017945 */ /* 0x000fe20003800000 */
[C---:B------:R-:W-:Y:S01]  /*88d0*/  LEA R12, R14.reuse, UR51, 0x3 ;  /* 0x000000330e0c7c11 */ /* 0x040fe2000f8e18ff */
[----:B------:R-:W-:-:S03]  /*88e0*/  @!P1 IMAD R14, R14, 0x2000, R15 ;  /* 0x000020000e0e9824 */ /* 0x000fc600078e020f */
[----:B------:R-:W2:Y:S02]  /*88f0*/  SYNCS.PHASECHK.TRANS64.TRYWAIT P2, [R12+URZ+0x60], R3 ;  /* 0x000060030c0075a7 */ /* 0x000ea4000804017f */
[----:B-1----:R-:W-:Y:S01]  /*8900*/  @!P1 LEA R0, R97, R14, 0x1 ;  /* 0x0000000e61009211 */ /* 0x002fe200078e08ff */
[----:B--2---:R-:W-:Y:S06]  /*8910*/  @!P2 BRA `(.L_x_229) ;  /* 0x000000500060a947 */ /* 0x004fec0003800000 */
.L_x_364:
[----:B------:R-:W-:Y:S05]  /*8920*/  BSYNC B1 ;  /* 0x0000000000017941 */ /* 0x000fea0003800000 */
.L_x_228:
[----:B------:R-:W-:Y:S05]  /*8930*/  @!P1 WARPSYNC.ALL ;  /* 0x0000000000009948 */ /* 0x000fea0003800000 */
[----:B------:R2:W3:Y:S04]  /*8940*/  @!P1 LDSM.16.M88.4 R4, [R14] ;  /* 0x000000000e04983b */ /* 0x0004e80000000200 */
[----:B------:R2:W4:Y:S02]  /*8950*/  @!P1 LDSM.16.M88.4 R8, [R0] ;  /* 0x000000000008983b */ /* 0x0005240000000200 */
.L_x_226:
[----:B------:R-:W-:Y:S05]  /*8960*/  BSYNC B0 ;  /* 0x0000000000007941 */ /* 0x000fea0003800000 */
.L_x_225:
[--C-:B-1-3--:R-:W-:Y:S02]  /*8970*/  HADD2.F32 R12, -RZ, R4.reuse.H1_H1 ;  /* 0x30000004ff0c7230 */ /* 0x10afe40000004100 */
[C---:B------:R-:W-:Y:S01]  /*8980*/  FMUL R73, R92.reuse, R73 ;  /* 0x000000495c497220 */ /* 0x040fe20000400000 */
[----:B--2---:R-:W-:Y:S02]  /*8990*/  HADD2.F32 R0, -RZ, R4.H0_H0 ;  /* 0x20000004ff007230 */ /* 0x004fe40000004100 */
[----:B------:R-:W-:Y:S01]  /*89a0*/  FMUL R72, R92, R72 ;  /* 0x000000485c487220 */ /* 0x000fe20000400000 */
[--C-:B------:R-:W-:Y:S01]  /*89b0*/  HADD2.F32 R14, -RZ, R5.reuse.H0_H0 ;  /* 0x20000005ff0e7230 */ /* 0x100fe20000004100 */
[----:B------:R-:W-:Y:S01]  /*89c0*/  MOV R53, 0x3bbb989d ;  /* 0x3bbb989d00357802 */ /* 0x000fe20000000f00 */
[----:B------:R-:W-:Y:S02]  /*89d0*/  HADD2.F32 R22, -RZ, R5.H1_H1 ;  /* 0x30000005ff167230 */ /* 0x000fe40000004100 */
[C---:B------:R-:W-:Y:S01]  /*89e0*/  FFMA R5, R91.reuse, R12, R73 ;  /* 0x0000000c5b057223 */ /* 0x040fe20000000049 */
[----:B------:R-:W-:Y:S01]  /*89f0*/  FFMA R4, R91, R0, R72 ;  /* 0x000000005b047223 */ /* 0x000fe20000000048 */
[----:B------:R-:W-:Y:S01]  /*8a00*/  MOV R54, 0x437c0000 ;  /* 0x437c000000367802 */ /* 0x000fe20000000f00 */
[----:B------:R-:W-:-:S02]  /*8a10*/  HADD2.F32 R24, -RZ, R6.H0_H0 ;  /* 0x20000006ff187230 */ /* 0x000fc40000004100 */
[-C--:B------:R-:W-:Y:S01]  /*8a20*/  FFMA.SAT R21, -R5, R53.reuse, 0.5 ;  /* 0x3f00000005157423 */ /* 0x080fe20000002135 */
[----:B------:R-:W-:Y:S02]  /*8a30*/  HADD2.F32 R26, -RZ, R6.H1_H1 ;  /* 0x30000006ff1a7230 */ /* 0x000fe40000004100 */
[----:B------:R-:W-:Y:S01]  /*8a40*/  FMUL R6, R92, R74 ;  /* 0x0000004a5c067220 */ /* 0x000fe20000400000 */
[--C-:B------:R-:W-:Y:S02]  /*8a50*/  HADD2.F32 R28, -RZ, R7.reuse.H0_H0 ;  /* 0x20000007ff1c7230 */ /* 0x100fe40000004100 */
[----:B------:R-:W-:Y:S01]  /*8a60*/  FFMA.SAT R13, -R4, R53, 0.5 ;  /* 0x3f000000040d7423 */ /* 0x000fe20000002135 */
[----:B------:R-:W-:Y:S02]  /*8a70*/  HADD2.F32 R30, -RZ, R7.H1_H1 ;  /* 0x30000007ff1e7230 */ /* 0x000fe40000004100 */
[----:B------:R-:W-:Y:S01]  /*8a80*/  FMUL R7, R92, R75 ;  /* 0x0000004b5c077220 */ /* 0x000fe20000400000 */
[-C--:B------:R-:W-:Y:S01]  /*8a90*/  FFMA.RM R27, R21, R54.reuse, 12582913 ;  /* 0x4b400001151b7423 */ /* 0x080fe20000004036 */
[----:B------:R-:W-:Y:S01]  /*8aa0*/  FFMA.RM R13, R13, R54, 12582913 ;  /* 0x4b4000010d0d7423 */ /* 0x000fe20000004036 */
[C---:B------:R-:W-:Y:S01]  /*8ab0*/  FFMA R6, R91.reuse, R14, R6 ;  /* 0x0000000e5b067223 */ /* 0x040fe20000000006 */
[----:B------:R-:W-:Y:S01]  /*8ac0*/  FFMA R7, R91, R22, R7 ;  /* 0x000000165b077223 */ /* 0x000fe20000000007 */
[----:B------:R-:W-:Y:S01]  /*8ad0*/  FADD R22, R27, -12583039 ;  /* 0xcb40007f1b167421 */ /* 0x000fe20000000000 */
[----:B------:R-:W-:Y:S01]  /*8ae0*/  FADD R15, R13, -12583039 ;  /* 0xcb40007f0d0f7421 */ /* 0x000fe20000000000 */
[-C--:B------:R-:W-:Y:S01]  /*8af0*/  FFMA.SAT R21, -R6, R53.reuse, 0.5 ;  /* 0x3f00000006157423 */ /* 0x080fe20000002135 */
[----:B------:R-:W-:Y:S01]  /*8b00*/  FFMA.SAT R25, -R7, R53, 0.5 ;  /* 0x3f00000007197423 */ /* 0x000fe20000002135 */
[C---:B------:R-:W-:Y:S01]  /*8b10*/  FMUL R3, R92.reuse, R76 ;  /* 0x0000004c5c037220 */ /* 0x040fe20000400000 */
[----:B------:R-:W-:Y:S01]  /*8b20*/  FFMA R22, -R5, 1.4426950216293334961, -R22 ;  /* 0x3fb8aa3b05167823 */ /* 0x000fe20000000916 */
[----:B------:R-:W-:Y:S01]  /*8b30*/  FMUL R12, R92, R79 ;  /* 0x0000004f5c0c7220 */ /* 0x000fe20000400000 */
[----:B------:R-:W-:Y:S01]  /*8b40*/  FFMA R15, -R4, 1.4426950216293334961, -R15 ;  /* 0x3fb8aa3b040f7823 */ /* 0x000fe2000000090f */
[-C--:B------:R-:W-:Y:S01]  /*8b50*/  FFMA.RM R29, R21, R54.reuse, 12582913 ;  /* 0x4b400001151d7423 */ /* 0x080fe20000004036 */
[----:B------:R-:W-:Y:S01]  /*8b60*/  FMUL R0, R92, R77 ;  /* 0x0000004d5c007220 */ /* 0x000fe20000400000 */
[----:B------:R-:W-:Y:S01]  /*8b70*/  FFMA.RM R31, R25, R54, 12582913 ;  /* 0x4b400001191f7423 */ /* 0x000fe20000004036 */
[----:B------:R-:W-:Y:S01]  /*8b80*/  FFMA R14, R91, R24, R3 ;  /* 0x000000185b0e7223 */ /* 0x000fe20000000003 */
[----:B------:R-:W-:Y:S01]  /*8b90*/  FFMA R24, -R5, 1.925963033500011079e-08, R22 ;  /* 0x32a5706005187823 */ /* 0x000fe20000000116 */
[----:B------:R-:W-:Y:S01]  /*8ba0*/  FFMA R3, -R4, 1.925963033500011079e-08, R15 ;  /* 0x32a5706004037823 */ /* 0x000fe2000000010f */
[----:B------:R-:W-:Y:S01]  /*8bb0*/  FADD R23, R29, -12583039 ;  /* 0xcb40007f1d177421 */ /* 0x000fe20000000000 */
[C---:B------:R-:W-:Y:S01]  /*8bc0*/  FFMA R22, R91.reuse, R30, R12 ;  /* 0x0000001e5b167223 */ /* 0x040fe2000000000c */
[----:B------:R-:W-:Y:S01]  /*8bd0*/  FFMA R15, R91, R26, R0 ;  /* 0x0000001a5b0f7223 */ /* 0x000fe20000000000 */
[----:B------:R-:W-:Y:S01]  /*8be0*/  FADD R12, R31, -12583039 ;  /* 0xcb40007f1f0c7421 */ /* 0x000fe20000000000 */
[----:B------:R-:W-:Y:S01]  /*8bf0*/  FMUL R78, R92, R78 ;  /* 0x0000004e5c4e7220 */ /* 0x000fe20000400000 */
[----:B----4-:R-:W-:-:S02]  /*8c00*/  HADD2.F32 R0, -RZ, R8.H0_H0 ;  /* 0x20000008ff007230 */ /* 0x010fc40000004100 */
[----:B------:R-:W-:Y:S01]  /*8c10*/  FFMA R23, -R6, 1.4426950216293334961, -R23 ;  /* 0x3fb8aa3b06177823 */ /* 0x000fe20000000917 */
[-C--:B------:R-:W-:Y:S01]  /*8c20*/  FFMA.SAT R25, -R14, R53.reuse, 0.5 ;  /* 0x3f0000000e197423 */ /* 0x080fe20000002135 */
[----:B------:R-:W-:Y:S01]  /*8c30*/  FMUL R80, R92, R80 ;  /* 0x000000505c507220 */ /* 0x000fe20000400000 */
[----:B------:R-:W-:Y:S01]  /*8c40*/  FFMA R12, -R7, 1.4426950216293334961, -R12 ;  /* 0x3fb8aa3b070c7823 */ /* 0x000fe2000000090c */
[----:B------:R-:W-:Y:S01]  /*8c50*/  FFMA.SAT R26, -R15, R53, 0.5 ;  /* 0x3f0000000f1a7423 */ /* 0x000fe20000002135 */
[----:B------:R1:W-:Y:S01]  /*8c60*/  MUFU.EX2 R40, R3 ;  /* 0x0000000300287308 */ /* 0x0003e20000000800 */
[----:B------:R-:W-:Y:S01]  /*8c70*/  FFMA R21, R91, R28, R78 ;  /* 0x0000001c5b157223 */ /* 0x000fe2000000004e */
[-C--:B------:R-:W-:Y:S01]  /*8c80*/  FFMA.RM R33, R25, R54.reuse, 12582913 ;  /* 0x4b40000119217423 */ /* 0x080fe20000004036 */
[----:B------:R-:W-:Y:S01]  /*8c90*/  FFMA R25, -R7, 1.925963033500011079e-08, R12 ;  /* 0x32a5706007197823 */ /* 0x000fe2000000010c */
[----:B------:R-:W-:Y:S01]  /*8ca0*/  FFMA.RM R37, R26, R54, 12582913 ;  /* 0x4b4000011a257423 */ /* 0x000fe20000004036 */
[----:B------:R-:W-:-:S02]  /*8cb0*/  HADD2.F32 R12, -RZ, R9.H1_H1 ;  /* 0x30000009ff0c7230 */ /* 0x000fc40000004100 */
[----:B------:R-:W-:Y:S01]  /*8cc0*/  FADD R35, R33, -12583039 ;  /* 0xcb40007f21237421 */ /* 0x000fe20000000000 */
[----:B------:R-:W-:Y:S02]  /*8cd0*/  HADD2.F32 R8, -RZ, R8.H1_H1 ;  /* 0x30000008ff087230 */ /* 0x000fe40000004100 */
[----:B------:R-:W-:Y:S01]  /*8ce0*/  FADD R26, R37, -12583039 ;  /* 0xcb40007f251a7421 */ /* 0x000fe20000000000 */
[----:B-1----:R-:W-:Y:S01]  /*8cf0*/  FFMA R3, -R6, 1.925963033500011079e-08, R23 ;  /* 0x32a5706006037823 */ /* 0x002fe20000000117 */
[----:B------:R-:W-:Y:S01]  /*8d00*/  FFMA R23, R91, R0, R80 ;  /* 0x000000005b177223 */ /* 0x000fe20000000050 */
[----:B------:R-:W-:Y:S02]  /*8d10*/  HADD2.F32 R0, -RZ, R9.H0_H0 ;  /* 0x20000009ff007230 */ /* 0x000fe40000004100 */
[----:B------:R-:W-:Y:S01]  /*8d20*/  FFMA.SAT R9, -R21, R53, 0.5 ;  /* 0x3f00000015097423 */ /* 0x000fe20000002135 */
[----:B------:R-:W-:Y:S01]  /*8d30*/  FFMA R28, -R15, 1.4426950216293334961, -R26 ;  /* 0x3fb8aa3b0f1c7823 */ /* 0x000fe2000000091a */
[----:B------:R-:W-:Y:S01]  /*8d40*/  FFMA R35, -R14, 1.4426950216293334961, -R35 ;  /* 0x3fb8aa3b0e237823 */ /* 0x000fe20000000923 */
[----:B------:R-:W-:Y:S01]  /*8d50*/  FMUL R32, R92, R81 ;  /* 0x000000515c207220 */ /* 0x000fe20000400000 */
[----:B------:R-:W-:Y:S01]  /*8d60*/  FFMA.RM R39, R9, R54, 12582913 ;  /* 0x4b40000109277423 */ /* 0x000fe20000004036 */
[----:B------:R-:W-:Y:S01]  /*8d70*/  FFMA.SAT R9, -R22, R53, 0.5 ;  /* 0x3f00000016097423 */ /* 0x000fe20000002135 */
[----:B------:R1:W-:Y:S01]  /*8d80*/  MUFU.EX2 R44, R3 ;  /* 0x00000003002c7308 */ /* 0x0003e20000000800 */
[----:B------:R-:W-:Y:S01]  /*8d90*/  FFMA R35, -R14, 1.925963033500011079e-08, R35 ;  /* 0x32a570600e237823 */ /* 0x000fe20000000123 */
[----:B------:R-:W-:-:S02]  /*8da0*/  HADD2.F32 R26, -RZ, R10.H1_H1 ;  /* 0x3000000aff1a7230 */ /* 0x000fc40000004100 */
[----:B------:R-:W-:Y:S01]  /*8db0*/  FFMA.RM R41, R9, R54, 12582913 ;  /* 0x4b40000109297423 */ /* 0x000fe20000004036 */
[--C-:B------:R-:W-:Y:S02]  /*8dc0*/  HADD2.F32 R30, -RZ, R11.reuse.H1_H1 ;  /* 0x3000000bff1e7230 */ /* 0x100fe40000004100 */
[----:B------:R-:W-:Y:S01]  /*8dd0*/  FFMA R8, R91, R8, R32 ;  /* 0x000000085b087223 */ /* 0x000fe20000000020 */
[C---:B------:R-:W-:Y:S01]  /*8de0*/  FMUL R82, R92.reuse, R82 ;  /* 0x000000525c527220 */ /* 0x040fe20000400000 */
[----:B------:R-:W-:Y:S01]  /*8df0*/  FADD R9, R41, -12583039 ;  /* 0xcb40007f29097421 */ /* 0x000fe20000000000 */
[----:B------:R2:W3:Y:S01]  /*8e00*/  MUFU.EX2 R42, R24 ;  /* 0x00000018002a7308 */ /* 0x0004e20000000800 */
[----:B-1----:R-:W-:Y:S01]  /*8e10*/  FFMA R3, -R15, 1.925963033500011079e-08, R28 ;  /* 0x32a570600f037823 */ /* 0x002fe2000000011c */
[----:B------:R-:W-:Y:S02]  /*8e20*/  HADD2.F32 R28, -RZ, R11.H0_H0 ;  /* 0x2000000bff1c7230 */ /* 0x000fe40000004100 */
[----:B------:R-:W-:Y:S01]  /*8e30*/  FFMA.SAT R11, -R23, R53, 0.5 ;  /* 0x3f000000170b7423 */ /* 0x000fe20000002135 */
[----:B------:R-:W-:Y:S01]  /*8e40*/  FMUL R34, R92, R83 ;  /* 0x000000535c227220 */ /* 0x000fe20000400000 */
[----:B------:R-:W-:Y:S01]  /*8e50*/  FFMA.SAT R43, -R8, R53, 0.5 ;  /* 0x3f000000082b7423 */ /* 0x000fe20000002135 */
[C---:B------:R-:W-:Y:S01]  /*8e60*/  FMUL R84, R92.reuse, R84 ;  /* 0x000000545c547220 */ /* 0x040fe20000400000 */
[----:B------:R-:W-:Y:S01]  /*8e70*/  FMUL R36, R92, R85 ;  /* 0x000000555c247220 */ /* 0x000fe20000400000 */
[----:B------:R1:W4:Y:S01]  /*8e80*/  MUFU.EX2 R48, R35 ;  /* 0x0000002300307308 */ /* 0x0003220000000800 */
[----:B--2---:R-:W-:-:S02]  /*8e90*/  HADD2.F32 R24, -RZ, R10.H0_H0 ;  /* 0x2000000aff187230 */ /* 0x004fc40000004100 */
[----:B------:R-:W-:Y:S01]  /*8ea0*/  FADD R10, R39, -12583039 ;  /* 0xcb40007f270a7421 */ /* 0x000fe20000000000 */
[----:B------:R-:W-:Y:S01]  /*8eb0*/  FFMA.RM R43, R43, R54, 12582913 ;  /* 0x4b4000012b2b7423 */ /* 0x000fe20000004036 */
[C---:B------:R-:W-:Y:S01]  /*8ec0*/  FMUL R86, R92.reuse, R86 ;  /* 0x000000565c567220 */ /* 0x040fe20000400000 */
[----:B------:R-:W-:Y:S01]  /*8ed0*/  FMUL R38, R92, R87 ;  /* 0x000000575c267220 */ /* 0x000fe20000400000 */
[----:B------:R-:W-:Y:S01]  /*8ee0*/  FFMA R10, -R21, 1.4426950216293334961, -R10 ;  /* 0x3fb8aa3b150a7823 */ /* 0x000fe2000000090a */
[----:B------:R-:W-:Y:S01]  /*8ef0*/  IMAD.SHL.U32 R13, R13, 0x800000, RZ ;  /* 0x008000000d0d7824 */ /* 0x000fe200078e00ff */
[----:B------:R2:W-:Y:S01]  /*8f00*/  MUFU.EX2 R46, R25 ;  /* 0x00000019002e7308 */ /* 0x0005e20000000800 */
[----:B-1----:R-:W-:Y:S01]  /*8f10*/  FFMA.RM R35, R11, R54, 12582913 ;  /* 0x4b4000010b237423 */ /* 0x002fe20000004036 */
[C---:B------:R-:W-:Y:S01]  /*8f20*/  FFMA R11, -R22.reuse, 1.4426950216293334961, -R9 ;  /* 0x3fb8aa3b160b7823 */ /* 0x040fe20000000909 */
[----:B------:R-:W-:Y:S01]  /*8f30*/  FFMA R9, R91, R0, R82 ;  /* 0x000000005b097223 */ /* 0x000fe20000000052 */
[----:B------:R-:W-:Y:S01]  /*8f40*/  SHF.L.U32 R27, R27, 0x17, RZ ;  /* 0x000000171b1b7819 */ /* 0x000fe200000006ff */
[----:B------:R-:W-:Y:S01]  /*8f50*/  FADD R52, R35, -12583039 ;  /* 0xcb40007f23347421 */ /* 0x000fe20000000000 */
[----:B------:R-:W-:Y:S01]  /*8f60*/  FFMA R0, -R22, 1.925963033500011079e-08, R11 ;  /* 0x32a5706016007823 */ /* 0x000fe2000000010b */
[----:B------:R-:W-:Y:S01]  /*8f70*/  FFMA R11, R91, R24, R84 ;  /* 0x000000185b0b7223 */ /* 0x000fe20000000054 */
[----:B------:R1:W-:Y:S01]  /*8f80*/  MUFU.EX2 R50, R3 ;  /* 0x0000000300327308 */ /* 0x0003e20000000800 */
[----:B--2---:R-:W-:Y:S01]  /*8f90*/  FFMA R25, -R21, 1.925963033500011079e-08, R10 ;  /* 0x32a5706015197823 */ /* 0x004fe2000000010a */
[----:B------:R-:W-:Y:S01]  /*8fa0*/  FFMA R10, R91, R12, R34 ;  /* 0x0000000c5b0a7223 */ /* 0x000fe20000000022 */
[-C--:B------:R-:W-:Y:S01]  /*8fb0*/  FFMA.SAT R12, -R9, R53.reuse, 0.5 ;  /* 0x3f000000090c7423 */ /* 0x080fe20000002135 */
[C---:B------:R-:W-:Y:S01]  /*8fc0*/  FFMA R24, R91.reuse, R26, R36 ;  /* 0x0000001a5b187223 */ /* 0x040fe20000000024 */
[----:B------:R-:W-:Y:S01]  /*8fd0*/  FFMA R26, R91, R30, R38 ;  /* 0x0000001e5b1a7223 */ /* 0x000fe20000000026 */
[-C--:B------:R-:W-:Y:S01]  /*8fe0*/  FFMA.SAT R36, -R11, R53.reuse, 0.5 ;  /* 0x3f0000000b247423 */ /* 0x080fe20000002135 */
[-C--:B------:R-:W-:Y:S01]  /*8ff0*/  FFMA.RM R34, R12, R54.reuse, 12582913 ;  /* 0x4b4000010c227423 */ /* 0x080fe20000004036 */
[----:B------:R2:W5:Y:S01]  /*9000*/  MUFU.EX2 R32, R25 ;  /* 0x0000001900207308 */ /* 0x0005620000000800 */
[----:B-1----:R-:W-:Y:S01]  /*9010*/  FADD R3, R43, -12583039 ;  /* 0xcb40007f2b037421 */ /* 0x002fe20000000000 */
[-C--:B------:R-:W-:Y:S01]  /*9020*/  FFMA.SAT R38, -R24, R53.reuse, 0.5 ;  /* 0x3f00000018267423 */ /* 0x080fe20000002135 */
[----:B------:R-:W-:Y:S01]  /*9030*/  FADD R12, R34, -12583039 ;  /* 0xcb40007f220c7421 */ /* 0x000fe20000000000 */
[-C--:B------:R-:W-:Y:S01]  /*9040*/  FFMA.RM R36, R36, R54.reuse, 12582913 ;  /* 0x4b40000124247423 */ /* 0x080fe20000004036 */
[----:B------:R-:W-:Y:S01]  /*9050*/  FFMA R3, -R8, 1.4426950216293334961, -R3 ;  /* 0x3fb8aa3b08037823 */ /* 0x000fe20000000903 */
[----:B------:R-:W-:Y:S01]  /*9060*/  FFMA.RM R49, R38, R54, 12582913 ;  /* 0x4b40000126317423 */ /* 0x000fe20000004036 */
[----:B---3--:R-:W-:Y:S01]  /*9070*/  FFMA R55, R27, R42, 1 ;  /* 0x3f8000001b377423 */ /* 0x008fe2000000002a */
[----:B------:R-:W-:Y:S01]  /*9080*/  FADD R38, R36, -12583039 ;  /* 0xcb40007f24267421 */ /* 0x000fe20000000000 */
[----:B--2---:R-:W-:Y:S01]  /*9090*/  FFMA R25, R91, R28, R86 ;  /* 0x0000001c5b197223 */ /* 0x004fe20000000056 */
[-C--:B------:R-:W-:Y:S01]  /*90a0*/  FFMA.SAT R28, -R10, R53.reuse, 0.5 ;  /* 0x3f0000000a1c7423 */ /* 0x080fe20000002135 */
[----:B------:R-:W-:Y:S01]  /*90b0*/  FFMA R3, -R8, 1.925963033500011079e-08, R3 ;  /* 0x32a5706008037823 */ /* 0x000fe20000000103 */
[----:B------:R-:W-:Y:S01]  /*90c0*/  FFMA R52, -R23, 1.4426950216293334961, -R52 ;  /* 0x3fb8aa3b17347823 */ /* 0x000fe20000000934 */
[-C--:B------:R-:W-:Y:S01]  /*90d0*/  FFMA.SAT R51, -R25, R53.reuse, 0.5 ;  /* 0x3f00000019337423 */ /* 0x080fe20000002135 */
[-C--:B------:R-:W-:Y:S01]  /*90e0*/  FFMA.RM R30, R28, R54.reuse, 12582913 ;  /* 0x4b4000011c1e7423 */ /* 0x080fe20000004036 */
[C---:B------:R-:W-:Y:S01]  /*90f0*/  FFMA R28, -R9.reuse, 1.4426950216293334961, -R12 ;  /* 0x3fb8aa3b091c7823 */ /* 0x040fe2000000090c */
[----:B------:R-:W-:Y:S01]  /*9100*/  FFMA.SAT R53, -R26, R53, 0.5 ;  /* 0x3f0000001a357423 */ /* 0x000fe20000002135 */
[----:B------:R1:W2:Y:S01]  /*9110*/  MUFU.EX2 R12, R3 ;  /* 0x00000003000c7308 */ /* 0x0002a20000000800 */
[----:B------:R-:W-:Y:S01]  /*9120*/  FADD R45, R30, -12583039 ;  /* 0xcb40007f1e2d7421 */ /* 0x000fe20000000000 */
[----:B------:R-:W-:Y:S01]  /*9130*/  FFMA R28, -R9, 1.925963033500011079e-08, R28 ;  /* 0x32a57060091c7823 */ /* 0x000fe2000000011c */
[-C--:B------:R-:W-:Y:S01]  /*9140*/  FFMA.RM R51, R51, R54.reuse, 12582913 ;  /* 0x4b40000133337423 */ /* 0x080fe20000004036 */
[----:B------:R-:W-:Y:S01]  /*9150*/  FFMA.RM R53, R53, R54, 12582913 ;  /* 0x4b40000135357423 */ /* 0x000fe20000004036 */
[C---:B------:R-:W-:Y:S01]  /*9160*/  FFMA R47, -R10.reuse, 1.4426950216293334961, -R45 ;  /* 0x3fb8aa3b0a2f7823 */ /* 0x040fe2000000092d */
[----:B------:R-:W-:Y:S01]  /*9170*/  FFMA R54, R13, R40, 1 ;  /* 0x3f8000000d367423 */ /* 0x000fe20000000028 */
[----:B------:R-:W-:Y:S01]  /*9180*/  FFMA R38, -R11, 1.4426950216293334961, -R38 ;  /* 0x3fb8aa3b0b267823 */ /* 0x000fe20000000926 */
[----:B------:R3:W-:Y:S01]  /*9190*/  MUFU.EX2 R45, R28 ;  /* 0x0000001c002d7308 */ /* 0x0007e20000000800 */
[----:B-1----:R-:W-:Y:S01]  /*91a0*/  FADD R3, R49, -12583039 ;  /* 0xcb40007f31037421 */ /* 0x002fe20000000000 */
[----:B------:R-:W-:Y:S01]  /*91b0*/  FADD R27, R53, -12583039 ;  /* 0xcb40007f351b7421 */ /* 0x000fe20000000000 */
[----:B------:R-:W-:Y:S01]  /*91c0*/  FFMA R52, -R23, 1.925963033500011079e-08, R52 ;  /* 0x32a5706017347823 */ /* 0x000fe20000000134 */
[----:B------:R-:W-:Y:S01]  /*91d0*/  FFMA R47, -R10, 1.925963033500011079e-08, R47 ;  /* 0x32a570600a2f7823 */ /* 0x000fe2000000012f */
[----:B------:R-:W-:Y:S01]  /*91e0*/  FFMA R13, -R24, 1.4426950216293334961, -R3 ;  /* 0x3fb8aa3b180d7823 */ /* 0x000fe20000000903 */
[----:B------:R-:W-:Y:S01]  /*91f0*/  FFMA R27, -R26, 1.4426950216293334961, -R27 ;  /* 0x3fb8aa3b1a1b7823 */ /* 0x000fe2000000091b */
[----:B------:R-:W-:Y:S01]  /*9200*/  IMAD.SHL.U32 R33, R33, 0x800000, RZ ;  /* 0x0080000021217824 */ /* 0x000fe200078e00ff */
[----:B------:R-:W-:Y:S01]  /*9210*/  SHF.L.U32 R39, R39, 0x17, RZ ;  /* 0x0000001727277819 */ /* 0x000fe200000006ff */
[----:B---3--:R-:W-:Y:S01]  /*9220*/  FADD R28, R51, -12583039 ;  /* 0xcb40007f331c7421 */ /* 0x008fe20000000000 */
[----:B------:R-:W-:Y:S01]  /*9230*/  FFMA R13, -R24, 1.925963033500011079e-08, R13 ;  /* 0x32a57060180d7823 */ /* 0x000fe2000000010d */
[----:B------:R-:W-:Y:S01]  /*9240*/  FFMA R38, -R11, 1.925963033500011079e-08, R38 ;  /* 0x32a570600b267823 */ /* 0x000fe20000000126 */
[----:B------:R-:W-:Y:S01]  /*9250*/  FFMA R27, -R26, 1.925963033500011079e-08, R27 ;  /* 0x32a570601a1b7823 */ /* 0x000fe2000000011b */
[----:B------:R-:W-:Y:S01]  /*9260*/  FFMA R40, -R25, 1.4426950216293334961, -R28 ;  /* 0x3fb8aa3b19287823 */ /* 0x000fe2000000091c */
[----:B----4-:R-:W-:Y:S01]  /*9270*/  FFMA R48, R33, R48, 1 ;  /* 0x3f80000021307423 */ /* 0x010fe20000000030 */
[----:B------:R1:W-:Y:S01]  /*9280*/  MUFU.EX2 R28, R13 ;  /* 0x0000000d001c7308 */ /* 0x0003e20000000800 */
[----:B-----5:R-:W-:Y:S01]  /*9290*/  FFMA R33, R39, R32, 1 ;  /* 0x3f80000027217423 */ /* 0x020fe20000000020 */
[----:B------:R-:W-:Y:S01]  /*92a0*/  FFMA R40, -R25, 1.925963033500011079e-08, R40 ;  /* 0x32a5706019287823 */ /* 0x000fe20000000128 */
[----:B------:R-:W-:Y:S01]  /*92b0*/  SHF.L.U32 R31, R31, 0x17, RZ ;  /* 0x000000171f1f7819 */ /* 0x000fe200000006ff */
[----:B------:R-:W-:Y:S01]  /*92c0*/  IMAD.SHL.U32 R35, R35, 0x800000, RZ ;  /* 0x0080000023237824 */ /* 0x000fe200078e00ff */
[----:B------:R-:W-:Y:S01]  /*92d0*/  SHF.L.U32 R37, R37, 0x17, RZ ;  /* 0x0000001725257819 */ /* 0x000fe200000006ff */
[----:B------:R-:W-:Y:S01]  /*92e0*/  IMAD.SHL.U32 R30, R30, 0x800000, RZ ;  /* 0x008000001e1e7824 */ /* 0x000fe200078e00ff */
[----:B------:R-:W-:Y:S01]  /*92f0*/  SHF.L.U32 R41, R41, 0x17, RZ ;  /* 0x0000001729297819 */ /* 0x000fe200000006ff */
[----:B------:R-:W3:Y:S01]  /*9300*/  MUFU.EX2 R0, R0 ;  /* 0x0000000000007308 */ /* 0x000ee20000000800 */
[----:B-1----:R-:W-:Y:S01]  /*9310*/  IADD3 R13, R54, 0x1800000, RZ ;  /* 0x01800000360d7810 */ /* 0x002fe20007ffe0ff */
[----:B------:R-:W-:Y:S01]  /*9320*/  IMAD.SHL.U32 R53, R53, 0x800000, RZ ;  /* 0x0080000035357824 */ /* 0x000fe200078e00ff */
[----:B------:R-:W-:Y:S01]  /*9330*/  SHF.L.U32 R29, R29, 0x17, RZ ;  /* 0x000000171d1d7819 */ /* 0x000fe200000006ff */
[----:B------:R-:W-:Y:S01]  /*9340*/  BSSY B1, `(.L_x_230) ;  /* 0x0000023000017945 */ /* 0x000fe20003800000 */
[----:B------:R-:W-:Y:S01]  /*9350*/  LOP3.LUT R13, R13, 0x7f800000, RZ, 0xc0, !PT ;  /* 0x7f8000000d0d7812 */ /* 0x000fe200078ec0ff */
[----:B------:R-:W-:Y:S01]  /*9360*/  FFMA R31, R31, R46, 1 ;  /* 0x3f8000001f1f7423 */ /* 0x000fe2000000002e */
[----:B------:R-:W-:Y:S01]  /*9370*/  SHF.L.U32 R43, R43, 0x17, RZ ;  /* 0x000000172b2b7819 */ /* 0x000fe200000006ff */
[----:B------:R-:W1:Y:S01]  /*9380*/  MUFU.EX2 R52, R52 ;  /* 0x0000003400347308 */ /* 0x000e620000000800 */
[----:B------:R-:W-:Y:S01]  /*9390*/  ISETP.GT.U32.AND P1, PT, R13, 0x1ffffff, PT ;  /* 0x01ffffff0d00780c */ /* 0x000fe20003f24070 */
[----:B------:R-:W-:Y:S01]  /*93a0*/  FFMA R37, R37, R50, 1 ;  /* 0x3f80000025257423 */ /* 0x000fe20000000032 */
[----:B------:R-:W-:Y:S01]  /*93b0*/  SHF.L.U32 R34, R34, 0x17, RZ ;  /* 0x0000001722227819 */ /* 0x000fe200000006ff */
[----:B------:R-:W-:Y:S01]  /*93c0*/  FFMA R44, R29, R44, 1 ;  /* 0x3f8000001d2c7423 */ /* 0x000fe2000000002c */
[----:B------:R-:W-:Y:S01]  /*93d0*/  SHF.L.U32 R36, R36, 0x17, RZ ;  /* 0x0000001724247819 */ /* 0x000fe200000006ff */
[----:B--2---:R-:W-:Y:S01]  /*93e0*/  FFMA R46, R43, R12, 1 ;  /* 0x3f8000002b2e7423 */ /* 0x004fe2000000000c */
[----:B------:R-:W-:Y:S01]  /*93f0*/  SHF.L.U32 R49, R49, 0x17, RZ ;  /* 0x0000001731317819 */ /* 0x000fe200000006ff */
[----:B------:R-:W2:Y:S01]  /*9400*/  MUFU.EX2 R47, R47 ;  /* 0x0000002f002f7308 */ /* 0x000ea20000000800 */
[----:B------:R-:W-:Y:S01]  /*9410*/  SHF.L.U32 R51, R51, 0x17, RZ ;  /* 0x0000001733337819 */ /* 0x000fe200000006ff */
[----:B---3--:R-:W-:Y:S01]  /*9420*/  FFMA R42, R41, R0, 1 ;  /* 0x3f800000292a7423 */ /* 0x008fe20000000000 */
[----:B------:R-:W-:-:S05]  /*9430*/  FFMA R45, R34, R45, 1 ;  /* 0x3f800000222d7423 */ /* 0x000fca000000002d */
[----:B------:R-:W3:Y:S01]  /*9440*/  MUFU.EX2 R3, R38 ;  /* 0x0000002600037308 */ /* 0x000ee20000000800 */
[----:B-1----:R-:W-:Y:S01]  /*9450*/  FFMA R35, R35, R52, 1 ;  /* 0x3f80000023237423 */ /* 0x002fe20000000034 */
[----:B------:R-:W-:-:S06]  /*9460*/  FFMA R52, R49, R28, 1 ;  /* 0x3f80000031347423 */ /* 0x000fcc000000001c */
        /* <DEDUP_REMOVED lines=12> */
.L_x_231:
[----:B------:R-:W1:Y:S02]  /*9530*/  MUFU.RCP R27, R54 ;  /* 0x00000036001b7308 */ /* 0x000e640000001000 */
[----:B-1----:R-:W-:-:S04]  /*9540*/  FFMA R0, R54, R27, -1 ;  /* 0xbf80000036007423 */ /* 0x002fc8000000001b */
[----:B------:R-:W-:-:S04]  /*9550*/  FADD.FTZ R0, -R0, -RZ ;  /* 0x800000ff00007221 */ /* 0x000fc80000010100 */
[----:B------:R-:W-:-:S07]  /*9560*/  FFMA R27, R27, R0, R27 ;  /* 0x000000001b1b7223 */ /* 0x000fce000000001b */
.L_x_232:
[----:B------:R-:W-:Y:S05]  /*9570*/  BSYNC B1 ;  /* 0x0000000000017941 */ /* 0x000fea0003800000 */
.L_x_230:
        /* <DEDUP_REMOVED lines=10> */
.L_x_234:
[----:B------:R-:W1:Y:S02]  /*9620*/  MUFU.RCP R28, R55 ;  /* 0x00000037001c7308 */ /* 0x000e640000001000 */
[----:B-1----:R-:W-:-:S04]  /*9630*/  FFMA R0, R55, R28, -1 ;  /* 0xbf80000037007423 */ /* 0x002fc8000000001c */
[----:B------:R-:W-:-:S04]  /*9640*/  FADD.FTZ R3, -R0, -RZ ;  /* 0x800000ff00037221 */ /* 0x000fc80000010100 */
[----:B------:R-:W-:-:S07]  /*9650*/  FFMA R28, R28, R3, R28 ;  /* 0x000000031c1c7223 */ /* 0x000fce000000001c */
.L_x_235:
[----:B------:R-:W-:Y:S05]  /*9660*/  BSYNC B1 ;  /* 0x0000000000017941 */ /* 0x000fea0003800000 */
.L_x_233:
        /* <DEDUP_REMOVED lines=10> */
.L_x_237:
[----:B------:R-:W1:Y:S02]  /*9710*/  MUFU.RCP R29, R44 ;  /* 0x0000002c001d7308 */ /* 0x000e640000001000 */
[----:B-1----:R-:W-:-:S04]  /*9720*/  FFMA R0, R44, R29, -1 ;  /* 0xbf8000002c007423 */ /* 0x002fc8000000001d */
[----:B------:R-:W-:-:S04]  /*9730*/  FADD.FTZ R0, -R0, -RZ ;  /* 0x800000ff00007221 */ /* 0x000fc80000010100 */
[----:B------:R-:W-:-:S07]  /*9740*/  FFMA R29, R29, R0, R29 ;  /* 0x000000001d1d7223 */ /* 0x000fce000000001d */
.L_x_238:
[----:B------:R-:W-:Y:S05]  /*9750*/  BSYNC B1 ;  /* 0x0000000000017941 */ /* 0x000fea0003800000 */
.L_x_236:
        /* <DEDUP_REMOVED lines=10> */
.L_x_240:
[----:B------:R-:W1:Y:S02]  /*9800*/  MUFU.RCP R30, R31 ;  /* 0x0000001f001e7308 */ /* 0x000e640000001000 */
[----:B-1----:R-:W-:-:S04]  /*9810*/  FFMA R0, R31, R30, -1 ;  /* 0xbf8000001f007423 */ /* 0x002fc8000000001e */
[----:B------:R-:W-:-:S04]  /*9820*/  FADD.FTZ R3, -R0, -RZ ;  /* 0x800000ff00037221 */ /* 0x000fc80000010100 */
[----:B------:R-:W-:-:S07]  /*9830*/  FFMA R30, R30, R3, R30 ;  /* 0x000000031e1e7223 */ /* 0x000fce000000001e */
.L_x_241:
[----:B------:R-:W-:Y:S05]  /*9840*/  BSYNC B1 ;  /* 0x0000000000017941 */ /* 0x000fea0003800000 */
.L_x_239:
        /* <DEDUP_REMOVED lines=10> */
.L_x_243:
[----:B------:R-:W1:Y:S02]  /*98f0*/  MUFU.RCP R31, R48 ;  /* 0x00000030001f7308 */ /* 0x000e640000001000 */
[----:B-1----:R-:W-:-:S04]  /*9900*/  FFMA R0, R48, R31, -1 ;  /* 0xbf80000030007423 */ /* 0x002fc8000000001f */
[----:B------:R-:W-:-:S04]  /*9910*/  FADD.FTZ R0, -R0, -RZ ;  /* 0x800000ff00007221 */ /* 0x000fc80000010100 */
[----:B------:R-:W-:-:S07]  /*9920*/  FFMA R31, R31, R0, R31 ;  /* 0x000000001f1f7223 */ /* 0x000fce000000001f */
.L_x_244:
[----:B------:R-:W-:Y:S05]  /*9930*/  BSYNC B1 ;  /* 0x0000000000017941 */ /* 0x000fea0003800000 */
.L_x_242:
        /* <DEDUP_REMOVED lines=10> */
.L_x_246:
[----:B------:R-:W1:Y:S02]  /*99e0*/  MUFU.RCP R32, R37 ;  /* 0x0000002500207308 */ /* 0x000e640000001000 */
[----:B-1----:R-:W-:-:S04]  /*99f0*/  FFMA R0, R37, R32, -1 ;  /* 0xbf80000025007423 */ /* 0x002fc80000000020 */
[----:B------:R-:W-:-:S04]  /*9a00*/  FADD.FTZ R3, -R0, -RZ ;  /* 0x800000ff00037221 */ /* 0x000fc80000010100 */
[----:B------:R-:W-:-:S07]  /*9a10*/  FFMA R32, R32, R3, R32 ;  /* 0x0000000320207223 */ /* 0x000fce0000000020 */
.L_x_247:
[----:B------:R-:W-:Y:S05]  /*9a20*/  BSYNC B1 ;  /* 0x0000000000017941 */ /* 0x000fea0003800000 */
.L_x_245:
        /* <DEDUP_REMOVED lines=10> */
.L_x_249:
[----:B------:R-:W1:Y:S02]  /*9ad0*/  MUFU.RCP R34, R33 ;  /* 0x0000002100227308 */ /* 0x000e640000001000 */
[----:B-1----:R-:W-:-:S04]  /*9ae0*/  FFMA R0, R33, R34, -1 ;  /* 0xbf80000021007423 */ /* 0x002fc80000000022 */
[----:B------:R-:W-:-:S04]  /*9af0*/  FADD.FTZ R3, -R0, -RZ ;  /* 0x800000ff00037221 */ /* 0x000fc80000010100 */
[----:B------:R-:W-:-:S07]  /*9b00*/  FFMA R34, R34, R3, R34 ;  /* 0x0000000322227223 */ /* 0x000fce0000000022 */
.L_x_250:
[----:B------:R-:W-:Y:S05]  /*9b10*/  BSYNC B1 ;  /* 0x0000000000017941 */ /* 0x000fea0003800000 */
.L_x_248:
        /* <DEDUP_REMOVED lines=10> */
.L_x_252:
[----:B------:R-:W1:Y:S02]  /*9bc0*/  MUFU.RCP R33, R42 ;  /* 0x0000002a00217308 */ /* 0x000e640000001000 */
[----:B-1----:R-:W-:-:S04]  /*9bd0*/  FFMA R0, R42, R33, -1 ;  /* 0xbf8000002a007423 */ /* 0x002fc80000000021 */
[----:B------:R-:W-:-:S04]  /*9be0*/  FADD.FTZ R0, -R0, -RZ ;  /* 0x800000ff00007221 */ /* 0x000fc80000010100 */
[----:B------:R-:W-:-:S07]  /*9bf0*/  FFMA R33, R33, R0, R33 ;  /* 0x0000000021217223 */ /* 0x000fce0000000021 */
.L_x_253:
[----:B------:R-:W-:Y:S05]  /*9c00*/  BSYNC B1 ;  /* 0x0000000000017941 */ /* 0x000fea0003800000 */
.L_x_251:
        /* <DEDUP_REMOVED lines=10> */
.L_x_255:
[----:B------:R-:W1:Y:S02]  /*9cb0*/  MUFU.RCP R36, R35 ;  /* 0x0000002300247308 */ /* 0x000e640000001000 */
[----:B-1----:R-:W-:-:S04]  /*9cc0*/  FFMA R0, R35, R36, -1 ;  /* 0xbf80000023007423 */ /* 0x002fc80000000024 */
[----:B------:R-:W-:-:S04]  /*9cd0*/  FADD.FTZ R3, -R0, -RZ ;  /* 0x800000ff00037221 */ /* 0x000fc80000010100 */
[----:B------:R-:W-:-:S07]  /*9ce0*/  FFMA R36, R36, R3, R36 ;  /* 0x0000000324247223 */ /* 0x000fce0000000024 */
.L_x_256:
[----:B------:R-:W-:Y:S05]  /*9cf0*/  BSYNC B1 ;  /* 0x0000000000017941 */ /* 0x000fea0003800000 */
.L_x_254:
        /* <DEDUP_REMOVED lines=10> */
.L_x_258:
[----:B------:R-:W1:Y:S02]  /*9da0*/  MUFU.RCP R35, R46 ;  /* 0x0000002e00237308 */ /* 0x000e640000001000 */
[----:B-1----:R-:W-:-:S04]  /*9db0*/  FFMA R0, R46, R35, -1 ;  /* 0xbf8000002e007423 */ /* 0x002fc80000000023 */
[----:B------:R-:W-:-:S04]  /*9dc0*/  FADD.FTZ R0, -R0, -RZ ;  /* 0x800000ff00007221 */ /* 0x000fc80000010100 */
[----:B------:R-:W-:-:S07]  /*9dd0*/  FFMA R35, R35, R0, R35 ;  /* 0x0000000023237223 */ /* 0x000fce0000000023 */
.L_x_259:
[----:B------:R-:W-:Y:S05]  /*9de0*/  BSYNC B1 ;  /* 0x0000000000017941 */ /* 0x000fea0003800000 */
.L_x_257:
        /* <DEDUP_REMOVED lines=10> */
.L_x_261:
[----:B------:R-:W1:Y:S02]  /*9e90*/  MUFU.RCP R40, R45 ;  /* 0x0000002d00287308 */ /* 0x000e640000001000 */
[----:B-1----:R-:W-:-:S04]  /*9ea0*/  FFMA R0, R45, R40, -1 ;  /* 0xbf8000002d007423 */ /* 0x002fc80000000028 */
[----:B------:R-:W-:-:S04]  /*9eb0*/  FADD.FTZ R3, -R0, -RZ ;  /* 0x800000ff00037221 */ /* 0x000fc80000010100 */
[----:B------:R-:W-:-:S07]  /*9ec0*/  FFMA R40, R40, R3, R40 ;  /* 0x0000000328287223 */ /* 0x000fce0000000028 */
.L_x_262:
[----:B------:R-:W-:Y:S05]  /*9ed0*/  BSYNC B1 ;  /* 0x0000000000017941 */ /* 0x000fea0003800000 */
.L_x_260:
        /* <DEDUP_REMOVED lines=10> */
.L_x_264:
[----:B------:R-:W1:Y:S02]  /*9f80*/  MUFU.RCP R37, R50 ;  /* 0x0000003200257308 */ /* 0x000e640000001000 */
[----:B-1----:R-:W-:-:S04]  /*9f90*/  FFMA R0, R50, R37, -1 ;  /* 0xbf80000032007423 */ /* 0x002fc80000000025 */
[----:B------:R-:W-:-:S04]  /*9fa0*/  FADD.FTZ R0, -R0, -RZ ;  /* 0x800000ff00007221 */ /* 0x000fc80000010100 */
[----:B------:R-:W-:-:S07]  /*9fb0*/  FFMA R37, R37, R0, R37 ;  /* 0x0000000025257223 */ /* 0x000fce0000000025 */
.L_x_265:
[----:B------:R-:W-:Y:S05]  /*9fc0*/  BSYNC B1 ;  /* 0x0000000000017941 */ /* 0x000fea0003800000 */
.L_x_263:
        /* <DEDUP_REMOVED lines=10> */
.L_x_267:
[----:B------:R-:W1:Y:S02]  /*a070*/  MUFU.RCP R42, R41 ;  /* 0x00000029002a7308 */ /* 0x000e640000001000 */
[----:B-1----:R-:W-:-:S04]  /*a080*/  FFMA R0, R41, R42, -1 ;  /* 0xbf80000029007423 */ /* 0x002fc8000000002a */
[----:B------:R-:W-:-:S04]  /*a090*/  FADD.FTZ R3, -R0, -RZ ;  /* 0x800000ff00037221 */ /* 0x000fc80000010100 */
[----:B------:R-:W-:-:S07]  /*a0a0*/  FFMA R42, R42, R3, R42 ;  /* 0x000000032a2a7223 */ /* 0x000fce000000002a */
.L_x_268:
[----:B------:R-:W-:Y:S05]  /*a0b0*/  BSYNC B1 ;  /* 0x0000000000017941 */ /* 0x000fea0003800000 */
.L_x_266:
        /* <DEDUP_REMOVED lines=10> */
.L_x_270:
[----:B------:R-:W1:Y:S02]  /*a160*/  MUFU.RCP R41, R52 ;  /* 0x0000003400297308 */ /* 0x000e640000001000 */
[----:B-1----:R-:W-:-:S04]  /*a170*/  FFMA R0, R52, R41, -1 ;  /* 0xbf80000034007423 */ /* 0x002fc80000000029 */
[----:B------:R-:W-:-:S04]  /*a180*/  FADD.FTZ R0, -R0, -RZ ;  /* 0x800000ff00007221 */ /* 0x000fc80000010100 */
[----:B------:R-:W-:-:S07]  /*a190*/  FFMA R41, R41, R0, R41 ;  /* 0x0000000029297223 */ /* 0x000fce0000000029 */
.L_x_271:
[----:B------:R-:W-:Y:S05]  /*a1a0*/  BSYNC B1 ;  /* 0x0000000000017941 */ /* 0x000fea0003800000 */
.L_x_269:
        /* <DEDUP_REMOVED lines=10> */
.L_x_273:
[----:B------:R-:W1:Y:S02]  /*a250*/  MUFU.RCP R44, R51 ;  /* 0x00000033002c7308 */ /* 0x000e640000001000 */
[----:B-1----:R-:W-:-:S04]  /*a260*/  FFMA R0, R51, R44, -1 ;  /* 0xbf80000033007423 */ /* 0x002fc8000000002c */
[----:B------:R-:W-:-:S04]  /*a270*/  FADD.FTZ R3, -R0, -RZ ;  /* 0x800000ff00037221 */ /* 0x000fc80000010100 */
[----:B------:R-:W-:-:S07]  /*a280*/  FFMA R44, R44, R3, R44 ;  /* 0x000000032c2c7223 */ /* 0x000fce000000002c */
.L_x_274:
[----:B------:R-:W-:Y:S05]  /*a290*/  BSYNC B1 ;  /* 0x0000000000017941 */ /* 0x000fea0003800000 */
.L_x_272:
        /* <DEDUP_REMOVED lines=9> */
.L_x_276:
[----:B------:R-:W1:Y:S02]  /*a330*/  MUFU.RCP R0, R53 ;  /* 0x0000003500007308 */ /* 0x000e640000001000 */
[----:B-1----:R-:W-:-:S04]  /*a340*/  FFMA R3, R53, R0, -1 ;  /* 0xbf80000035037423 */ /* 0x002fc80000000000 */
[----:B------:R-:W-:-:S04]  /*a350*/  FADD.FTZ R3, -R3, -RZ ;  /* 0x800000ff03037221 */ /* 0x000fc80000010100 */
[----:B------:R-:W-:-:S07]  /*a360*/  FFMA R0, R0, R3, R0 ;  /* 0x0000000300007223 */ /* 0x000fce0000000000 */
.L_x_277:
[----:B------:R-:W-:Y:S05]  /*a370*/  BSYNC B1 ;  /* 0x0000000000017941 */ /* 0x000fea0003800000 */
.L_x_275:
        /* <DEDUP_REMOVED lines=23> */
[----:B------:R-:W-:Y:S01]  /*a4f0*/  F2FP.F16.F32.PACK_AB R37, R37, R40 ;  /* 0x000000282525723e */ /* 0x000fe200000000ff */
[----:B------:R1:W-:Y:S01]  /*a500*/  STSM.16.M88.4 [R20+0x6200], R28 ;  /* 0x0062001c14007844 */ /* 0x0003e20000000200 */
[----:B------:R-:W-:Y:S02]  /*a510*/  F2FP.F16.F32.PACK_AB R38, R41, R42 ;  /* 0x0000002a2926723e */ /* 0x000fe400000000ff */
        /* <DEDUP_REMOVED lines=20> */
.L_x_279:
[----:B------:R-:W-:Y:S05]  /*a660*/  BSYNC B0 ;  /* 0x0000000000007941 */ /* 0x000fea0003800000 */
.L_x_278:
[----:B------:R-:W-:Y:S06]  /*a670*/  BAR.SYNC.DEFER_BLOCKING 0x1, 0x100 ;  /* 0x0044000000007b1d */ /* 0x000fec0000010000 */
[----:B------:R-:W-:Y:S04]  /*a680*/  BSSY B0, `(.L_x_280) ;  /* 0x0000009000007945 */ /* 0x000fe80003800000 */
[----:B------:R-:W-:Y:S05]  /*a690*/  @P0 BRA `(.L_x_281) ;  /* 0x00000000001c0947 */ /* 0x000fea0003800000 */
[----:B------:R-:W-:-:S13]  /*a6a0*/  ISETP.NE.AND P0, PT, R106, 0x3, PT ;  /* 0x000000036a00780c */ /* 0x000fda0003f05270 */
[----:B------:R-:W-:Y:S05]  /*a6b0*/  @!P0 BRA `(.L_x_282) ;  /* 0x0000000000048947 */ /* 0x000fea0003800000 */
[----:B------:R-:W-:Y:S01]  /*a6c0*/  BPT.TRAP 0x1 ;  /* 0x000000040000795c */ /* 0x000fe20000300000 */
.L_x_282:
[----:B------:R-:W-:-:S04]  /*a6d0*/  ULEA UR4, UR40, UR51, 0x3 ;  /* 0x0000003328047291 */ /* 0x000fc8000f8e183f */
[----:B------:R-:W-:-:S04]  /*a6e0*/  UIADD3 UR4, UR4, 0x80, URZ ;  /* 0x0000008004047890 */ /* 0x000fc8000fffe03f */
[----:B------:R-:W-:-:S09]  /*a6f0*/  UPRMT UR4, UR50, 0x654, UR4 ;  /* 0x0000065432047896 */ /* 0x000fd20008000004 */
[----:B------:R-:W-:Y:S03]  /*a700*/  SYNCS.ARRIVE.TRANS64.RED.A1T0 RZ, [UR4], RZ ;  /* 0x000000ffffff79a7 */ /* 0x000fe60008100404 */
.L_x_281:
[----:B------:R-:W-:Y:S05]  /*a710*/  BSYNC B0 ;  /* 0x0000000000007941 */ /* 0x000fea0003800000 */
.L_x_280:
[----:B------:R-:W-:Y:S01]  /*a720*/  IADD3 R16, P0, R16, UR38, RZ ;  /* 0x0000002610107c10 */ /* 0x000fe2000ff1e0ff */
[----:B------:R-:W-:Y:S01]  /*a730*/  ULDC.64 UR4, c[0x0][0x8f8] ;  /* 0x00023e0000047ab9 */ /* 0x000fe20000000a00 */
[----:B------:R-:W-:Y:S01]  /*a740*/  UIADD3 UR40, UR40, 0x1, URZ ;  /* 0x0000000128287890 */ /* 0x000fe2000fffe03f */
[----:B-1----:R-:W-:Y:S01]  /*a750*/  PRMT R0, RZ, 0x7610, R0 ;  /* 0x00007610ff007816 */ /* 0x002fe20000000000 */
[----:B------:R-:W-:Y:S01]  /*a760*/  UMOV UR47, 0xffffffff ;  /* 0xffffffff002f7882 */ /* 0x000fe20000000000 */
[----:B------:R-:W-:Y:S01]  /*a770*/  IADD3.X R17, R17, UR37, RZ, P0, !PT ;  /* 0x0000002511117c10 */ /* 0x000fe200087fe4ff */
[----:B------:R-:W-:Y:S01]  /*a780*/  UISETP.NE.AND UP0, UPT, UR40, 0x4, UPT ;  /* 0x000000042800788c */ /* 0x000fe2000bf05270 */
[----:B------:R-:W-:Y:S01]  /*a790*/  ISETP.GE.U32.AND P0, PT, R16, UR4, PT ;  /* 0x0000000410007c0c */ /* 0x000fe2000bf06070 */
[----:B------:R-:W-:Y:S01]  /*a7a0*/  IMAD.MOV.U32 R22, RZ, RZ, -0x1 ;  /* 0xffffffffff167424 */ /* 0x000fe200078e00ff */
[----:B------:R-:W-:Y:S01]  /*a7b0*/  MOV R100, 0xffffffff ;  /* 0xffffffff00647802 */ /* 0x000fe20000000f00 */
[----:B------:R-:W-:Y:S01]  /*a7c0*/  USEL UR40, UR40, URZ, UP0 ;  /* 0x0000003f28287287 */ /* 0x000fe20008000000 */
[----:B------:R-:W-:-:S13]  /*a7d0*/  ISETP.GE.U32.AND.EX P0, PT, R17, UR5, PT, P0 ;  /* 0x0000000511007c0c */ /* 0x000fda000bf06100 */
[----:B------:R-:W-:Y:S05]  /*a7e0*/  @P0 BRA `(.L_x_283) ;  /* 0x00000004004c0947 */ /* 0x000fea0003800000 */
[----:B------:R-:W1:Y:S01]  /*a7f0*/  LDC.64 R10, c[0x0][0x8d0] ;  /* 0x00023400ff0a7b82 */ /* 0x000e620000000a00 */
[----:B------:R-:W2:Y:S01]  /*a800*/  S2R R12, SR_CTAID.X ;  /* 0x00000000000c7919 */ /* 0x000ea20000002500 */
[----:B------:R-:W-:Y:S02]  /*a810*/  MOV R8, R16 ;  /* 0x0000001000087202 */ /* 0x000fe40000000f00 */
[----:B------:R-:W-:Y:S01]  /*a820*/  MOV R9, R17 ;  /* 0x0000001100097202 */ /* 0x000fe20000000f00 */
[----:B------:R-:W3:Y:S03]  /*a830*/  S2R R20, SR_CTAID.Y ;  /* 0x0000000000147919 */ /* 0x000ee60000002600 */
[----:B------:R-:W4:Y:S08]  /*a840*/  LDC R0, c[0x0][0x8d8] ;  /* 0x00023600ff007b82 */ /* 0x000f300000000800 */
[----:B------:R-:W2:Y:S01]  /*a850*/  LDC.64 R14, c[0x0][0x8c8] ;  /* 0x00023200ff0e7b82 */ /* 0x000ea20000000a00 */
[----:B-1----:R-:W-:-:S04]  /*a860*/  ISETP.NE.U32.AND P0, PT, R10, RZ, PT ;  /* 0x000000ff0a00720c */ /* 0x002fc80003f05070 */
[----:B------:R-:W-:-:S13]  /*a870*/  ISETP.NE.AND.EX P0, PT, R11, RZ, PT, P0 ;  /* 0x000000ff0b00720c */ /* 0x000fda0003f05300 */
[----:B--234-:R-:W-:Y:S05]  /*a880*/  @!P0 BRA `(.L_x_284) ;  /* 0x0000000000288947 */ /* 0x01cfea0003800000 */
[----:B------:R-:W1:Y:S02]  /*a890*/  LDC R3, c[0x0][0x8dc] ;  /* 0x00023700ff037b82 */ /* 0x000e640000000800 */
[----:B-1----:R-:W-:-:S05]  /*a8a0*/  IADD3 R3, P0, R16, R3, RZ ;  /* 0x0000000310037210 */ /* 0x002fca0007f1e0ff */
        /* <DEDUP_REMOVED lines=8> */
.L_x_284:
[-CC-:B------:R-:W-:Y:S01]  /*a930*/  SHF.R.U64 R29, R8, R0.reuse, R9.reuse ;  /* 0x00000000081d7219 */ /* 0x180fe20000001209 */
[----:B------:R-:W1:Y:S01]  /*a940*/  LDC.64 R24, c[0x0][0x8e8] ;  /* 0x00023a00ff187b82 */ /* 0x000e620000000a00 */
[----:B------:R-:W-:Y:S01]  /*a950*/  SHF.R.U32.HI R0, RZ, R0, R9 ;  /* 0x00000000ff007219 */ /* 0x000fe20000011609 */
[----:B------:R-:W-:Y:S01]  /*a960*/  ULDC UR4, c[0x0][0x150] ;  /* 0x0000540000047ab9 */ /* 0x000fe20000000800 */
[----:B------:R-:W-:Y:S02]  /*a970*/  IADD3 R3, P0, RZ, -R29, RZ ;  /* 0x8000001dff037210 */ /* 0x000fe40007f1e0ff */
[----:B------:R-:W-:Y:S02]  /*a980*/  I2FP.F32.U32 R7, R12 ;  /* 0x0000000c00077245 */ /* 0x000fe40000201000 */
[----:B------:R-:W-:Y:S01]  /*a990*/  IADD3.X R5, RZ, ~R0, RZ, P0, !PT ;  /* 0x80000000ff057210 */ /* 0x000fe200007fe4ff */
[----:B------:R-:W2:Y:S02]  /*a9a0*/  LDC R6, c[0x0][0x8c0] ;  /* 0x00023000ff067b82 */ /* 0x000ea40000000800 */
[----:B------:R-:W-:Y:S01]  /*a9b0*/  FMUL R7, R7, UR4 ;  /* 0x0000000407077c20 */ /* 0x000fe20008400000 */
[----:B------:R-:W-:Y:S01]  /*a9c0*/  ULDC UR4, c[0x0][0x154] ;  /* 0x0000550000047ab9 */ /* 0x000fe20000000800 */
[----:B------:R-:W-:-:S02]  /*a9d0*/  IMAD R0, R5, R14, RZ ;  /* 0x0000000e05007224 */ /* 0x000fc400078e02ff */
[C---:B------:R-:W-:Y:S02]  /*a9e0*/  IMAD.WIDE.U32 R4, R3.reuse, R14, R16 ;  /* 0x0000000e03047225 */ /* 0x040fe400078e0010 */
[----:B------:R-:W3:Y:S01]  /*a9f0*/  LDC R11, c[0x0][0x8b0] ;  /* 0x00022c00ff0b7b82 */ /* 0x000ee20000000800 */
[----:B------:R-:W4:Y:S01]  /*aa00*/  F2I.U32.TRUNC.NTZ R7, R7 ;  /* 0x0000000700077305 */ /* 0x000f22000020f000 */
[----:B------:R-:W-:-:S04]  /*aa10*/  IMAD R3, R3, R15, R0 ;  /* 0x0000000f03037224 */ /* 0x000fc800078e0200 */
[----:B------:R-:W-:Y:S01]  /*aa20*/  IMAD.IADD R3, R5, 0x1, R3 ;  /* 0x0000000105037824 */ /* 0x000fe200078e0203 */
[----:B------:R-:W-:Y:S01]  /*aa30*/  I2FP.F32.U32 R5, R20 ;  /* 0x0000001400057245 */ /* 0x000fe20000201000 */
[----:B------:R-:W5:Y:S01]  /*aa40*/  LDC R8, c[0x0][0x900] ;  /* 0x00024000ff087b82 */ /* 0x000f620000000800 */
[----:B-1----:R-:W-:-:S04]  /*aa50*/  ISETP.NE.U32.AND P0, PT, R24, RZ, PT ;  /* 0x000000ff1800720c */ /* 0x002fc80003f05070 */
[----:B------:R-:W-:-:S03]  /*aa60*/  ISETP.NE.AND.EX P0, PT, R25, RZ, PT, P0 ;  /* 0x000000ff1900720c */ /* 0x000fc60003f05300 */
[----:B------:R-:W1:Y:S01]  /*aa70*/  LDC R9, c[0x0][0x144] ;  /* 0x00005100ff097b82 */ /* 0x000e620000000800 */
[-CC-:B--2---:R-:W-:Y:S02]  /*aa80*/  SHF.R.U64 R13, R4, R6.reuse, R3.reuse ;  /* 0x00000006040d7219 */ /* 0x184fe40000001203 */
[----:B------:R-:W-:Y:S01]  /*aa90*/  SHF.R.U32.HI R0, RZ, R6, R3 ;  /* 0x00000006ff007219 */ /* 0x000fe20000011603 */
[----:B------:R-:W-:Y:S01]  /*aaa0*/  FMUL R6, R5, UR4 ;  /* 0x0000000405067c20 */ /* 0x000fe20008400000 */
[----:B----4-:R-:W-:-:S03]  /*aab0*/  IADD3 R7, -R7, RZ, RZ ;  /* 0x000000ff07077210 */ /* 0x010fc60007ffe1ff */
[----:B------:R-:W2:Y:S01]  /*aac0*/  LDC R21, c[0x0][0x148] ;  /* 0x00005200ff157b82 */ /* 0x000ea20000000800 */
[----:B------:R4:W1:Y:S01]  /*aad0*/  F2I.U32.TRUNC.NTZ R14, R6 ;  /* 0x00000006000e7305 */ /* 0x000862000020f000 */
[-CC-:B---3--:R-:W-:Y:S02]  /*aae0*/  SHF.R.U64 R10, R13, R11.reuse, R0.reuse ;  /* 0x0000000b0d0a7219 */ /* 0x188fe40000001200 */
[----:B------:R-:W-:-:S04]  /*aaf0*/  SHF.R.U32.HI R3, RZ, R11, R0 ;  /* 0x0000000bff037219 */ /* 0x000fc80000011600 */
[----:B------:R-:W3:Y:S01]  /*ab00*/  LDC R23, c[0x0][0x8f0] ;  /* 0x00023c00ff177b82 */ /* 0x000ee20000000800 */
[-CC-:B-----5:R-:W-:Y:S02]  /*ab10*/  SHF.R.U64 R15, R10, R8.reuse, R3.reuse ;  /* 0x000000080a0f7219 */ /* 0x1a0fe40000001203 */
[----:B------:R-:W-:Y:S02]  /*ab20*/  SHF.R.U32.HI R5, RZ, R8, R3 ;  /* 0x00000008ff057219 */ /* 0x000fe40000011603 */
[----:B------:R-:W-:-:S03]  /*ab30*/  MOV R4, R15 ;  /* 0x0000000f00047202 */ /* 0x000fc60000000f00 */
[----:B------:R-:W2:Y:S01]  /*ab40*/  LDC R26, c[0x0][0x8e0] ;  /* 0x00023800ff1a7b82 */ /* 0x000ea20000000800 */
[----:B-1----:R-:W-:-:S07]  /*ab50*/  IMAD R22, R9, R7, R12 ;  /* 0x0000000709167224 */ /* 0x002fce00078e020c */
[----:B------:R-:W1:Y:S08]  /*ab60*/  LDC R27, c[0x0][0x8b8] ;  /* 0x00022e00ff1b7b82 */ /* 0x000e700000000800 */
[----:B------:R-:W1:Y:S01]  /*ab70*/  LDC R28, c[0x0][0x8a8] ;  /* 0x00022a00ff1c7b82 */ /* 0x000e620000000800 */
[----:B---34-:R-:W-:Y:S05]  /*ab80*/  @!P0 BRA `(.L_x_285) ;  /* 0x0000000000288947 */ /* 0x018fea0003800000 */
[----:B------:R-:W3:Y:S02]  /*ab90*/  LDC R0, c[0x0][0x8f4] ;  /* 0x00023d00ff007b82 */ /* 0x000ee40000000800 */
[----:B---3--:R-:W-:-:S04]  /*aba0*/  IADD3 R3, P0, R15, R0, RZ ;  /* 0x000000000f037210 */ /* 0x008fc80007f1e0ff */
        /* <DEDUP_REMOVED lines=8> */
.L_x_285:
[----:B------:R-:W-:Y:S02]  /*ac30*/  ISETP.NE.AND P0, PT, R2, 0x1, PT ;  /* 0x000000010200780c */ /* 0x000fe40003f05270 */
[----:B------:R-:W-:Y:S02]  /*ac40*/  SHF.R.U64 R0, R4, R23, R5 ;  /* 0x0000001704007219 */ /* 0x000fe40000001205 */
[----:B------:R-:W-:Y:S02]  /*ac50*/  IADD3 R14, -R14, RZ, RZ ;  /* 0x000000ff0e0e7210 */ /* 0x000fe40007ffe1ff */
[----:B------:R-:W-:Y:S02]  /*ac60*/  LOP3.LUT R3, R10, R99, RZ, 0xc0, !PT ;  /* 0x000000630a037212 */ /* 0x000fe400078ec0ff */
[----:B------:R-:W-:Y:S02]  /*ac70*/  IADD3 R4, -R0, RZ, RZ ;  /* 0x000000ff00047210 */ /* 0x000fe40007ffe1ff */
[----:B------:R-:W-:Y:S01]  /*ac80*/  LOP3.LUT R13, R13, R98, RZ, 0xc0, !PT ;  /* 0x000000620d0d7212 */ /* 0x000fe200078ec0ff */
[----:B------:R-:W-:Y:S01]  /*ac90*/  IMAD R3, R94, R0, R3 ;  /* 0x000000005e037224 */ /* 0x000fe200078e0203 */
[----:B------:R-:W-:Y:S01]  /*aca0*/  R2UR UR47, R29 ;  /* 0x000000001d2f72ca */ /* 0x000fe200000e0000 */
[----:B--2---:R-:W-:-:S02]  /*acb0*/  @P0 IMAD R22, R21, R14, R20 ;  /* 0x0000000e15160224 */ /* 0x004fc400078e0214 */
[----:B------:R-:W-:Y:S02]  /*acc0*/  IMAD R0, R4, R26, R15 ;  /* 0x0000001a04007224 */ /* 0x000fe400078e020f */
[----:B-1----:R-:W-:Y:S02]  /*acd0*/  IMAD R22, R3, R27, R22 ;  /* 0x0000001b03167224 */ /* 0x002fe400078e0216 */
[----:B------:R-:W-:Y:S02]  /*ace0*/  IMAD R3, R0, R28, R13 ;  /* 0x0000001c00037224 */ /* 0x000fe400078e020d */
[----:B------:R-:W-:-:S03]  /*acf0*/  IMAD.MOV.U32 R0, RZ, RZ, 0x1 ;  /* 0x00000001ff007424 */ /* 0x000fc600078e00ff */
[----:B------:R-:W-:Y:S02]  /*ad00*/  SEL R100, R3, R22, !P0 ;  /* 0x0000001603647207 */ /* 0x000fe40004000000 */
[----:B------:R-:W-:-:S07]  /*ad10*/  SEL R22, R22, R3, !P0 ;  /* 0x0000000316167207 */ /* 0x000fce0004000000 */
.L_x_283:
[----:B------:R-:W-:Y:S01]  /*ad20*/  LOP3.LUT P0, RZ, R0, 0xff, RZ, 0xc0, !PT ;  /* 0x000000ff00ff7812 */ /* 0x000fe2000780c0ff */
[----:B------:R-:W-:Y:S02]  /*ad30*/  UIMAD.WIDE.U32 UR4, UR43, -0x55555555, URZ ;  /* 0xaaaaaaab2b0478a5 */ /* 0x000fe4000f8e003f */
[----:B------:R-:W-:Y:S02]  /*ad40*/  UIADD3 UR41, UR41, 0x4, URZ ;  /* 0x0000000429297890 */ /* 0x000fe4000fffe03f */
[----:B------:R-:W-:-:S04]  /*ad50*/  USHF.R.U32.HI UR4, URZ, 0x2, UR5 ;  /* 0x000000023f047899 */ /* 0x000fc80008011605 */
[----:B------:R-:W-:-:S04]  /*ad60*/  UIMAD UR43, UR4, -0x6, UR43 ;  /* 0xfffffffa042b78a4 */ /* 0x000fc8000f8e022b */
[----:B------:R-:W-:Y:S08]  /*ad70*/  @P0 BRA `(.L_x_286) ;  /* 0xffffff6800d40947 */ /* 0x000ff0000383ffff */
[----:B------:R-:W-:-:S13]  /*ad80*/  PLOP3.LUT P0, PT, PT, PT, PT, 0x8, 0x0 ;  /* 0x000000000000781c */ /* 0x000fda0003f0e170 */
.L_x_22:
[----:B------:R-:W-:Y:S05]  /*ad90*/  @P0 BRA `(.L_x_14) ;  /* 0x0000002800cc0947 */ /* 0x000fea0003800000 */
[----:B------:R-:W-:Y:S01]  /*ada0*/  ULDC.64 UR6, c[0x0][0x588] ;  /* 0x0001620000067ab9 */ /* 0x000fe20000000a00 */
[----:B------:R-:W-:Y:S01]  /*adb0*/  ULDC.64 UR4, c[0x0][0x590] ;  /* 0x0001640000047ab9 */ /* 0x000fe20000000a00 */
[----:B------:R-:W-:Y:S01]  /*adc0*/  ISETP.NE.U32.AND P0, PT, RZ, UR6, PT ;  /* 0x00000006ff007c0c */ /* 0x000fe2000bf05070 */
[----:B------:R-:W-:-:S04]  /*add0*/  DEPBAR.LE SB0, 0x0 ;  /* 0x000080000000791a */ /* 0x000fc80000000000 */
[----:B------:R-:W-:Y:S01]  /*ade0*/  ISETP.NE.U32.AND P1, PT, RZ, UR4, PT ;  /* 0x00000004ff007c0c */ /* 0x000fe2000bf25070 */
[----:B------:R-:W-:Y:S01]  /*adf0*/  BSSY B0, `(.L_x_287) ;  /* 0x0000015000007945 */ /* 0x000fe20003800000 */
[----:B------:R-:W-:Y:S02]  /*ae00*/  ISETP.NE.AND.EX P0, PT, RZ, UR7, PT, P0 ;  /* 0x00000007ff007c0c */ /* 0x000fe4000bf05300 */
[----:B------:R-:W-:-:S13]  /*ae10*/  ISETP.NE.AND.EX P1, PT, RZ, UR5, PT, P1 ;  /* 0x00000005ff007c0c */ /* 0x000fda000bf25310 */
[----:B------:R-:W-:Y:S05]  /*ae20*/  @P0 BRA P1, `(.L_x_288) ;  /* 0x0000000000440947 */ /* 0x000fea0000800000 */
[----:B------:R-:W-:-:S04]  /*ae30*/  ISETP.NE.U32.AND P0, PT, RZ, UR4, PT ;  /* 0x00000004ff007c0c */ /* 0x000fc8000bf05070 */
[----:B------:R-:W-:-:S13]  /*ae40*/  ISETP.NE.AND.EX P0, PT, RZ, UR5, PT, P0 ;  /* 0x00000005ff007c0c */ /* 0x000fda000bf05300 */
[----:B------:R-:W-:Y:S05]  /*ae50*/  @!P0 BRA `(.L_x_289) ;  /* 0x00000000002c8947 */ /* 0x000fea0003800000 */
[----:B------:R-:W-:-:S13]  /*ae60*/  LOP3.LUT P0, RZ, R90, 0xff, RZ, 0xc0, !PT ;  /* 0x000000ff5aff7812 */ /* 0x000fda000780c0ff */
[----:B------:R-:W-:Y:S05]  /*ae70*/  @!P0 BRA `(.L_x_290) ;  /* 0x0000000000108947 */ /* 0x000fea0003800000 */
[----:B-----5:R-:W-:-:S13]  /*ae80*/  FSETP.NEU.AND P0, PT, R91, RZ, PT ;  /* 0x000000ff5b00720b */ /* 0x020fda0003f0d000 */
[----:B------:R-:W-:Y:S05]  /*ae90*/  @!P0 BREAK B0 ;  /* 0x0000000000008942 */ /* 0x000fea0003800000 */
[----:B------:R-:W-:Y:S05]  /*aea0*/  @P0 BRA `(.L_x_288) ;  /* 0x0000000000240947 */ /* 0x000fea0003800000 */
[----:B------:R-:W-:Y:S05]  /*aeb0*/  BRA `(.L_x_14) ;  /* 0x0000002800847947 */ /* 0x000fea0003800000 */
.L_x_290:
[----:B------:R-:W-:-:S04]  /*aec0*/  ISETP.NE.U32.AND P0, PT, RZ, UR6, PT ;  /* 0x00000006ff007c0c */ /* 0x000fc8000bf05070 */
[----:B------:R-:W-:-:S13]  /*aed0*/  ISETP.NE.AND.EX P0, PT, RZ, UR7, PT, P0 ;  /* 0x00000007ff007c0c */ /* 0x000fda000bf05300 */
[----:B------:R-:W-:Y:S05]  /*aee0*/  @!P0 BREAK B0 ;  /* 0x0000000000008942 */ /* 0x000fea0003800000 */
[----:B------:R-:W-:Y:S05]  /*aef0*/  @P0 BRA `(.L_x_288) ;  /* 0x0000000000100947 */ /* 0x000fea0003800000 */
[----:B------:R-:W-:Y:S05]  /*af00*/  BRA `(.L_x_14) ;  /* 0x0000002800707947 */ /* 0x000fea0003800000 */
.L_x_289:
[----:B-----5:R-:W-:-:S13]  /*af10*/  FSETP.NEU.AND P0, PT, R91, RZ, PT ;  /* 0x000000ff5b00720b */ /* 0x020fda0003f0d000 */
[----:B------:R-:W-:Y:S05]  /*af20*/  @!P0 BREAK B0 ;  /* 0x0000000000008942 */ /* 0x000fea0003800000 */
[----:B------:R-:W-:Y:S05]  /*af30*/  @!P0 BRA `(.L_x_14) ;  /* 0x0000002800648947 */ /* 0x000fea0003800000 */
.L_x_288:
[----:B-1----:R-:W-:Y:S05]  /*af40*/  BSYNC B0 ;  /* 0x0000000000007941 */ /* 0x002fea0003800000 */
.L_x_287:
[----:B------:R-:W-:-:S04]  /*af50*/  LOP3.LUT R18, R18, 0x1, RZ, 0xfc, !PT ;  /* 0x0000000112127812 */ /* 0x000fc800078efcff */
[----:B------:R-:W-:-:S13]  /*af60*/  ISETP.NE.AND P0, PT, R18, 0x3, PT ;  /* 0x000000031200780c */ /* 0x000fda0003f05270 */
[----:B------:R-:W-:Y:S05]  /*af70*/  @!P0 BRA `(.L_x_291) ;  /* 0x0000000000048947 */ /* 0x000fea0003800000 */
[----:B------:R-:W-:Y:S01]  /*af80*/  BPT.TRAP 0x1 ;  /* 0x000000040000795c */ /* 0x000fe20000300000 */
.L_x_291:
[----:B------:R-:W1:Y:S01]  /*af90*/  S2UR UR5, SR_CgaCtaId ;  /* 0x00000000000579c3 */ /* 0x000e620000008800 */
[----:B------:R-:W-:Y:S02]  /*afa0*/  UMOV UR4, 0x400 ;  /* 0x0000040000047882 */ /* 0x000fe40000000000 */
[----:B-1----:R-:W-:-:S04]  /*afb0*/  ULEA UR4, UR5, UR4, 0x18 ;  /* 0x0000000405047291 */ /* 0x002fc8000f8ec03f */
[----:B------:R-:W-:-:S04]  /*afc0*/  ULEA UR4, UR40, UR4, 0x3 ;  /* 0x0000000428047291 */ /* 0x000fc8000f8e183f */
[----:B------:R-:W-:-:S04]  /*afd0*/  UIADD3 UR4, UR4, 0x80, URZ ;  /* 0x0000008004047890 */ /* 0x000fc8000fffe03f */
[----:B------:R-:W-:-:S09]  /*afe0*/  UPRMT UR4, UR5, 0x654, UR4 ;  /* 0x0000065405047896 */ /* 0x000fd20008000004 */
[----:B------:R-:W-:Y:S01]  /*aff0*/  SYNCS.ARRIVE.TRANS64.RED.A1T0 RZ, [UR4], RZ ;  /* 0x000000ffffff79a7 */ /* 0x000fe20008100404 */
[----:B------:R-:W-:Y:S05]  /*b000*/  BRA `(.L_x_14) ;  /* 0x0000002800307947 */ /* 0x000fea0003800000 */
.L_x_13:
[----:B------:R-:W-:Y:S01]  /*b010*/  ULDC.64 UR4, c[0x0][0x8f8] ;  /* 0x00023e0000047ab9 */ /* 0x000fe20000000a00 */
[----:B------:R-:W-:Y:S02]  /*b020*/  PRMT R10, RZ, 0x7610, R10 ;  /* 0x00007610ff0a7816 */ /* 0x000fe4000000000a */
[----:B------:R-:W-:Y:S02]  /*b030*/  ISETP.GE.U32.AND P1, PT, R16, UR4, PT ;  /* 0x0000000410007c0c */ /* 0x000fe4000bf26070 */
[----:B------:R-:W-:Y:S02]  /*b040*/  MOV R22, 0xffffffff ;  /* 0xffffffff00167802 */ /* 0x000fe40000000f00 */
[----:B------:R-:W-:Y:S02]  /*b050*/  ISETP.GE.U32.AND.EX P1, PT, R17, UR5, PT, P1 ;  /* 0x0000000511007c0c */ /* 0x000fe4000bf26110 */
[----:B------:R-:W-:Y:S02]  /*b060*/  MOV R21, 0xffffffff ;  /* 0xffffffff00157802 */ /* 0x000fe40000000f00 */
[----:B------:R-:W-:-:S09]  /*b070*/  MOV R20, 0xffffffff ;  /* 0xffffffff00147802 */ /* 0x000fd20000000f00 */
[----:B------:R-:W-:Y:S05]  /*b080*/  @P1 BRA `(.L_x_292) ;  /* 0x0000000400281947 */ /* 0x000fea0003800000 */
[----:B------:R-:W2:Y:S01]  /*b090*/  LDC.64 R20, c[0x0][0x8d0] ;  /* 0x00023400ff147b82 */ /* 0x000ea20000000a00 */
[----:B------:R-:W-:Y:S01]  /*b0a0*/  IMAD.MOV.U32 R14, RZ, RZ, R16 ;  /* 0x000000ffff0e7224 */ /* 0x000fe200078e0010 */
[----:B------:R-:W-:-:S06]  /*b0b0*/  MOV R15, R17 ;  /* 0x00000011000f7202 */ /* 0x000fcc0000000f00 */
[----:B------:R-:W3:Y:S08]  /*b0c0*/  LDC R22, c[0x0][0x8d8] ;  /* 0x00023600ff167b82 */ /* 0x000ef00000000800 */
[----:B------:R-:W4:Y:S01]  /*b0d0*/  LDC.64 R26, c[0x0][0x8c8] ;  /* 0x00023200ff1a7b82 */ /* 0x000f220000000a00 */
[----:B--2---:R-:W-:-:S04]  /*b0e0*/  ISETP.NE.U32.AND P1, PT, R20, RZ, PT ;  /* 0x000000ff1400720c */ /* 0x004fc80003f25070 */
[----:B------:R-:W-:-:S13]  /*b0f0*/  ISETP.NE.AND.EX P1, PT, R21, RZ, PT, P1 ;  /* 0x000000ff1500720c */ /* 0x000fda0003f25310 */
[----:B---34-:R-:W-:Y:S05]  /*b100*/  @!P1 BRA `(.L_x_293) ;  /* 0x0000000000289947 */ /* 0x018fea0003800000 */
[----:B------:R-:W2:Y:S02]  /*b110*/  LDC R11, c[0x0][0x8dc] ;  /* 0x00023700ff0b7b82 */ /* 0x000ea40000000800 */
[----:B--2---:R-:W-:-:S04]  /*b120*/  IADD3 R15, P1, R16, R11, RZ ;  /* 0x0000000b100f7210 */ /* 0x004fc80007f3e0ff */
[----:B------:R-:W-:-:S05]  /*b130*/  IADD3.X R25, RZ, R17, RZ, P1, !PT ;  /* 0x00000011ff197210 */ /* 0x000fca0000ffe4ff */
[----:B------:R-:W-:-:S04]  /*b140*/  IMAD.WIDE.U32 R10, R25, R20, RZ ;  /* 0x00000014190a7225 */ /* 0x000fc800078e00ff */
[----:B------:R-:W-:-:S04]  /*b150*/  IMAD.WIDE.U32 R12, P1, R15, R21, R10 ;  /* 0x000000150f0c7225 */ /* 0x000fc8000782000a */
[----:B------:R-:W-:Y:S01]  /*b160*/  IMAD.WIDE.U32 R10, R15, R20, RZ ;  /* 0x000000140f0a7225 */ /* 0x000fe200078e00ff */
[----:B------:R-:W-:-:S03]  /*b170*/  IADD3.X R15, RZ, RZ, RZ, P1, !PT ;  /* 0x000000ffff0f7210 */ /* 0x000fc60000ffe4ff */
[----:B------:R-:W-:Y:S01]  /*b180*/  IMAD.MOV.U32 R14, RZ, RZ, R13 ;  /* 0x000000ffff0e7224 */ /* 0x000fe200078e000d */
[----:B------:R-:W-:-:S05]  /*b190*/  IADD3 RZ, P1, R11, R12, RZ ;  /* 0x0000000c0bff7210 */ /* 0x000fca0007f3e0ff */
[----:B------:R-:W-:-:S08]  /*b1a0*/  IMAD.WIDE.U32.X R14, R25, R21, R14, P1 ;  /* 0x00000015190e7225 */ /* 0x000fd000008e040e */
.L_x_293:
[----:B------:R-:W2:Y:S01]  /*b1b0*/  LDC.64 R30, c[0x0][0x8e8] ;  /* 0x00023a00ff1e7b82 */ /* 0x000ea20000000a00 */
[-CC-:B------:R-:W-:Y:S01]  /*b1c0*/  SHF.R.U64 R24, R14, R22.reuse, R15.reuse ;  /* 0x000000160e187219 */ /* 0x180fe2000000120f */
[----:B------:R-:W-:Y:S01]  /*b1d0*/  IMAD.MOV.U32 R32, RZ, RZ, 0x1 ;  /* 0x00000001ff207424 */ /* 0x000fe200078e00ff */
[----:B------:R-:W-:Y:S02]  /*b1e0*/  SHF.R.U32.HI R10, RZ, R22, R15 ;  /* 0x00000016ff0a7219 */ /* 0x000fe4000001160f */
[----:B------:R-:W-:-:S03]  /*b1f0*/  IADD3 R13, P1, RZ, -R24, RZ ;  /* 0x80000018ff0d7210 */ /* 0x000fc60007f3e0ff */
[----:B------:R-:W3:Y:S01]  /*b200*/  LDC R14, c[0x0][0x8c0] ;  /* 0x00023000ff0e7b82 */ /* 0x000ee20000000800 */
[----:B------:R-:W-:-:S05]  /*b210*/  IADD3.X R11, RZ, ~R10, RZ, P1, !PT ;  /* 0x8000000aff0b7210 */ /* 0x000fca0000ffe4ff */
[-C--:B------:R-:W-:Y:S02]  /*b220*/  IMAD R12, R11, R26.reuse, RZ ;  /* 0x0000001a0b0c7224 */ /* 0x080fe400078e02ff */
[----:B------:R-:W4:Y:S01]  /*b230*/  LDC R22, c[0x0][0x8b0] ;  /* 0x00022c00ff167b82 */ /* 0x000f220000000800 */
[----:B------:R-:W-:-:S04]  /*b240*/  IMAD.WIDE.U32 R10, R13, R26, R16 ;  /* 0x0000001a0d0a7225 */ /* 0x000fc800078e0010 */
        /* <DEDUP_REMOVED lines=30> */
.L_x_294:
[----:B------:R-:W-:Y:S02]  /*b430*/  ISETP.NE.AND P1, PT, R2, 0x1, PT ;  /* 0x000000010200780c */ /* 0x000fe40003f25270 */
[----:B---3--:R-:W-:Y:S02]  /*b440*/  SHF.R.U64 R10, R10, R27, R11 ;  /* 0x0000001b0a0a7219 */ /* 0x008fe4000000120b */
[----:B------:R-:W-:Y:S02]  /*b450*/  SHF.L.U32 R32, R32, R29, RZ ;  /* 0x0000001d20207219 */ /* 0x000fe400000006ff */
[----:B------:R-:W-:Y:S02]  /*b460*/  LOP3.LUT R7, R25, R34, RZ, 0xc0, !PT ;  /* 0x0000002219077212 */ /* 0x000fe400078ec0ff */
[----:B--2---:R-:W-:Y:S02]  /*b470*/  IADD3 R13, R26, -0x1, RZ ;  /* 0xffffffff1a0d7810 */ /* 0x004fe40007ffe0ff */
[----:B------:R-:W-:Y:S01]  /*b480*/  IADD3 R11, -R10, RZ, RZ ;  /* 0x000000ff0a0b7210 */ /* 0x000fe20007ffe1ff */
[----:B------:R-:W-:Y:S01]  /*b490*/  IMAD R7, R32, R10, R7 ;  /* 0x0000000a20077224 */ /* 0x000fe200078e0207 */
[----:B------:R-:W-:Y:S01]  /*b4a0*/  MOV R10, 0x1 ;  /* 0x00000001000a7802 */ /* 0x000fe20000000f00 */
[----:B------:R-:W-:Y:S01]  /*b4b0*/  @P1 IMAD R8, R9, R23, R6 ;  /* 0x0000001709081224 */ /* 0x000fe200078e0206 */
[----:B------:R-:W-:Y:S01]  /*b4c0*/  LOP3.LUT R9, R20, R13, RZ, 0xc0, !PT ;  /* 0x0000000d14097212 */ /* 0x000fe200078ec0ff */
[----:B----4-:R-:W-:-:S02]  /*b4d0*/  IMAD R6, R11, R28, R22 ;  /* 0x0000001c0b067224 */ /* 0x010fc400078e0216 */
[----:B-1----:R-:W-:Y:S02]  /*b4e0*/  IMAD R8, R7, R33, R8 ;  /* 0x0000002107087224 */ /* 0x002fe400078e0208 */
[----:B------:R-:W-:Y:S02]  /*b4f0*/  IMAD R7, R6, R26, R9 ;  /* 0x0000001a06077224 */ /* 0x000fe400078e0209 */
[----:B------:R-:W-:-:S03]  /*b500*/  IMAD.MOV.U32 R20, RZ, RZ, R24 ;  /* 0x000000ffff147224 */ /* 0x000fc600078e0018 */
[----:B------:R-:W-:Y:S02]  /*b510*/  SEL R21, R7, R8, !P1 ;  /* 0x0000000807157207 */ /* 0x000fe40004800000 */
[----:B------:R-:W-:-:S07]  /*b520*/  SEL R22, R8, R7, !P1 ;  /* 0x0000000708167207 */ /* 0x000fce0004800000 */
.L_x_292:
[----:B------:R-:W-:-:S08]  /*b530*/  NOP ;  /* 0x0000000000007918 */ /* 0x000fd00000000000 */
[----:B------:R-:W2:-:S00]  /*b540*/  USETMAXREG.DEALLOC.CTAPOOL 0x28 ;  /* 0x00000028000079c8 */ /* 0x000e8000080e0500 */
[----:B--2---:R-:W-:-:S13]  /*b550*/  ISETP.NE.AND P1, PT, R3, 0x1, PT ;  /* 0x000000010300780c */ /* 0x004fda0003f25270 */
[----:B------:R-:W-:Y:S05]  /*b560*/  @!P1 BRA `(.L_x_14) ;  /* 0x0000002000d89947 */ /* 0x000fea0003800000 */
[----:B------:R-:W-:Y:S05]  /*b570*/  @!P4 BRA `(.L_x_295) ;  /* 0x0000001000acc947 */ /* 0x000fea0003800000 */
[----:B------:R-:W-:-:S13]  /*b580*/  ISETP.NE.OR P0, PT, R3, 0x2, P0 ;  /* 0x000000020300780c */ /* 0x000fda0000705670 */
[----:B------:R-:W-:Y:S05]  /*b590*/  @P0 BRA `(.L_x_14) ;  /* 0x0000002000cc0947 */ /* 0x000fea0003800000 */
[----:B------:R-:W-:-:S13]  /*b5a0*/  LOP3.LUT P1, RZ, R10, 0xff, RZ, 0xc0, !PT ;  /* 0x000000ff0aff7812 */ /* 0x000fda000782c0ff */
[----:B------:R-:W-:Y:S05]  /*b5b0*/  @!P1 BRA `(.L_x_296) ;  /* 0x0000000000189947 */ /* 0x000fea0003800000 */
[----:B------:R-:W-:Y:S01]  /*b5c0*/  UMOV UR4, 0x400 ;  /* 0x0000040000047882 */ /* 0x000fe20000000000 */
[----:B------:R-:W-:Y:S01]  /*b5d0*/  MOV R0, RZ ;  /* 0x000000ff00007202 */ /* 0x000fe20000000f00 */
[----:B-1----:R-:W-:-:S03]  /*b5e0*/  ULEA UR4, UR36, UR4, 0x18 ;  /* 0x0000000424047291 */ /* 0x002fc6000f8ec03f */
[----:B------:R-:W-:-:S06]  /*b5f0*/  SHF.L.U32 R0, R0, 0x1f, RZ ;  /* 0x0000001f00007819 */ /* 0x000fcc00000006ff */
[----:B------:R-:W1:Y:S02]  /*b600*/  SYNCS.PHASECHK.TRANS64.TRYWAIT P0, [UR4+0xa8], R0 ;  /* 0x0000a800ff0075a7 */ /* 0x000e640008000144 */
[----:B-1----:R-:W-:Y:S05]  /*b610*/  @!P0 BRA `(.L_x_297) ;  /* 0x0000002400348947 */ /* 0x002fea0003800000 */
.L_x_296:
[----:B-1----:R-:W-:Y:S01]  /*b620*/  PRMT R0, RZ, 0x7610, R0 ;  /* 0x00007610ff007816 */ /* 0x002fe20000000000 */
[----:B------:R-:W-:Y:S06]  /*b630*/  @P3 BRA `(.L_x_298) ;  /* 0x0000000000243947 */ /* 0x000fec0003800000 */
[----:B------:R-:W-:Y:S02]  /*b640*/  ULDC.64 UR4, c[0x0][0x588] ;  /* 0x0001620000047ab9 */ /* 0x000fe40000000a00 */
[----:B------:R-:W-:-:S04]  /*b650*/  ISETP.NE.U32.AND P0, PT, RZ, UR4, PT ;  /* 0x00000004ff007c0c */ /* 0x000fc8000bf05070 */
[----:B------:R-:W-:-:S13]  /*b660*/  ISETP.NE.AND.EX P0, PT, RZ, UR5, PT, P0 ;  /* 0x00000005ff007c0c */ /* 0x000fda000bf05300 */
[----:B------:R-:W-:Y:S05]  /*b670*/  @!P0 BRA `(.L_x_299) ;  /* 0x00000000000c8947 */ /* 0x000fea0003800000 */
[----:B------:R2:W5:Y:S01]  /*b680*/  LDG.E R3, desc[UR52][R4.64] ;  /* 0x0000003404037981 */ /* 0x000562000c1e1900 */
[----:B------:R-:W-:Y:S01]  /*b690*/  MOV R0, 0x1 ;  /* 0x0000000100007802 */ /* 0x000fe20000000f00 */
[----:B------:R-:W-:Y:S06]  /*b6a0*/  BRA `(.L_x_298) ;  /* 0x0000000000087947 */ /* 0x000fec0003800000 */
.L_x_299:
[----:B------:R-:W1:Y:S01]  /*b6b0*/  LDC R3, c[0x0][0x580] ;  /* 0x00016000ff037b82 */ /* 0x000e620000000800 */
[----:B------:R-:W-:-:S07]  /*b6c0*/  MOV R0, 0x1 ;  /* 0x0000000100007802 */ /* 0x000fce0000000f00 */
.L_x_298:
[----:B------:R-:W-:Y:S01]  /*b6d0*/  IMAD.MOV.U32 R8, RZ, RZ, 0x1 ;  /* 0x00000001ff087424 */ /* 0x000fe200078e00ff */
[----:B------:R-:W-:Y:S06]  /*b6e0*/  @!P1 BRA `(.L_x_300) ;  /* 0x0000000c00e09947 */ /* 0x000fec0003800000 */
[----:B------:R-:W3:Y:S01]  /*b6f0*/  LDC R9, c[0x0][0x900] ;  /* 0x00024000ff097b82 */ /* 0x000ee20000000800 */
[----:B--2---:R-:W-:Y:S01]  /*b700*/  MOV R4, 0xffffffff ;  /* 0xffffffff00047802 */ /* 0x004fe20000000f00 */
[----:B------:R-:W-:Y:S01]  /*b710*/  ULDC.64 UR6, c[0x0][0x198] ;  /* 0x0000660000067ab9 */ /* 0x000fe20000000a00 */
[----:B------:R-:W-:Y:S01]  /*b720*/  MOV R6, 0x1 ;  /* 0x0000000100067802 */ /* 0x000fe20000000f00 */
[----:B------:R-:W-:Y:S01]  /*b730*/  ULDC.64 UR14, c[0x0][0x588] ;  /* 0x00016200000e7ab9 */ /* 0x000fe20000000a00 */
[----:B------:R-:W-:Y:S01]  /*b740*/  LOP3.LUT R10, R18, 0x2, RZ, 0xfc, !PT ;  /* 0x00000002120a7812 */ /* 0x000fe200078efcff */
[----:B------:R-:W-:Y:S01]  /*b750*/  ULDC.64 UR22, c[0x0][0x590] ;  /* 0x0001640000167ab9 */ /* 0x000fe20000000a00 */
[----:B------:R-:W-:Y:S01]  /*b760*/  MOV R8, 0x1 ;  /* 0x0000000100087802 */ /* 0x000fe20000000f00 */
[----:B------:R-:W2:Y:S01]  /*b770*/  LDC R11, c[0x0][0x8a8] ;  /* 0x00022a00ff0b7b82 */ /* 0x000ea20000000800 */
[----:B------:R-:W-:Y:S01]  /*b780*/  ULDC.64 UR24, c[0x0][0x8f8] ;  /* 0x00023e0000187ab9 */ /* 0x000fe20000000a00 */
[----:B---3--:R-:W-:-:S02]  /*b790*/  SHF.L.U32 R4, R4, R9, RZ ;  /* 0x0000000904047219 */ /* 0x008fc400000006ff */
[----:B------:R-:W-:Y:S02]  /*b7a0*/  SHF.L.U32 R9, R6, R9, RZ ;  /* 0x0000000906097219 */ /* 0x000fe400000006ff */
[----:B------:R-:W-:Y:S01]  /*b7b0*/  LOP3.LUT R12, RZ, R4, RZ, 0x33, !PT ;  /* 0x00000004ff0c7212 */ /* 0x000fe200078e33ff */
[----:B--2---:R-:W-:-:S07]  /*b7c0*/  VIADD R11, R11, 0xffffffff ;  /* 0xffffffff0b0b7836 */ /* 0x004fce0000000000 */
.L_x_332:
[----:B------:R-:W-:Y:S02]  /*b7d0*/  ISETP.NE.U32.AND P0, PT, RZ, UR22, PT ;  /* 0x00000016ff007c0c */ /* 0x000fe4000bf05070 */
[----:B------:R-:W-:Y:S02]  /*b7e0*/  R2UR UR19, R22 ;  /* 0x00000000161372ca */ /* 0x000fe400000e0000 */
[----:B------:R-:W-:Y:S02]  /*b7f0*/  R2UR UR18, R21 ;  /* 0x00000000151272ca */ /* 0x000fe400000e0000 */
[----:B------:R-:W-:-:S09]  /*b800*/  ISETP.NE.AND.EX P0, PT, RZ, UR23, PT, P0 ;  /* 0x00000017ff007c0c */ /* 0x000fd2000bf05300 */
[----:B------:R-:W-:Y:S02]  /*b810*/  USHF.L.U32 UR19, UR19, 0x7, URZ ;  /* 0x0000000713137899 */ /* 0x000fe4000800063f */
[----:B------:R-:W-:Y:S02]  /*b820*/  USHF.L.U32 UR18, UR18, 0x7, URZ ;  /* 0x0000000712127899 */ /* 0x000fe4000800063f */
[----:B--234-:R-:W-:Y:S10]  /*b830*/  @!P0 BRA `(.L_x_301) ;  /* 0x00000000002c8947 */ /* 0x01cff40003800000 */
[----:B------:R-:W-:-:S04]  /*b840*/  ISETP.NE.U32.AND P1, PT, RZ, UR14, PT ;  /* 0x0000000eff007c0c */ /* 0x000fc8000bf25070 */
[----:B------:R-:W-:-:S13]  /*b850*/  ISETP.NE.AND.EX P1, PT, RZ, UR15, PT, P1 ;  /* 0x0000000fff007c0c */ /* 0x000fda000bf25310 */
[----:B------:R-:W-:Y:S05]  /*b860*/  @!P1 BRA `(.L_x_302) ;  /* 0x0000000000189947 */ /* 0x000fea0003800000 */
[----:B------:R-:W2:Y:S01]  /*b870*/  LDC.64 R4, c[0x0][0x588] ;  /* 0x00016200ff047b82 */ /* 0x000ea20000000a00 */
[----:B-1---5:R-:W-:-:S04]  /*b880*/  IMAD R3, R20, UR22, RZ ;  /* 0x0000001614037c24 */ /* 0x022fc8000f8e02ff */
[----:B--2---:R-:W-:-:S05]  /*b890*/  IMAD.WIDE R4, R3, 0x4, R4 ;  /* 0x0000000403047825 */ /* 0x004fca00078e0204 */
[----:B------:R3:W5:Y:S01]  /*b8a0*/  LDG.E R3, desc[UR52][R4.64] ;  /* 0x0000003404037981 */ /* 0x000762000c1e1900 */
[----:B------:R-:W-:Y:S01]  /*b8b0*/  MOV R0, 0x1 ;  /* 0x0000000100007802 */ /* 0x000fe20000000f00 */
[----:B------:R-:W-:Y:S06]  /*b8c0*/  BRA `(.L_x_301) ;  /* 0x0000000000087947 */ /* 0x000fec0003800000 */
.L_x_302:
[----:B-1---5:R-:W2:Y:S01]  /*b8d0*/  LDC R3, c[0x0][0x580] ;  /* 0x00016000ff037b82 */ /* 0x022ea20000000800 */
[----:B------:R-:W-:-:S07]  /*b8e0*/  MOV R0, 0x1 ;  /* 0x0000000100007802 */ /* 0x000fce0000000f00 */
.L_x_301:
[----:B------:R-:W-:Y:S05]  /*b8f0*/  @!P0 BRA `(.L_x_303) ;  /* 0x00000000001c8947 */ /* 0x000fea0003800000 */
[----:B------:R-:W-:-:S13]  /*b900*/  LOP3.LUT P2, RZ, R0, 0xff, RZ, 0xc0, !PT ;  /* 0x000000ff00ff7812 */ /* 0x000fda000784c0ff */
[----:B---3--:R-:W3:Y:S02]  /*b910*/  @!P2 LDC.64 R4, c[0x0][0x588] ;  /* 0x00016200ff04ab82 */ /* 0x008ee40000000a00 */
[----:B---3--:R-:W-:-:S04]  /*b920*/  @!P2 ISETP.NE.U32.AND P0, PT, R4, RZ, PT ;  /* 0x000000ff0400a20c */ /* 0x008fc80003f05070 */
[----:B------:R-:W-:Y:S02]  /*b930*/  @!P2 ISETP.NE.AND.EX P1, PT, R5, RZ, PT, P0 ;  /* 0x000000ff0500a20c */ /* 0x000fe40003f25300 */
[----:B-12--5:R-:W-:Y:S02]  /*b940*/  @P2 FSETP.EQ.AND P0, PT, R3, RZ, PT ;  /* 0x000000ff0300220b */ /* 0x026fe40003f02000 */
[----:B------:R-:W-:Y:S01]  /*b950*/  @!P2 PLOP3.LUT P0, PT, P1, PT, PT, 0x8, 0x0 ;  /* 0x000000000000a81c */ /* 0x000fe20000f0e170 */
[----:B------:R-:W-:-:S12]  /*b960*/  BRA `(.L_x_304) ;  /* 0x0000000000047947 */ /* 0x000fd80003800000 */
.L_x_303:
[----:B-12--5:R-:W-:-:S13]  /*b970*/  FSETP.EQ.AND P0, PT, R3, RZ, PT ;  /* 0x000000ff0300720b */ /* 0x026fda0003f02000 */
.L_x_304:
[----:B------:R-:W-:Y:S02]  /*b980*/  ISETP.NE.AND P2, PT, R10, 0x3, PT ;  /* 0x000000030a00780c */ /* 0x000fe40003f45270 */
[----:B------:R-:W-:-:S04]  /*b990*/  ELECT P1, URZ, PT ;  /* 0x00000000003f782f */ /* 0x000fc80003820000 */
[----:B------:R-:W-:-:S07]  /*b9a0*/  PLOP3.LUT P0, PT, P1, P0, PT, 0x20, 0x0 ;  /* 0x000000000000781c */ /* 0x000fce0000f00470 */
[----:B------:R-:W-:Y:S06]  /*b9b0*/  @!P2 BRA `(.L_x_305) ;  /* 0x000000000004a947 */ /* 0x000fec0003800000 */
[----:B------:R-:W-:Y:S01]  /*b9c0*/  BPT.TRAP 0x1 ;  /* 0x000000040000795c */ /* 0x000fe20000300000 */
.L_x_305:
[----:B------:R-:W1:Y:S01]  /*b9d0*/  S2UR UR36, SR_CgaCtaId ;  /* 0x00000000002479c3 */ /* 0x000e620000008800 */
[----:B------:R-:W-:Y:S01]  /*b9e0*/  UMOV UR4, 0x400 ;  /* 0x0000040000047882 */ /* 0x000fe20000000000 */
[----:B---3--:R-:W-:Y:S01]  /*b9f0*/  SHF.L.U32 R4, R8, 0x1f, RZ ;  /* 0x0000001f08047819 */ /* 0x008fe200000006ff */
[----:B-1----:R-:W-:-:S09]  /*ba00*/  ULEA UR5, UR36, UR4, 0x18 ;  /* 0x0000000424057291 */ /* 0x002fd2000f8ec03f */
[----:B------:R-:W1:Y:S02]  /*ba10*/  SYNCS.PHASECHK.TRANS64.TRYWAIT P1, [UR5+0x80], R4 ;  /* 0x00008004ff0075a7 */ /* 0x000e640008020145 */
[----:B-1----:R-:W-:Y:S05]  /*ba20*/  @!P1 BRA `(.L_x_306) ;  /* 0x0000002000489947 */ /* 0x002fea0003800000 */
.L_x_365:
[----:B------:R-:W-:Y:S04]  /*ba30*/  BSSY B0, `(.L_x_307) ;  /* 0x000000e000007945 */ /* 0x000fe80003800000 */
[----:B------:R-:W-:Y:S05]  /*ba40*/  @!P0 BRA `(.L_x_308) ;  /* 0x0000000000308947 */ /* 0x000fea0003800000 */
[----:B------:R-:W-:Y:S01]  /*ba50*/  R2UR UR20, R20 ;  /* 0x00000000141472ca */ /* 0x000fe200000e0000 */
[----:B------:R-:W-:Y:S02]  /*ba60*/  UIADD3 UR8, UP0, UR6, 0x3f0, URZ ;  /* 0x000003f006087890 */ /* 0x000fe4000ff1e03f */
[----:B------:R-:W-:Y:S02]  /*ba70*/  UIADD3 UR16, UR5, 0x200, URZ ;  /* 0x0000020005107890 */ /* 0x000fe4000fffe03f */
[----:B------:R-:W-:Y:S02]  /*ba80*/  UIADD3 UR17, UR5, 0x60, URZ ;  /* 0x0000006005117890 */ /* 0x000fe4000fffe03f */
[----:B------:R-:W-:Y:S01]  /*ba90*/  UIADD3.X UR9, URZ, UR7, URZ, UP0, !UPT ;  /* 0x000000073f097290 */ /* 0x000fe200087fe43f */
[----:B------:R-:W-:Y:S01]  /*baa0*/  UMOV UR10, 0x0 ;  /* 0x00000000000a7882 */ /* 0x000fe20000000000 */
[----:B------:R-:W-:-:S07]  /*bab0*/  UMOV UR11, 0x10000000 ;  /* 0x10000000000b7882 */ /* 0x000fce0000000000 */
[----:B------:R2:W-:Y:S02]  /*bac0*/  UTMALDG.3D [UR16], [UR8], desc[UR10] ;  /* 0x00000a10080075b4 */ /* 0x0005e40008011000 */
[----:B--2---:R-:W-:Y:S05]  /*bad0*/  @!P2 BRA `(.L_x_309) ;  /* 0x000000000004a947 */ /* 0x004fea0003800000 */
[----:B------:R-:W-:Y:S01]  /*bae0*/  BPT.TRAP 0x1 ;  /* 0x000000040000795c */ /* 0x000fe20000300000 */
.L_x_309:
[----:B-1----:R-:W1:Y:S02]  /*baf0*/  LDC R5, c[0x0][0x800] ;  /* 0x00020000ff057b82 */ /* 0x002e640000000800 */
[----:B-1----:R2:W-:Y:S02]  /*bb00*/  SYNCS.ARRIVE.TRANS64.RED.A0TR RZ, [UR5+0x60], R5 ;  /* 0x00006005ffff79a7 */ /* 0x0025e40008300405 */
.L_x_308:
[----:B------:R-:W-:Y:S05]  /*bb10*/  BSYNC B0 ;  /* 0x0000000000007941 */ /* 0x000fea0003800000 */
.L_x_307:
[----:B------:R-:W-:Y:S05]  /*bb20*/  @!P2 BRA `(.L_x_310) ;  /* 0x000000000004a947 */ /* 0x000fea0003800000 */
[----:B------:R-:W-:Y:S01]  /*bb30*/  BPT.TRAP 0x1 ;  /* 0x000000040000795c */ /* 0x000fe20000300000 */
.L_x_310:
[----:B------:R-:W-:-:S04]  /*bb40*/  UIADD3 UR4, UR5, 0x60, URZ ;  /* 0x0000006005047890 */ /* 0x000fc8000fffe03f */
[----:B------:R-:W-:-:S09]  /*bb50*/  UPRMT UR4, UR36, 0x654, UR4 ;  /* 0x0000065424047896 */ /* 0x000fd20008000004 */
[----:B------:R-:W-:Y:S01]  /*bb60*/  SYNCS.ARRIVE.TRANS64.RED.A1T0 RZ, [UR4], RZ ;  /* 0x000000ffffff79a7 */ /* 0x000fe20008100404 */
[----:B------:R-:W-:Y:S05]  /*bb70*/  @!P2 BRA `(.L_x_311) ;  /* 0x000000000004a947 */ /* 0x000fea0003800000 */
[----:B------:R-:W-:Y:S01]  /*bb80*/  BPT.TRAP 0x1 ;  /* 0x000000040000795c */ /* 0x000fe20000300000 */
.L_x_311:
[----:B------:R-:W3:Y:S02]  /*bb90*/  SYNCS.PHASECHK.TRANS64.TRYWAIT P1, [UR5+0x88], R4 ;  /* 0x00008804ff0075a7 */ /* 0x000ee40008020145 */
[----:B---3--:R-:W-:Y:S05]  /*bba0*/  @!P1 BRA `(.L_x_312) ;  /* 0x0000002000009947 */ /* 0x008fea0003800000 */
.L_x_366:
[----:B------:R-:W-:Y:S04]  /*bbb0*/  BSSY B0, `(.L_x_313) ;  /* 0x0000010000007945 */ /* 0x000fe80003800000 */
[----:B------:R-:W-:Y:S05]  /*bbc0*/  @!P0 BRA `(.L_x_314) ;  /* 0x0000000000388947 */ /* 0x000fea0003800000 */
[----:B------:R-:W-:Y:S01]  /*bbd0*/  UIADD3 UR16, UP0, UR6, 0x3f0, URZ ;  /* 0x000003f006107890 */ /* 0x000fe2000ff1e03f */
[----:B------:R-:W-:Y:S01]  /*bbe0*/  R2UR UR12, R20 ;  /* 0x00000000140c72ca */ /* 0x000fe200000e0000 */
[----:B------:R-:W-:Y:S02]  /*bbf0*/  UIADD3 UR10, UR18, 0x20, URZ ;  /* 0x00000020120a7890 */ /* 0x000fe4000fffe03f */
[----:B------:R-:W-:Y:S02]  /*bc00*/  UIADD3 UR8, UR5, 0x2200, URZ ;  /* 0x0000220005087890 */ /* 0x000fe4000fffe03f */
[----:B------:R-:W-:Y:S02]  /*bc10*/  UIADD3 UR9, UR5, 0x68, URZ ;  /* 0x0000006805097890 */ /* 0x000fe4000fffe03f */
[----:B------:R-:W-:Y:S01]  /*bc20*/  UIADD3.X UR17, URZ, UR7, URZ, UP0, !UPT ;  /* 0x000000073f117290 */ /* 0x000fe200087fe43f */
[----:B------:R-:W-:Y:S01]  /*bc30*/  UMOV UR20, 0x0 ;  /* 0x0000000000147882 */ /* 0x000fe20000000000 */
[----:B------:R-:W-:Y:S01]  /*bc40*/  UMOV UR21, 0x10000000 ;  /* 0x1000000000157882 */ /* 0x000fe20000000000 */
[----:B------:R-:W-:-:S06]  /*bc50*/  UMOV UR11, UR19 ;  /* 0x00000013000b7c82 */ /* 0x000fcc0008000000 */
[----:B------:R3:W-:Y:S02]  /*bc60*/  UTMALDG.3D [UR8], [UR16], desc[UR20] ;  /* 0x00001408100075b4 */ /* 0x0007e40008011000 */
[----:B---3--:R-:W-:Y:S05]  /*bc70*/  @!P2 BRA `(.L_x_315) ;  /* 0x000000000004a947 */ /* 0x008fea0003800000 */
[----:B------:R-:W-:Y:S01]  /*bc80*/  BPT.TRAP 0x1 ;  /* 0x000000040000795c */ /* 0x000fe20000300000 */
.L_x_315:
[----:B-12---:R-:W1:Y:S02]  /*bc90*/  LDC R5, c[0x0][0x800] ;  /* 0x00020000ff057b82 */ /* 0x006e640000000800 */
[----:B-1----:R3:W-:Y:S02]  /*bca0*/  SYNCS.ARRIVE.TRANS64.RED.A0TR RZ, [UR5+0x68], R5 ;  /* 0x00006805ffff79a7 */ /* 0x0027e40008300405 */
.L_x_314:
[----:B------:R-:W-:Y:S05]  /*bcb0*/  BSYNC B0 ;  /* 0x0000000000007941 */ /* 0x000fea0003800000 */
.L_x_313:
[----:B------:R-:W-:Y:S05]  /*bcc0*/  @!P2 BRA `(.L_x_316) ;  /* 0x000000000004a947 */ /* 0x000fea0003800000 */
[----:B------:R-:W-:Y:S01]  /*bcd0*/  BPT.TRAP 0x1 ;  /* 0x000000040000795c */ /* 0x000fe20000300000 */
.L_x_316:
[----:B------:R-:W-:-:S04]  /*bce0*/  UIADD3 UR4, UR5, 0x68, URZ ;  /* 0x0000006805047890 */ /* 0x000fc8000fffe03f */
[----:B------:R-:W-:-:S09]  /*bcf0*/  UPRMT UR4, UR36, 0x654, UR4 ;  /* 0x0000065424047896 */ /* 0x000fd20008000004 */
[----:B------:R-:W-:Y:S01]  /*bd00*/  SYNCS.ARRIVE.TRANS64.RED.A1T0 RZ, [UR4], RZ ;  /* 0x000000ffffff79a7 */ /* 0x000fe20008100404 */
[----:B------:R-:W-:Y:S05]  /*bd10*/  @!P2 BRA `(.L_x_317) ;  /* 0x000000000004a947 */ /* 0x000fea0003800000 */
[----:B------:R-:W-:Y:S01]  /*bd20*/  BPT.TRAP 0x1 ;  /* 0x000000040000795c */ /* 0x000fe20000300000 */
.L_x_317:
[----:B------:R-:W4:Y:S02]  /*bd30*/  SYNCS.PHASECHK.TRANS64.TRYWAIT P1, [UR5+0x90], R4 ;  /* 0x00009004ff0075a7 */ /* 0x000f240008020145 */
[----:B----4-:R-:W-:Y:S05]  /*bd40*/  @!P1 BRA `(.L_x_318) ;  /* 0x0000001c00b09947 */ /* 0x010fea0003800000 */
.L_x_367:
        /* <DEDUP_REMOVED lines=12> */
[----:B----4-:R-:W-:Y:S05]  /*be10*/  @!P2 BRA `(.L_x_321) ;  /* 0x000000000004a947 */ /* 0x010fea0003800000 */
[----:B------:R-:W-:Y:S01]  /*be20*/  BPT.TRAP 0x1 ;  /* 0x000000040000795c */ /* 0x000fe20000300000 */
.L_x_321:
[----:B-123--:R-:W1:Y:S02]  /*be30*/  LDC R5, c[0x0][0x800] ;  /* 0x00020000ff057b82 */ /* 0x00ee640000000800 */
[----:B-1----:R4:W-:Y:S02]  /*be40*/  SYNCS.ARRIVE.TRANS64.RED.A0TR RZ, [UR5+0x70], R5 ;  /* 0x00007005ffff79a7 */ /* 0x0029e40008300405 */
.L_x_320:
[----:B------:R-:W-:Y:S05]  /*be50*/  BSYNC B0 ;  /* 0x0000000000007941 */ /* 0x000fea0003800000 */
.L_x_319:
[----:B------:R-:W-:Y:S05]  /*be60*/  @!P2 BRA `(.L_x_322) ;  /* 0x000000000004a947 */ /* 0x000fea0003800000 */
[----:B------:R-:W-:Y:S01]  /*be70*/  BPT.TRAP 0x1 ;  /* 0x000000040000795c */ /* 0x000fe20000300000 */
.L_x_322:
[----:B------:R-:W-:-:S04]  /*be80*/  UIADD3 UR4, UR5, 0x70, URZ ;  /* 0x0000007005047890 */ /* 0x000fc8000fffe03f */
[----:B------:R-:W-:-:S09]  /*be90*/  UPRMT UR4, UR36, 0x654, UR4 ;  /* 0x0000065424047896 */ /* 0x000fd20008000004 */
[----:B------:R-:W-:Y:S01]  /*bea0*/  SYNCS.ARRIVE.TRANS64.RED.A1T0 RZ, [UR4], RZ ;  /* 0x000000ffffff79a7 */ /* 0x000fe20008100404 */
[----:B------:R-:W-:Y:S05]  /*beb0*/  @!P2 BRA `(.L_x_323) ;  /* 0x000000000004a947 */ /* 0x000fea0003800000 */
[----:B------:R-:W-:Y:S01]  /*bec0*/  BPT.TRAP 0x1 ;  /* 0x000000040000795c */ /* 0x000fe20000300000 */
.L_x_323:
[----:B------:R-:W5:Y:S02]  /*bed0*/  SYNCS.PHASECHK.TRANS64.TRYWAIT P1, [UR5+0x98], R4 ;  /* 0x00009804ff0075a7 */ /* 0x000f640008020145 */
[----:B-----5:R-:W-:Y:S05]  /*bee0*/  @!P1 BRA `(.L_x_324) ;  /* 0x0000001c00609947 */ /* 0x020fea0003800000 */
.L_x_368:
[----:B------:R-:W-:Y:S04]  /*bef0*/  BSSY B0, `(.L_x_325) ;  /* 0x0000010000007945 */ /* 0x000fe80003800000 */
[----:B------:R-:W-:Y:S05]  /*bf00*/  @!P0 BRA `(.L_x_326) ;  /* 0x0000000000388947 */ /* 0x000fea0003800000 */
[----:B------:R-:W-:Y:S01]  /*bf10*/  R2UR UR12, R20 ;  /* 0x00000000140c72ca */ /* 0x000fe200000e0000 */
[----:B------:R-:W-:Y:S02]  /*bf20*/  UIADD3 UR16, UP0, UR6, 0x3f0, URZ ;  /* 0x000003f006107890 */ /* 0x000fe4000ff1e03f */
        /* <DEDUP_REMOVED lines=8> */
[----:B-1----:R-:W-:Y:S05]  /*bfb0*/  @!P2 BRA `(.L_x_327) ;  /* 0x000000000004a947 */ /* 0x002fea0003800000 */
[----:B------:R-:W-:Y:S01]  /*bfc0*/  BPT.TRAP 0x1 ;  /* 0x000000040000795c */ /* 0x000fe20000300000 */
.L_x_327:
[----:B------:R-:W1:Y:S02]  /*bfd0*/  LDC R4, c[0x0][0x800] ;  /* 0x00020000ff047b82 */ /* 0x000e640000000800 */
[----:B-1----:R1:W-:Y:S02]  /*bfe0*/  SYNCS.ARRIVE.TRANS64.RED.A0TR RZ, [UR5+0x78], R4 ;  /* 0x00007804ffff79a7 */ /* 0x0023e40008300405 */
.L_x_326:
[----:B------:R-:W-:Y:S05]  /*bff0*/  BSYNC B0 ;  /* 0x0000000000007941 */ /* 0x000fea0003800000 */
.L_x_325:
[----:B------:R-:W-:Y:S05]  /*c000*/  @!P2 BRA `(.L_x_328) ;  /* 0x000000000004a947 */ /* 0x000fea0003800000 */
[----:B------:R-:W-:Y:S01]  /*c010*/  BPT.TRAP 0x1 ;  /* 0x000000040000795c */ /* 0x000fe20000300000 */
.L_x_328:
[----:B------:R-:W-:Y:S01]  /*c020*/  IADD3 R16, P0, R16, UR38, RZ ;  /* 0x0000002610107c10 */ /* 0x000fe2000ff1e0ff */
[----:B------:R-:W-:Y:S01]  /*c030*/  UIADD3 UR4, UR5, 0x78, URZ ;  /* 0x0000007805047890 */ /* 0x000fe2000fffe03f */
[----:B------:R-:W-:Y:S01]  /*c040*/  LOP3.LUT R8, R8, 0x1, RZ, 0x3c, !PT ;  /* 0x0000000108087812 */ /* 0x000fe200078e3cff */
[----:B------:R-:W-:Y:S01]  /*c050*/  IMAD.MOV.U32 R21, RZ, RZ, -0x1 ;  /* 0xffffffffff157424 */ /* 0x000fe200078e00ff */
[----:B------:R-:W-:Y:S01]  /*c060*/  IADD3.X R17, R17, UR37, RZ, P0, !PT ;  /* 0x0000002511117c10 */ /* 0x000fe200087fe4ff */
[----:B------:R-:W-:Y:S01]  /*c070*/  UPRMT UR4, UR36, 0x654, UR4 ;  /* 0x0000065424047896 */ /* 0x000fe20008000004 */
[----:B------:R-:W-:Y:S02]  /*c080*/  ISETP.GE.U32.AND P0, PT, R16, UR24, PT ;  /* 0x0000001810007c0c */ /* 0x000fe4000bf06070 */
[----:B-1----:R-:W-:Y:S02]  /*c090*/  PRMT R4, RZ, 0x7610, R4 ;  /* 0x00007610ff047816 */ /* 0x002fe40000000004 */
[----:B------:R-:W-:-:S02]  /*c0a0*/  ISETP.GE.U32.AND.EX P0, PT, R17, UR25, PT, P0 ;  /* 0x0000001911007c0c */ /* 0x000fc4000bf06100 */
[----:B------:R-:W-:Y:S02]  /*c0b0*/  MOV R22, 0xffffffff ;  /* 0xffffffff00167802 */ /* 0x000fe40000000f00 */
[----:B------:R-:W-:Y:S01]  /*c0c0*/  SYNCS.ARRIVE.TRANS64.RED.A1T0 RZ, [UR4], RZ ;  /* 0x000000ffffff79a7 */ /* 0x000fe20008100404 */
[----:B------:R-:W-:-:S08]  /*c0d0*/  MOV R20, 0xffffffff ;  /* 0xffffffff00147802 */ /* 0x000fd00000000f00 */
[----:B------:R-:W-:Y:S05]  /*c0e0*/  @P0 BRA `(.L_x_329) ;  /* 0x0000000400580947 */ /* 0x000fea0003800000 */
[----:B------:R-:W1:Y:S01]  /*c0f0*/  S2R R13, SR_CTAID.X ;  /* 0x00000000000d7919 */ /* 0x000e620000002500 */
[----:B------:R-:W5:Y:S01]  /*c100*/  LDC.64 R14, c[0x0][0x8d0] ;  /* 0x00023400ff0e7b82 */ /* 0x000f620000000a00 */
[----:B------:R-:W-:Y:S01]  /*c110*/  ULDC UR4, c[0x0][0x150] ;  /* 0x0000540000047ab9 */ /* 0x000fe20000000800 */
[----:B------:R-:W-:Y:S01]  /*c120*/  IMAD.MOV.U32 R22, RZ, RZ, R17 ;  /* 0x000000ffff167224 */ /* 0x000fe200078e0011 */
[----:B------:R-:W2:Y:S05]  /*c130*/  S2R R20, SR_CTAID.Y ;  /* 0x0000000000147919 */ /* 0x000eaa0000002600 */
[----:B------:R-:W3:Y:S08]  /*c140*/  LDC R6, c[0x0][0x144] ;  /* 0x00005100ff067b82 */ /* 0x000ef00000000800 */
[----:B------:R-:W3:Y:S01]  /*c150*/  LDC R21, c[0x0][0x8d8] ;  /* 0x00023600ff157b82 */ /* 0x000ee20000000800 */
[----:B-----5:R-:W-:-:S04]  /*c160*/  ISETP.NE.U32.AND P0, PT, R14, RZ, PT ;  /* 0x000000ff0e00720c */ /* 0x020fc80003f05070 */
[----:B------:R-:W-:Y:S02]  /*c170*/  ISETP.NE.AND.EX P0, PT, R15, RZ, PT, P0 ;  /* 0x000000ff0f00720c */ /* 0x000fe40003f05300 */
[----:B-1----:R-:W-:Y:S02]  /*c180*/  I2FP.F32.U32 R4, R13 ;  /* 0x0000000d00047245 */ /* 0x002fe40000201000 */
[----:B--2---:R-:W-:-:S03]  /*c190*/  I2FP.F32.U32 R23, R20 ;  /* 0x0000001400177245 */ /* 0x004fc60000201000 */
[----:B------:R-:W-:-:S06]  /*c1a0*/  FMUL R4, R4, UR4 ;  /* 0x0000000404047c20 */ /* 0x000fcc0008400000 */
[----:B------:R-:W3:Y:S02]  /*c1b0*/  F2I.U32.TRUNC.NTZ R4, R4 ;  /* 0x0000000400047305 */ /* 0x000ee4000020f000 */
[----:B---34-:R-:W-:-:S05]  /*c1c0*/  IADD3 R5, -R4, RZ, RZ ;  /* 0x000000ff04057210 */ /* 0x018fca0007ffe1ff */
[----:B------:R-:W-:Y:S01]  /*c1d0*/  IMAD R13, R6, R5, R13 ;  /* 0x00000005060d7224 */ /* 0x000fe200078e020d */
[----:B------:R-:W-:Y:S01]  /*c1e0*/  MOV R6, R16 ;  /* 0x0000001000067202 */ /* 0x000fe20000000f00 */
[----:B------:R-:W-:Y:S06]  /*c1f0*/  @!P0 BRA `(.L_x_330) ;  /* 0x0000000000308947 */ /* 0x000fec0003800000 */
[----:B------:R-:W1:Y:S02]  /*c200*/  LDC R5, c[0x0][0x8dc] ;  /* 0x00023700ff057b82 */ /* 0x000e640000000800 */
[----:B-1----:R-:W-:-:S04]  /*c210*/  IADD3 R5, P0, R16, R5, RZ ;  /* 0x0000000510057210 */ /* 0x002fc80007f1e0ff */
[----:B------:R-:W-:-:S05]  /*c220*/  IADD3.X R19, RZ, R17, RZ, P0, !PT ;  /* 0x00000011ff137210 */ /* 0x000fca00007fe4ff */
[----:B------:R-:W-:-:S04]  /*c230*/  IMAD.WIDE.U32 R6, R19, R14, RZ ;  /* 0x0000000e13067225 */ /* 0x000fc800078e00ff */
[----:B------:R-:W-:-:S04]  /*c240*/  IMAD.WIDE.U32 R6, P0, R5, R15, R6 ;  /* 0x0000000f05067225 */ /* 0x000fc80007800006 */
[----:B------:R-:W-:Y:S01]  /*c250*/  IMAD.WIDE.U32 R4, R5, R14, RZ ;  /* 0x0000000e05047225 */ /* 0x000fe200078e00ff */
[----:B------:R-:W-:-:S04]  /*c260*/  MOV R4, R7 ;  /* 0x0000000700047202 */ /* 0x000fc80000000f00 */
[----:B------:R-:W-:Y:S02]  /*c270*/  IADD3 RZ, P1, R5, R6, RZ ;  /* 0x0000000605ff7210 */ /* 0x000fe40007f3e0ff */
[----:B------:R-:W-:-:S03]  /*c280*/  IADD3.X R5, RZ, RZ, RZ, P0, !PT ;  /* 0x000000ffff057210 */ /* 0x000fc600007fe4ff */
[----:B------:R-:W-:-:S04]  /*c290*/  IMAD.WIDE.U32.X R4, R19, R15, R4, P1 ;  /* 0x0000000f13047225 */ /* 0x000fc800008e0404 */
[----:B------:R-:W-:Y:S01]  /*c2a0*/  IMAD.MOV.U32 R6, RZ, RZ, R4 ;  /* 0x000000ffff067224 */ /* 0x000fe200078e0004 */
[----:B------:R-:W-:-:S07]  /*c2b0*/  MOV R22, R5 ;  /* 0x0000000500167202 */ /* 0x000fce0000000f00 */
.L_x_330:
[----:B------:R-:W-:Y:S01]  /*c2c0*/  ULDC UR4, c[0x0][0x154] ;  /* 0x0000550000047ab9 */ /* 0x000fe20000000800 */
[----:B------:R-:W1:Y:S01]  /*c2d0*/  LDC R7, c[0x0][0x148] ;  /* 0x00005200ff077b82 */ /* 0x000e620000000800 */
[----:B------:R-:W-:Y:S01]  /*c2e0*/  FMUL R14, R23, UR4 ;  /* 0x00000004170e7c20 */ /* 0x000fe20008400000 */
[----:B------:R-:W-:Y:S02]  /*c2f0*/  ISETP.NE.AND P2, PT, R2, 0x1, PT ;  /* 0x000000010200780c */ /* 0x000fe40003f45270 */
[-CC-:B------:R-:W-:Y:S02]  /*c300*/  SHF.R.U64 R19, R6, R21.reuse, R22.reuse ;  /* 0x0000001506137219 */ /* 0x180fe40000001216 */
[----:B------:R-:W-:Y:S01]  /*c310*/  SHF.R.U32.HI R21, RZ, R21, R22 ;  /* 0x00000015ff157219 */ /* 0x000fe20000011616 */
[----:B------:R-:W2:Y:S01]  /*c320*/  F2I.U32.TRUNC.NTZ R14, R14 ;  /* 0x0000000e000e7305 */ /* 0x000ea2000020f000 */
[----:B------:R-:W3:Y:S01]  /*c330*/  LDC.64 R4, c[0x0][0x8c8] ;  /* 0x00023200ff047b82 */ /* 0x000ee20000000a00 */
[----:B------:R-:W-:-:S04]  /*c340*/  IADD3 R23, P0, RZ, -R19, RZ ;  /* 0x80000013ff177210 */ /* 0x000fc80007f1e0ff */
[----:B------:R-:W-:-:S03]  /*c350*/  IADD3.X R21, RZ, ~R21, RZ, P0, !PT ;  /* 0x80000015ff157210 */ /* 0x000fc600007fe4ff */
[----:B------:R-:W4:Y:S01]  /*c360*/  LDC R22, c[0x0][0x8c0] ;  /* 0x00023000ff167b82 */ /* 0x000f220000000800 */
[----:B--2---:R-:W-:-:S07]  /*c370*/  IADD3 R15, -R14, RZ, RZ ;  /* 0x000000ff0e0f7210 */ /* 0x004fce0007ffe1ff */
[----:B------:R-:W2:Y:S01]  /*c380*/  LDC R27, c[0x0][0x900] ;  /* 0x00024000ff1b7b82 */ /* 0x000ea20000000800 */
[----:B-1----:R-:W-:-:S07]  /*c390*/  @P2 IMAD R13, R7, R15, R20 ;  /* 0x0000000f070d2224 */ /* 0x002fce00078e0214 */
[----:B------:R-:W1:Y:S01]  /*c3a0*/  LDC.64 R14, c[0x0][0x8e8] ;  /* 0x00023a00ff0e7b82 */ /* 0x000e620000000a00 */
[----:B---3--:R-:W-:-:S04]  /*c3b0*/  IMAD R6, R21, R4, RZ ;  /* 0x0000000415067224 */ /* 0x008fc800078e02ff */
[C---:B------:R-:W-:Y:S02]  /*c3c0*/  IMAD R7, R23.reuse, R5, R6 ;  /* 0x0000000517077224 */ /* 0x040fe400078e0206 */
[----:B------:R-:W-:Y:S01]  /*c3d0*/  IMAD.WIDE.U32 R4, R23, R4, R16 ;  /* 0x0000000417047225 */ /* 0x000fe200078e0010 */
[----:B------:R-:W3:Y:S03]  /*c3e0*/  LDC R6, c[0x0][0x8b0] ;  /* 0x00022c00ff067b82 */ /* 0x000ee60000000800 */
[----:B------:R-:W-:-:S05]  /*c3f0*/  IMAD.IADD R5, R5, 0x1, R7 ;  /* 0x0000000105057824 */ /* 0x000fca00078e0207 */
[-CC-:B----4-:R-:W-:Y:S01]  /*c400*/  SHF.R.U64 R26, R4, R22.reuse, R5.reuse ;  /* 0x00000016041a7219 */ /* 0x190fe20000001205 */
[----:B------:R-:W4:Y:S01]  /*c410*/  LDC R25, c[0x0][0x8f0] ;  /* 0x00023c00ff197b82 */ /* 0x000f220000000800 */
[----:B------:R-:W-:Y:S02]  /*c420*/  SHF.R.U32.HI R5, RZ, R22, R5 ;  /* 0x00000016ff057219 */ /* 0x000fe40000011605 */
[----:B-1----:R-:W-:-:S05]  /*c430*/  ISETP.NE.U32.AND P0, PT, R14, RZ, PT ;  /* 0x000000ff0e00720c */ /* 0x002fca0003f05070 */
[----:B------:R-:W1:Y:S01]  /*c440*/  LDC R24, c[0x0][0x8e0] ;  /* 0x00023800ff187b82 */ /* 0x000e620000000800 */
[----:B------:R-:W-:Y:S02]  /*c450*/  ISETP.NE.AND.EX P0, PT, R15, RZ, PT, P0 ;  /* 0x000000ff0f00720c */ /* 0x000fe40003f05300 */
[----:B---3--:R-:W-:-:S05]  /*c460*/  SHF.R.U64 R23, R26, R6, R5 ;  /* 0x000000061a177219 */ /* 0x008fca0000001205 */
[----:B------:R-:W3:Y:S01]  /*c470*/  LDC R22, c[0x0][0x8b8] ;  /* 0x00022e00ff167b82 */ /* 0x000ee20000000800 */
[----:B------:R-:W-:-:S04]  /*c480*/  SHF.R.U32.HI R4, RZ, R6, R5 ;  /* 0x00000006ff047219 */ /* 0x000fc80000011605 */
[-CC-:B--2---:R-:W-:Y:S02]  /*c490*/  SHF.R.U64 R21, R23, R27.reuse, R4.reuse ;  /* 0x0000001b17157219 */ /* 0x184fe40000001204 */
[----:B------:R-:W-:Y:S01]  /*c4a0*/  SHF.R.U32.HI R27, RZ, R27, R4 ;  /* 0x0000001bff1b7219 */ /* 0x000fe20000011604 */
[----:B------:R-:W2:Y:S01]  /*c4b0*/  LDC R20, c[0x0][0x8a8] ;  /* 0x00022a00ff147b82 */ /* 0x000ea20000000800 */
[----:B------:R-:W-:Y:S02]  /*c4c0*/  MOV R4, R21 ;  /* 0x0000001500047202 */ /* 0x000fe40000000f00 */
[----:B------:R-:W-:Y:S01]  /*c4d0*/  MOV R5, R27 ;  /* 0x0000001b00057202 */ /* 0x000fe20000000f00 */
[----:B----4-:R-:W-:Y:S06]  /*c4e0*/  @!P0 BRA `(.L_x_331) ;  /* 0x0000000000288947 */ /* 0x010fec0003800000 */
[----:B------:R-:W4:Y:S02]  /*c4f0*/  LDC R4, c[0x0][0x8f4] ;  /* 0x00023d00ff047b82 */ /* 0x000f240000000800 */
[----:B----4-:R-:W-:-:S04]  /*c500*/  IADD3 R5, P0, R21, R4, RZ ;  /* 0x0000000415057210 */ /* 0x010fc80007f1e0ff */
[----:B------:R-:W-:-:S05]  /*c510*/  IADD3.X R27, RZ, R27, RZ, P0, !PT ;  /* 0x0000001bff1b7210 */ /* 0x000fca00007fe4ff */
[----:B------:R-:W-:-:S04]  /*c520*/  IMAD.WIDE.U32 R6, R27, R14, RZ ;  /* 0x0000000e1b067225 */ /* 0x000fc800078e00ff */
[----:B------:R-:W-:-:S04]  /*c530*/  IMAD.WIDE.U32 R6, P0, R5, R15, R6 ;  /* 0x0000000f05067225 */ /* 0x000fc80007800006 */
[----:B------:R-:W-:Y:S01]  /*c540*/  IMAD.WIDE.U32 R4, R5, R14, RZ ;  /* 0x0000000e05047225 */ /* 0x000fe200078e00ff */
[----:B------:R-:W-:-:S04]  /*c550*/  MOV R4, R7 ;  /* 0x0000000700047202 */ /* 0x000fc80000000f00 */
[----:B------:R-:W-:Y:S01]  /*c560*/  IADD3 RZ, P1, R5, R6, RZ ;  /* 0x0000000605ff7210 */ /* 0x000fe20007f3e0ff */
[----:B------:R-:W-:-:S04]  /*c570*/  IMAD.X R5, RZ, RZ, RZ, P0 ;  /* 0x000000ffff057224 */ /* 0x000fc800000e06ff */
[----:B------:R-:W-:-:S08]  /*c580*/  IMAD.WIDE.U32.X R4, R27, R15, R4, P1 ;  /* 0x0000000f1b047225 */ /* 0x000fd000008e0404 */
.L_x_331:
[----:B------:R-:W-:Y:S02]  /*c590*/  SHF.R.U64 R25, R4, R25, R5 ;  /* 0x0000001904197219 */ /* 0x000fe40000001205 */
[----:B------:R-:W-:Y:S02]  /*c5a0*/  LOP3.LUT R4, R23, R12, RZ, 0xc0, !PT ;  /* 0x0000000c17047212 */ /* 0x000fe400078ec0ff */
[----:B------:R-:W-:Y:S02]  /*c5b0*/  IADD3 R5, -R25, RZ, RZ ;  /* 0x000000ff19057210 */ /* 0x000fe40007ffe1ff */
[----:B------:R-:W-:Y:S01]  /*c5c0*/  LOP3.LUT R26, R26, R11, RZ, 0xc0, !PT ;  /* 0x0000000b1a1a7212 */ /* 0x000fe200078ec0ff */
[----:B------:R-:W-:Y:S02]  /*c5d0*/  IMAD R4, R9, R25, R4 ;  /* 0x0000001909047224 */ /* 0x000fe400078e0204 */
[----:B-1----:R-:W-:Y:S02]  /*c5e0*/  IMAD R21, R5, R24, R21 ;  /* 0x0000001805157224 */ /* 0x002fe400078e0215 */
[----:B---3--:R-:W-:Y:S01]  /*c5f0*/  IMAD R22, R4, R22, R13 ;  /* 0x0000001604167224 */ /* 0x008fe200078e020d */
[----:B------:R-:W-:Y:S01]  /*c600*/  MOV R4, 0x1 ;  /* 0x0000000100047802 */ /* 0x000fe20000000f00 */
[----:B--2---:R-:W-:-:S02]  /*c610*/  IMAD R5, R21, R20, R26 ;  /* 0x0000001415057224 */ /* 0x004fc400078e021a */
[----:B------:R-:W-:-:S03]  /*c620*/  IMAD.MOV.U32 R20, RZ, RZ, R19 ;  /* 0x000000ffff147224 */ /* 0x000fc600078e0013 */
[----:B------:R-:W-:Y:S02]  /*c630*/  SEL R21, R5, R22, !P2 ;  /* 0x0000001605157207 */ /* 0x000fe40005000000 */
[----:B------:R-:W-:-:S07]  /*c640*/  SEL R22, R22, R5, !P2 ;  /* 0x0000000516167207 */ /* 0x000fce0005000000 */
.L_x_329:
[----:B------:R-:W-:-:S13]  /*c650*/  LOP3.LUT P0, RZ, R4, 0xff, RZ, 0xc0, !PT ;  /* 0x000000ff04ff7812 */ /* 0x000fda000780c0ff */
[----:B------:R-:W-:Y:S05]  /*c660*/  @P0 BRA `(.L_x_332) ;  /* 0xfffffff000580947 */ /* 0x000fea000383ffff */
.L_x_300:
[----:B------:R-:W-:-:S13]  /*c670*/  ELECT P0, URZ, PT ;  /* 0x00000000003f782f */ /* 0x000fda0003800000 */
[----:B------:R-:W-:Y:S05]  /*c680*/  @!P0 BRA `(.L_x_14) ;  /* 0x0000001000908947 */ /* 0x000fea0003800000 */
[----:B------:R-:W-:-:S04]  /*c690*/  LOP3.LUT R18, R18, 0x2, RZ, 0xfc, !PT ;  /* 0x0000000212127812 */ /* 0x000fc800078efcff */
[----:B------:R-:W-:-:S13]  /*c6a0*/  ISETP.NE.AND P1, PT, R18, 0x3, PT ;  /* 0x000000031200780c */ /* 0x000fda0003f25270 */
[----:B------:R-:W-:Y:S05]  /*c6b0*/  @!P1 BRA `(.L_x_333) ;  /* 0x0000000000049947 */ /* 0x000fea0003800000 */
[----:B------:R-:W-:Y:S01]  /*c6c0*/  BPT.TRAP 0x1 ;  /* 0x000000040000795c */ /* 0x000fe20000300000 */
.L_x_333:
[----:B------:R-:W-:Y:S02]  /*c6d0*/  MOV R2, 0x400 ;  /* 0x0000040000027802 */ /* 0x000fe40000000f00 */
[----:B-1---5:R-:W-:Y:S02]  /*c6e0*/  MOV R3, UR36 ;  /* 0x0000002400037c02 */ /* 0x022fe40008000f00 */
[----:B------:R-:W-:Y:S02]  /*c6f0*/  SHF.L.U32 R0, R8, 0x1f, RZ ;  /* 0x0000001f08007819 */ /* 0x000fe400000006ff */
[----:B------:R-:W-:-:S04]  /*c700*/  LEA R3, R3, R2, 0x18 ;  /* 0x0000000203037211 */ /* 0x000fc800078ec0ff */
[----:B------:R-:W1:Y:S02]  /*c710*/  SYNCS.PHASECHK.TRANS64.TRYWAIT P0, [R3+URZ+0x80], R0 ;  /* 0x00008000030075a7 */ /* 0x000e64000800017f */
[----:B-1----:R-:W-:Y:S05]  /*c720*/  @!P0 BRA `(.L_x_334) ;  /* 0x0000001400688947 */ /* 0x002fea0003800000 */
.L_x_369:
[----:B------:R-:W-:Y:S05]  /*c730*/  @!P1 BRA `(.L_x_335) ;  /* 0x0000000000049947 */ /* 0x000fea0003800000 */
[----:B------:R-:W-:Y:S01]  /*c740*/  BPT.TRAP 0x1 ;  /* 0x000000040000795c */ /* 0x000fe20000300000 */
.L_x_335:
[----:B------:R-:W1:Y:S02]  /*c750*/  SYNCS.PHASECHK.TRANS64.TRYWAIT P0, [R3+URZ+0x88], R0 ;  /* 0x00008800030075a7 */ /* 0x000e64000800017f */
[----:B-1----:R-:W-:Y:S05]  /*c760*/  @!P0 BRA `(.L_x_336) ;  /* 0x00000014006c8947 */ /* 0x002fea0003800000 */
.L_x_370:
[----:B------:R-:W-:Y:S05]  /*c770*/  @!P1 BRA `(.L_x_337) ;  /* 0x0000000000049947 */ /* 0x000fea0003800000 */
[----:B------:R-:W-:Y:S01]  /*c780*/  BPT.TRAP 0x1 ;  /* 0x000000040000795c */ /* 0x000fe20000300000 */
.L_x_337:
[----:B------:R-:W1:Y:S02]  /*c790*/  SYNCS.PHASECHK.TRANS64.TRYWAIT P0, [R3+URZ+0x90], R0 ;  /* 0x00009000030075a7 */ /* 0x000e64000800017f */
[----:B-1----:R-:W-:Y:S05]  /*c7a0*/  @!P0 BRA `(.L_x_338) ;  /* 0x0000001400708947 */ /* 0x002fea0003800000 */
.L_x_371:
[----:B------:R-:W-:Y:S05]  /*c7b0*/  @!P1 BRA `(.L_x_339) ;  /* 0x0000000000049947 */ /* 0x000fea0003800000 */
[----:B------:R-:W-:Y:S01]  /*c7c0*/  BPT.TRAP 0x1 ;  /* 0x000000040000795c */ /* 0x000fe20000300000 */
.L_x_339:
[----:B------:R-:W-:-:S07]  /*c7d0*/  SHF.L.U32 R8, R8, 0x1f, RZ ;  /* 0x0000001f08087819 */ /* 0x000fce00000006ff */
.L_x_340:
[----:B------:R1:W1:Y:S02]  /*c7e0*/  SYNCS.PHASECHK.TRANS64.TRYWAIT P0, [R3+URZ+0x98], R8 ;  /* 0x00009808030075a7 */ /* 0x000264000800017f */
[----:B-1----:R-:W-:Y:S05]  /*c7f0*/  @!P0 NANOSLEEP.SYNCS 0x989680 ;  /* 0x009896800000895d */ /* 0x002fea0003900000 */
[----:B------:R-:W1:Y:S02]  /*c800*/  @!P0 SYNCS.PHASECHK.TRANS64 P0, [R3+URZ+0x98], R8 ;  /* 0x00009808030085a7 */ /* 0x000e64000800007f */
[----:B-1----:R-:W-:Y:S05]  /*c810*/  @P0 BRA `(.L_x_14) ;  /* 0x00000010002c0947 */ /* 0x002fea0003800000 */
[----:B------:R-:W-:Y:S05]  /*c820*/  BRA `(.L_x_340) ;  /* 0xfffffffc00ec7947 */ /* 0x000fea000383ffff */
.L_x_295:
[----:B------:R-:W-:Y:S02]  /*c830*/  LOP3.LUT P0, RZ, R10, 0xff, RZ, 0xc0, !PT ;  /* 0x000000ff0aff7812 */ /* 0x000fe4000780c0ff */
[----:B------:R-:W-:Y:S02]  /*c840*/  MOV R3, 0x1 ;  /* 0x0000000100037802 */ /* 0x000fe40000000f00 */
[----:B------:R-:W-:-:S09]  /*c850*/  MOV R13, RZ ;  /* 0x000000ff000d7202 */ /* 0x000fd20000000f00 */
[----:B------:R-:W-:Y:S05]  /*c860*/  @!P0 BRA `(.L_x_341) ;  /* 0x0000000c001c8947 */ /* 0x000fea0003800000 */
[----:B------:R-:W2:Y:S01]  /*c870*/  LDC R3, c[0x0][0x28c] ;  /* 0x0000a300ff037b82 */ /* 0x000ea20000000800 */
[----:B------:R-:W-:Y:S01]  /*c880*/  ULDC UR7, c[0x0][0x900] ;  /* 0x0002400000077ab9 */ /* 0x000fe20000000800 */
[----:B------:R-:W-:Y:S01]  /*c890*/  UMOV UR8, 0xffffffff ;  /* 0xffffffff00087882 */ /* 0x000fe20000000000 */
[----:B------:R-:W-:Y:S01]  /*c8a0*/  BSSY B0, `(.L_x_341) ;  /* 0x00000c3000007945 */ /* 0x000fe20003800000 */
[----:B-1----:R-:W-:Y:S01]  /*c8b0*/  USHF.L.U32 UR4, UR36, 0x6, URZ ;  /* 0x0000000624047899 */ /* 0x002fe2000800063f */
[----:B------:R-:W-:Y:S01]  /*c8c0*/  MOV R11, 0x1 ;  /* 0x00000001000b7802 */ /* 0x000fe20000000f00 */
[----:B------:R-:W-:Y:S01]  /*c8d0*/  USHF.L.U32 UR5, UR36, 0xc, URZ ;  /* 0x0000000c24057899 */ /* 0x000fe2000800063f */
[----:B------:R-:W-:Y:S01]  /*c8e0*/  LOP3.LUT R10, R19, 0x2, RZ, 0xfc, !PT ;  /* 0x00000002130a7812 */ /* 0x000fe200078efcff */
[----:B------:R-:W-:Y:S01]  /*c8f0*/  USHF.L.U32 UR8, UR8, UR7, URZ ;  /* 0x0000000708087299 */ /* 0x000fe2000800063f */
[----:B------:R-:W-:Y:S01]  /*c900*/  MOV R13, RZ ;  /* 0x000000ff000d7202 */ /* 0x000fe20000000f00 */
[----:B------:R-:W-:Y:S01]  /*c910*/  ULDC UR6, c[0x0][0x8a8] ;  /* 0x00022a0000067ab9 */ /* 0x000fe20000000800 */
[----:B------:R-:W-:Y:S01]  /*c920*/  UMOV UR9, 0x1 ;  /* 0x0000000100097882 */ /* 0x000fe20000000000 */
[----:B------:R-:W-:-:S02]  /*c930*/  ULOP3.LUT UR4, UR4, 0x40, URZ, 0xc0, !UPT ;  /* 0x0000004004047892 */ /* 0x000fc4000f8ec03f */
[----:B------:R-:W-:Y:S02]  /*c940*/  ULOP3.LUT UR5, UR5, 0x1000, URZ, 0xc0, !UPT ;  /* 0x0000100005057892 */ /* 0x000fe4000f8ec03f */
[----:B------:R-:W-:Y:S02]  /*c950*/  UIADD3 UR17, UR6, -0x1, URZ ;  /* 0xffffffff06117890 */ /* 0x000fe4000fffe03f */
[----:B------:R-:W-:Y:S02]  /*c960*/  USHF.L.U32 UR19, UR9, UR7, URZ ;  /* 0x0000000709137299 */ /* 0x000fe4000800063f */
[----:B------:R-:W-:Y:S01]  /*c970*/  ULOP3.LUT UR18, URZ, UR8, URZ, 0x33, !UPT ;  /* 0x000000083f127292 */ /* 0x000fe2000f8e333f */
[----:B------:R-:W-:Y:S01]  /*c980*/  ULDC.64 UR22, c[0x0][0x198] ;  /* 0x0000660000167ab9 */ /* 0x000fe20000000a00 */
[----:B--2---:R-:W-:-:S05]  /*c990*/  VIADD R3, R3, 0x3f ;  /* 0x0000003f03037836 */ /* 0x004fca0000000000 */
[----:B------:R-:W-:-:S04]  /*c9a0*/  SHF.R.S32.HI R4, RZ, 0x1f, R3 ;  /* 0x0000001fff047819 */ /* 0x000fc80000011403 */
[----:B------:R-:W-:Y:S02]  /*c9b0*/  LEA.HI R4, R4, R3, RZ, 0x6 ;  /* 0x0000000304047211 */ /* 0x000fe400078f30ff */
[----:B------:R-:W-:Y:S02]  /*c9c0*/  MOV R3, 0x1 ;  /* 0x0000000100037802 */ /* 0x000fe40000000f00 */
[----:B------:R-:W-:-:S05]  /*c9d0*/  SHF.R.S32.HI R8, RZ, 0x6, R4 ;  /* 0x00000006ff087819 */ /* 0x000fca0000011404 */
[----:B------:R-:W-:-:S07]  /*c9e0*/  VIADD R9, R8, 0x1 ;  /* 0x0000000108097836 */ /* 0x000fce0000000000 */
.L_x_352:
[----:B------:R-:W-:-:S03]  /*c9f0*/  UMOV UR6, 0xffffffff ;  /* 0xffffffff00067882 */ /* 0x000fc60000000000 */
[----:B------:R-:W-:Y:S05]  /*ca00*/  BRA.DIV UR6, `(.L_x_342) ;  /* 0x0000001206ec7947 */ /* 0x000fea000b800000 */
[----:B------:R-:W-:-:S13]  /*ca10*/  ELECT P6, URZ, PT ;  /* 0x00000000003f782f */ /* 0x000fda00038c0000 */
.L_x_374:
[----:B------:R-:W1:Y:S01]  /*ca20*/  LDC R4, c[0x0][0x28c] ;  /* 0x0000a300ff047b82 */ /* 0x000e620000000800 */
[----:B------:R-:W-:Y:S01]  /*ca30*/  BSSY B1, `(.L_x_343) ;  /* 0x0000038000017945 */ /* 0x000fe20003800000 */
[----:B-1----:R-:W-:-:S13]  /*ca40*/  ISETP.LT.OR P6, PT, R4, 0x1, !P6 ;  /* 0x000000010400780c */ /* 0x002fda00077c1670 */
[----:B------:R-:W-:Y:S05]  /*ca50*/  @P6 BRA `(.L_x_344) ;  /* 0x0000000000d46947 */ /* 0x000fea0003800000 */
[----:B------:R-:W-:Y:S01]  /*ca60*/  LEA R21, R21, UR4, 0x7 ;  /* 0x0000000415157c11 */ /* 0x000fe2000f8e38ff */
[----:B------:R-:W-:Y:S01]  /*ca70*/  IMAD.MOV.U32 R5, RZ, RZ, R3 ;  /* 0x000000ffff057224 */ /* 0x000fe200078e0003 */
[----:B------:R-:W-:Y:S02]  /*ca80*/  SHF.L.U32 R22, R22, 0x7, RZ ;  /* 0x0000000716167819 */ /* 0x000fe400000006ff */
[----:B------:R-:W-:Y:S02]  /*ca90*/  MOV R18, RZ ;  /* 0x000000ff00127202 */ /* 0x000fe40000000f00 */
[----:B------:R-:W-:Y:S02]  /*caa0*/  MOV R4, R9 ;  /* 0x0000000900047202 */ /* 0x000fe40000000f00 */
[----:B------:R-:W-:-:S07]  /*cab0*/  MOV R6, R13 ;  /* 0x0000000d00067202 */ /* 0x000fce0000000f00 */
.L_x_347:
[----:B------:R-:W1:Y:S01]  /*cac0*/  S2R R12, SR_CgaCtaId ;  /* 0x00000000000c7919 */ /* 0x000e620000008800 */
[----:B------:R-:W-:Y:S02]  /*cad0*/  MOV R7, 0x400 ;  /* 0x0000040000077802 */ /* 0x000fe40000000f00 */
[----:B------:R-:W-:Y:S02]  /*cae0*/  LOP3.LUT P1, RZ, R0, 0x7f, RZ, 0xc0, !PT ;  /* 0x0000007f00ff7812 */ /* 0x000fe4000782c0ff */
[----:B-1----:R-:W-:Y:S02]  /*caf0*/  LEA R15, R12, R7, 0x18 ;  /* 0x000000070c0f7211 */ /* 0x002fe400078ec0ff */
[----:B------:R-:W-:-:S09]  /*cb00*/  SHF.L.U32 R7, R5, 0x1f, RZ ;  /* 0x0000001f05077819 */ /* 0x000fd200000006ff */
[----:B------:R-:W1:Y:S01]  /*cb10*/  @!P1 LDC R12, c[0x0][0x500] ;  /* 0x00014000ff0c9b82 */ /* 0x000e620000000800 */
[----:B------:R-:W-:-:S04]  /*cb20*/  LEA R14, R6, R15, 0x3 ;  /* 0x0000000f060e7211 */ /* 0x000fc800078e18ff */
[----:B------:R-:W2:Y:S02]  /*cb30*/  SYNCS.PHASECHK.TRANS64.TRYWAIT P0, [R14+URZ+0x30], R7 ;  /* 0x000030070e0075a7 */ /* 0x000ea4000800017f */
[----:B--2---:R-:W-:Y:S05]  /*cb40*/  @!P0 BRA `(.L_x_345) ;  /* 0x0000001000bc8947 */ /* 0x004fea0003800000 */
.L_x_375:
[----:B--2---:R-:W-:Y:S01]  /*cb50*/  PRMT R7, R10, 0x9910, RZ ;  /* 0x000099100a077816 */ /* 0x004fe200000000ff */
[----:B-1----:R1:W-:Y:S03]  /*cb60*/  @!P1 SYNCS.ARRIVE.TRANS64 RZ, [R14+URZ], R12 ;  /* 0x0000000c0eff99a7 */ /* 0x0023e6000800003f */
[----:B------:R-:W-:-:S13]  /*cb70*/  ISETP.NE.AND P0, PT, R7, 0x2, PT ;  /* 0x000000020700780c */ /* 0x000fda0003f05270 */
[----:B-1----:R-:W-:Y:S05]  /*cb80*/  @P0 BRA `(.L_x_346) ;  /* 0x0000000000040947 */ /* 0x002fea0003800000 */
[----:B------:R-:W-:Y:S01]  /*cb90*/  BPT.TRAP 0x1 ;  /* 0x000000040000795c */ /* 0x000fe20000300000 */
.L_x_346:
[C---:B------:R-:W-:Y:S01]  /*cba0*/  LEA R7, R6.reuse, UR5, 0xd ;  /* 0x0000000506077c11 */ /* 0x040fe2000f8e68ff */
[----:B------:R-:W-:Y:S01]  /*cbb0*/  UIADD3 UR6, UP0, UR22, 0xf0, URZ ;  /* 0x000000f016067890 */ /* 0x000fe2000ff1e03f */
[----:B------:R-:W-:Y:S01]  /*cbc0*/  LEA R12, R6, R15, 0xe ;  /* 0x0000000f060c7211 */ /* 0x000fe200078e70ff */
[----:B------:R-:W-:Y:S01]  /*cbd0*/  UIADD3 UR24, UP1, UR22, 0x1f0, URZ ;  /* 0x000001f016187890 */ /* 0x000fe2000ff3e03f */
[----:B------:R-:W-:Y:S01]  /*cbe0*/  R2UR UR9, R14 ;  /* 0x000000000e0972ca */ /* 0x000fe200000e0000 */
[----:B------:R-:W-:Y:S01]  /*cbf0*/  IMAD R7, R7, 0x2, R15 ;  /* 0x0000000207077824 */ /* 0x000fe200078e020f */
[----:B------:R-:W-:Y:S01]  /*cc00*/  R2UR UR7, R12 ;  /* 0x000000000c0772ca */ /* 0x000fe200000e0000 */
[----:B------:R-:W-:Y:S01]  /*cc10*/  UIADD3.X UR25, URZ, UR23, URZ, UP1, !UPT ;  /* 0x000000173f197290 */ /* 0x000fe20008ffe43f */
[----:B------:R-:W-:Y:S01]  /*cc20*/  R2UR UR11, R22 ;  /* 0x00000000160b72ca */ /* 0x000fe200000e0000 */
[----:B------:R-:W-:Y:S01]  /*cc30*/  UMOV UR14, 0x0 ;  /* 0x00000000000e7882 */ /* 0x000fe20000000000 */
[----:B------:R-:W-:Y:S01]  /*cc40*/  R2UR UR8, R7 ;  /* 0x00000000070872ca */ /* 0x000fe200000e0000 */
[----:B------:R-:W-:Y:S01]  /*cc50*/  UMOV UR15, 0x10000000 ;  /* 0x10000000000f7882 */ /* 0x000fe20000000000 */
[----:B------:R-:W-:Y:S01]  /*cc60*/  R2UR UR10, R18 ;  /* 0x00000000120a72ca */ /* 0x000fe200000e0000 */
[----:B------:R-:W-:Y:S01]  /*cc70*/  UMOV UR21, 0x30000 ;  /* 0x0003000000157882 */ /* 0x000fe20000000000 */
[----:B------:R-:W-:-:S02]  /*cc80*/  R2UR UR12, R20 ;  /* 0x00000000140c72ca */ /* 0x000fc400000e0000 */
[----:B------:R-:W-:Y:S02]  /*cc90*/  IADD3 R4, R4, -0x1, RZ ;  /* 0xffffffff04047810 */ /* 0x000fe40007ffe0ff */
[----:B------:R-:W-:Y:S01]  /*cca0*/  R2UR UR20, R21 ;  /* 0x00000000151472ca */ /* 0x000fe200000e0000 */
[----:B------:R-:W-:Y:S01]  /*ccb0*/  UIADD3 UR13, UR7, 0x8400, URZ ;  /* 0x00008400070d7890 */ /* 0x000fe2000fffe03f */
[----:B------:R-:W-:Y:S01]  /*ccc0*/  ISETP.GT.AND P1, PT, R4, 0x1, PT ;  /* 0x000000010400780c */ /* 0x000fe20003f24270 */
[----:B------:R-:W-:Y:S01]  /*ccd0*/  UIADD3.X UR7, URZ, UR23, URZ, UP0, !UPT ;  /* 0x000000173f077290 */ /* 0x000fe200087fe43f */
[----:B------:R-:W-:Y:S01]  /*cce0*/  IADD3 R6, R6, 0x1, RZ ;  /* 0x0000000106067810 */ /* 0x000fe20007ffe0ff */
[----:B------:R-:W-:Y:S01]  /*ccf0*/  UIADD3 UR16, UR8, 0x20400, URZ ;  /* 0x0002040008107890 */ /* 0x000fe2000fffe03f */
[----:B------:R-:W-:Y:S02]  /*cd00*/  IADD3 R18, R18, 0x40, RZ ;  /* 0x0000004012127810 */ /* 0x000fe40007ffe0ff */
[----:B------:R-:W-:Y:S01]  /*cd10*/  UMOV UR8, UR13 ;  /* 0x0000000d00087c82 */ /* 0x000fe20008000000 */
[----:B------:R-:W-:-:S03]  /*cd20*/  ISETP.NE.AND P0, PT, R6, 0x6, PT ;  /* 0x000000060600780c */ /* 0x000fc60003f05270 */
[----:B------:R1:W-:Y:S01]  /*cd30*/  UTMALDG.3D [UR8], [UR6], desc[UR14] ;  /* 0x00000e08060075b4 */ /* 0x0003e20008011000 */
[----:B------:R-:W-:Y:S02]  /*cd40*/  SEL R12, RZ, 0x1, P0 ;  /* 0x00000001ff0c7807 */ /* 0x000fe40000000000 */
[----:B------:R-:W-:Y:S02]  /*cd50*/  SEL R6, R6, RZ, P0 ;  /* 0x000000ff06067207 */ /* 0x000fe40000000000 */
[----:B------:R-:W-:Y:S01]  /*cd60*/  LOP3.LUT R5, R5, R12, RZ, 0x3c, !PT ;  /* 0x0000000c05057212 */ /* 0x000fe200078e3cff */
[----:B-1----:R-:W-:Y:S01]  /*cd70*/  UMOV UR8, UR16 ;  /* 0x0000001000087c82 */ /* 0x002fe20008000000 */
[----:B------:R-:W-:Y:S02]  /*cd80*/  UMOV UR11, UR20 ;  /* 0x00000014000b7c82 */ /* 0x000fe40008000000 */
[----:B------:R1:W-:Y:S02]  /*cd90*/  UTMALDG.3D.MULTICAST [UR8], [UR24], UR21, desc[UR14] ;  /* 0x00000e08180073b4 */ /* 0x0003e40008011815 */
[----:B-1----:R-:W-:Y:S05]  /*cda0*/  @P1 BRA `(.L_x_347) ;  /* 0xfffffffc00441947 */ /* 0x002fea000383ffff */
.L_x_344:
[----:B------:R-:W-:Y:S05]  /*cdb0*/  BSYNC B1 ;  /* 0x0000000000017941 */ /* 0x000fea0003800000 */
.L_x_343:
[----:B------:R-:W-:Y:S01]  /*cdc0*/  LOP3.LUT P1, RZ, R11, 0xff, RZ, 0xc0, !PT ;  /* 0x000000ff0bff7812 */ /* 0x000fe2000782c0ff */
[C---:B------:R-:W-:Y:S01]  /*cdd0*/  IMAD.IADD R13, R8.reuse, 0x1, R13 ;  /* 0x00000001080d7824 */ /* 0x040fe200078e020d */
[----:B------:R-:W-:Y:S01]  /*cde0*/  ULDC.64 UR6, c[0x0][0x8f8] ;  /* 0x00023e0000067ab9 */ /* 0x000fe20000000a00 */
[C---:B------:R-:W-:Y:S01]  /*cdf0*/  ISETP.GE.U32.AND P2, PT, R8.reuse, 0x6, PT ;  /* 0x000000060800780c */ /* 0x040fe20003f46070 */
[----:B------:R-:W-:Y:S01]  /*ce00*/  BSSY B1, `(.L_x_348) ;  /* 0x000006a000017945 */ /* 0x000fe20003800000 */
[----:B------:R-:W-:Y:S02]  /*ce10*/  MOV R22, 0xffffffff ;  /* 0xffffffff00167802 */ /* 0x000fe40000000f00 */
[----:B------:R-:W-:Y:S02]  /*ce20*/  ISETP.GT.U32.AND P0, PT, R13, 0x5, PT ;  /* 0x000000050d00780c */ /* 0x000fe40003f04070 */
[----:B------:R-:W-:Y:S02]  /*ce30*/  MOV R21, 0xffffffff ;  /* 0xffffffff00157802 */ /* 0x000fe40000000f00 */
[----:B------:R-:W-:-:S02]  /*ce40*/  ISETP.LT.U32.AND P0, PT, R8, 0x6, P0 ;  /* 0x000000060800780c */ /* 0x000fc40000701070 */
[----:B------:R-:W1:Y:S01]  /*ce50*/  @P1 S2R R5, SR_CgaCtaId ;  /* 0x0000000000051919 */ /* 0x000e620000008800 */
[----:B------:R-:W-:Y:S02]  /*ce60*/  @P1 MOV R4, 0x400 ;  /* 0x0000040000041802 */ /* 0x000fe40000000f00 */
[----:B------:R-:W-:Y:S02]  /*ce70*/  MOV R20, 0xffffffff ;  /* 0xffffffff00147802 */ /* 0x000fe40000000f00 */
[----:B------:R-:W-:Y:S02]  /*ce80*/  PRMT R11, RZ, 0x7610, R11 ;  /* 0x00007610ff0b7816 */ /* 0x000fe4000000000b */
[----:B-1----:R-:W-:Y:S01]  /*ce90*/  @P1 LEA R6, R5, R4, 0x18 ;  /* 0x0000000405061211 */ /* 0x002fe200078ec0ff */
[----:B------:R-:W-:Y:S01]  /*cea0*/  IMAD.WIDE.U32 R4, R13, -0x55555555, RZ ;  /* 0xaaaaaaab0d047825 */ /* 0x000fe200078e00ff */
[----:B------:R-:W-:Y:S02]  /*ceb0*/  SEL R4, RZ, 0x1, !P0 ;  /* 0x00000001ff047807 */ /* 0x000fe40004000000 */
[----:B------:R1:W-:Y:S01]  /*cec0*/  @P1 SYNCS.ARRIVE.TRANS64.A1T0 RZ, [R6+URZ+0xa8], RZ ;  /* 0x0000a8ff06ff19a7 */ /* 0x0003e2000810003f */
[----:B------:R-:W-:-:S02]  /*ced0*/  IADD3 R16, P1, R16, UR38, RZ ;  /* 0x0000002610107c10 */ /* 0x000fc4000ff3e0ff */
[----:B------:R-:W-:Y:S02]  /*cee0*/  LOP3.LUT R3, R3, R4, RZ, 0x3c, !PT ;  /* 0x0000000403037212 */ /* 0x000fe400078e3cff */
[----:B------:R-:W-:Y:S02]  /*cef0*/  IADD3.X R17, R17, UR37, RZ, P1, !PT ;  /* 0x0000002511117c10 */ /* 0x000fe40008ffe4ff */
[----:B------:R-:W-:Y:S02]  /*cf00*/  ISETP.GE.U32.AND P0, PT, R16, UR6, PT ;  /* 0x0000000610007c0c */ /* 0x000fe4000bf06070 */
[----:B-1----:R-:W-:Y:S02]  /*cf10*/  SHF.R.U32.HI R6, RZ, 0x2, R5 ;  /* 0x00000002ff067819 */ /* 0x002fe40000011605 */
[----:B------:R-:W-:Y:S02]  /*cf20*/  ISETP.GE.U32.AND.EX P0, PT, R17, UR7, PT, P0 ;  /* 0x0000000711007c0c */ /* 0x000fe4000bf06100 */
[----:B------:R-:W-:Y:S01]  /*cf30*/  @P2 LOP3.LUT R3, R3, 0x1, R6, 0x78, !PT ;  /* 0x0000000103032812 */ /* 0x000fe200078e7806 */
[----:B------:R-:W-:Y:S01]  /*cf40*/  IMAD R13, R6, -0x6, R13 ;  /* 0xfffffffa060d7824 */ /* 0x000fe200078e020d */
[----:B------:R-:W-:-:S09]  /*cf50*/  PRMT R4, RZ, 0x7610, R4 ;  /* 0x00007610ff047816 */ /* 0x000fd20000000004 */
[----:B------:R-:W-:Y:S05]  /*cf60*/  @P0 BRA `(.L_x_349) ;  /* 0x00000004004c0947 */ /* 0x000fea0003800000 */
[----:B------:R-:W1:Y:S01]  /*cf70*/  S2R R14, SR_CTAID.X ;  /* 0x00000000000e7919 */ /* 0x000e620000002500 */
[----:B------:R-:W-:Y:S01]  /*cf80*/  ULDC.64 UR6, c[0x0][0x8d0] ;  /* 0x0002340000067ab9 */ /* 0x000fe20000000a00 */
[----:B------:R-:W2:Y:S01]  /*cf90*/  LDC R15, c[0x0][0x144] ;  /* 0x00005100ff0f7b82 */ /* 0x000ea20000000800 */
[----:B------:R-:W-:Y:S01]  /*cfa0*/  ISETP.NE.U32.AND P0, PT, RZ, UR6, PT ;  /* 0x00000006ff007c0c */ /* 0x000fe2000bf05070 */
[----:B------:R-:W3:Y:S01]  /*cfb0*/  S2R R12, SR_CTAID.Y ;  /* 0x00000000000c7919 */ /* 0x000ee20000002600 */
[----:B------:R-:W-:Y:S01]  /*cfc0*/  ULDC UR8, c[0x0][0x150] ;  /* 0x0000540000087ab9 */ /* 0x000fe20000000800 */
[----:B------:R-:W-:Y:S01]  /*cfd0*/  ULDC UR9, c[0x0][0x8d8] ;  /* 0x0002360000097ab9 */ /* 0x000fe20000000800 */
[----:B------:R-:W-:Y:S01]  /*cfe0*/  ISETP.NE.AND.EX P0, PT, RZ, UR7, PT, P0 ;  /* 0x00000007ff007c0c */ /* 0x000fe2000bf05300 */
[----:B------:R-:W-:Y:S01]  /*cff0*/  IMAD.MOV.U32 R4, RZ, RZ, R16 ;  /* 0x000000ffff047224 */ /* 0x000fe200078e0010 */
[----:B-1----:R-:W-:-:S05]  /*d000*/  I2FP.F32.U32 R5, R14 ;  /* 0x0000000e00057245 */ /* 0x002fca0000201000 */
[----:B------:R-:W-:Y:S01]  /*d010*/  FMUL R18, R5, UR8 ;  /* 0x0000000805127c20 */ /* 0x000fe20008400000 */
[----:B------:R-:W-:-:S05]  /*d020*/  MOV R5, R17 ;  /* 0x0000001100057202 */ /* 0x000fca0000000f00 */
[----:B---3--:R-:W-:Y:S05]  /*d030*/  @!P0 BRA `(.L_x_350) ;  /* 0x0000000000288947 */ /* 0x008fea0003800000 */
[----:B------:R-:W-:Y:S02]  /*d040*/  ULDC UR8, c[0x0][0x8dc] ;  /* 0x0002370000087ab9 */ /* 0x000fe40000000800 */
[----:B------:R-:W-:-:S04]  /*d050*/  IADD3 R5, P0, R16, UR8, RZ ;  /* 0x0000000810057c10 */ /* 0x000fc8000ff1e0ff */
[----:B------:R-:W-:-:S05]  /*d060*/  IADD3.X R21, RZ, R17, RZ, P0, !PT ;  /* 0x00000011ff157210 */ /* 0x000fca00007fe4ff */
[----:B------:R-:W-:-:S04]  /*d070*/  IMAD.WIDE.U32 R6, R21, UR6, RZ ;  /* 0x0000000615067c25 */ /* 0x000fc8000f8e00ff */
[----:B------:R-:W-:-:S04]  /*d080*/  IMAD.WIDE.U32 R6, P0, R5, UR7, R6 ;  /* 0x0000000705067c25 */ /* 0x000fc8000f800006 */
[----:B------:R-:W-:-:S04]  /*d090*/  IMAD.WIDE.U32 R4, R5, UR6, RZ ;  /* 0x0000000605047c25 */ /* 0x000fc8000f8e00ff */
[----:B------:R-:W-:Y:S01]  /*d0a0*/  IMAD.MOV.U32 R4, RZ, RZ, R7 ;  /* 0x000000ffff047224 */ /* 0x000fe200078e0007 */
[----:B------:R-:W-:Y:S02]  /*d0b0*/  IADD3 RZ, P1, R5, R6, RZ ;  /* 0x0000000605ff7210 */ /* 0x000fe40007f3e0ff */
[----:B------:R-:W-:-:S03]  /*d0c0*/  IADD3.X R5, RZ, RZ, RZ, P0, !PT ;  /* 0x000000ffff057210 */ /* 0x000fc600007fe4ff */
[----:B------:R-:W-:-:S08]  /*d0d0*/  IMAD.WIDE.U32.X R4, R21, UR7, R4, P1 ;  /* 0x0000000715047c25 */ /* 0x000fd000088e0404 */
.L_x_350:
[--C-:B------:R-:W-:Y:S01]  /*d0e0*/  SHF.R.U64 R20, R4, UR9, R5.reuse ;  /* 0x0000000904147c19 */ /* 0x100fe20008001205 */
[----:B------:R-:W1:Y:S01]  /*d0f0*/  F2I.U32.TRUNC.NTZ R18, R18 ;  /* 0x0000001200127305 */ /* 0x000e62000020f000 */
[----:B------:R-:W-:Y:S01]  /*d100*/  SHF.R.U32.HI R4, RZ, UR9, R5 ;  /* 0x00000009ff047c19 */ /* 0x000fe20008011605 */
[----:B------:R-:W-:Y:S01]  /*d110*/  ULDC.64 UR6, c[0x0][0x8c8] ;  /* 0x0002320000067ab9 */ /* 0x000fe20000000a00 */
[----:B------:R-:W-:Y:S01]  /*d120*/  IADD3 R7, P0, RZ, -R20, RZ ;  /* 0x80000014ff077210 */ /* 0x000fe20007f1e0ff */
[----:B------:R-:W-:Y:S01]  /*d130*/  ULDC.64 UR8, c[0x0][0x8e8] ;  /* 0x00023a0000087ab9 */ /* 0x000fe20000000a00 */
[----:B------:R-:W3:Y:S02]  /*d140*/  LDC R21, c[0x0][0x148] ;  /* 0x00005200ff157b82 */ /* 0x000ee40000000800 */
[----:B------:R-:W-:Y:S02]  /*d150*/  IADD3.X R4, RZ, ~R4, RZ, P0, !PT ;  /* 0x80000004ff047210 */ /* 0x000fe400007fe4ff */
[----:B------:R-:W-:-:S03]  /*d160*/  ISETP.NE.U32.AND P0, PT, RZ, UR8, PT ;  /* 0x00000008ff007c0c */ /* 0x000fc6000bf05070 */
[----:B------:R-:W-:Y:S01]  /*d170*/  IMAD R6, R4, UR6, RZ ;  /* 0x0000000604067c24 */ /* 0x000fe2000f8e02ff */
[----:B------:R-:W-:Y:S01]  /*d180*/  ISETP.NE.AND.EX P0, PT, RZ, UR9, PT, P0 ;  /* 0x00000009ff007c0c */ /* 0x000fe2000bf05300 */
[----:B------:R-:W-:Y:S01]  /*d190*/  IMAD.WIDE.U32 R4, R7, UR6, R16 ;  /* 0x0000000607047c25 */ /* 0x000fe2000f8e0010 */
[----:B------:R-:W-:-:S03]  /*d1a0*/  ULDC UR6, c[0x0][0x8c0] ;  /* 0x0002300000067ab9 */ /* 0x000fc60000000800 */
[----:B------:R-:W-:Y:S01]  /*d1b0*/  IMAD R7, R7, UR7, R6 ;  /* 0x0000000707077c24 */ /* 0x000fe2000f8e0206 */
[----:B-1----:R-:W-:Y:S01]  /*d1c0*/  IADD3 R6, -R18, RZ, RZ ;  /* 0x000000ff12067210 */ /* 0x002fe20007ffe1ff */
[----:B------:R-:W-:-:S03]  /*d1d0*/  ULDC UR7, c[0x0][0x154] ;  /* 0x0000550000077ab9 */ /* 0x000fc60000000800 */
[----:B------:R-:W-:Y:S01]  /*d1e0*/  IADD3 R5, R5, R7, RZ ;  /* 0x0000000705057210 */ /* 0x000fe20007ffe0ff */
[----:B--2---:R-:W-:Y:S01]  /*d1f0*/  IMAD R14, R15, R6, R14 ;  /* 0x000000060f0e7224 */ /* 0x004fe200078e020e */
[----:B------:R-:W-:Y:S02]  /*d200*/  I2FP.F32.U32 R6, R12 ;  /* 0x0000000c00067245 */ /* 0x000fe40000201000 */
[--C-:B------:R-:W-:Y:S02]  /*d210*/  SHF.R.U64 R15, R4, UR6, R5.reuse ;  /* 0x00000006040f7c19 */ /* 0x100fe40008001205 */
[----:B------:R-:W-:Y:S01]  /*d220*/  SHF.R.U32.HI R4, RZ, UR6, R5 ;  /* 0x00000006ff047c19 */ /* 0x000fe20008011605 */
[----:B------:R-:W-:Y:S01]  /*d230*/  FMUL R6, R6, UR7 ;  /* 0x0000000706067c20 */ /* 0x000fe20008400000 */
[----:B------:R-:W-:Y:S02]  /*d240*/  ULDC UR6, c[0x0][0x8b0] ;  /* 0x00022c0000067ab9 */ /* 0x000fe40000000800 */
[--C-:B------:R-:W-:Y:S01]  /*d250*/  SHF.R.U64 R22, R15, UR6, R4.reuse ;  /* 0x000000060f167c19 */ /* 0x100fe20008001204 */
[----:B------:R1:W2:Y:S01]  /*d260*/  F2I.U32.TRUNC.NTZ R24, R6 ;  /* 0x0000000600187305 */ /* 0x0002a2000020f000 */
[----:B------:R-:W-:Y:S01]  /*d270*/  SHF.R.U32.HI R5, RZ, UR6, R4 ;  /* 0x00000006ff057c19 */ /* 0x000fe20008011604 */
[----:B------:R-:W-:-:S03]  /*d280*/  ULDC UR6, c[0x0][0x900] ;  /* 0x0002400000067ab9 */ /* 0x000fc60000000800 */
[--C-:B------:R-:W-:Y:S02]  /*d290*/  SHF.R.U64 R18, R22, UR6, R5.reuse ;  /* 0x0000000616127c19 */ /* 0x100fe40008001205 */
[----:B------:R-:W-:-:S03]  /*d2a0*/  SHF.R.U32.HI R23, RZ, UR6, R5 ;  /* 0x00000006ff177c19 */ /* 0x000fc60008011605 */
[----:B------:R-:W-:Y:S01]  /*d2b0*/  IMAD.MOV.U32 R4, RZ, RZ, R18 ;  /* 0x000000ffff047224 */ /* 0x000fe200078e0012 */
[----:B------:R-:W-:Y:S01]  /*d2c0*/  MOV R5, R23 ;  /* 0x0000001700057202 */ /* 0x000fe20000000f00 */
[----:B-1----:R-:W-:Y:S06]  /*d2d0*/  @!P0 BRA `(.L_x_351) ;  /* 0x0000000000288947 */ /* 0x002fec0003800000 */
        /* <DEDUP_REMOVED lines=10> */
.L_x_351:
[----:B------:R-:W-:Y:S01]  /*d380*/  ISETP.NE.AND P0, PT, R2, 0x1, PT ;  /* 0x000000010200780c */ /* 0x000fe20003f05270 */
[----:B------:R-:W-:Y:S01]  /*d390*/  ULDC UR6, c[0x0][0x8f0] ;  /* 0x00023c0000067ab9 */ /* 0x000fe20000000800 */
[----:B--2---:R-:W-:Y:S01]  /*d3a0*/  IADD3 R24, -R24, RZ, RZ ;  /* 0x000000ff18187210 */ /* 0x004fe20007ffe1ff */
[----:B------:R-:W-:Y:S01]  /*d3b0*/  ULDC UR7, c[0x0][0x8b8] ;  /* 0x00022e0000077ab9 */ /* 0x000fe20000000800 */
[----:B------:R-:W-:Y:S01]  /*d3c0*/  SHF.R.U64 R5, R4, UR6, R5 ;  /* 0x0000000604057c19 */ /* 0x000fe20008001205 */
[----:B------:R-:W-:Y:S01]  /*d3d0*/  ULDC UR6, c[0x0][0x8e0] ;  /* 0x0002380000067ab9 */ /* 0x000fe20000000800 */
[----:B------:R-:W-:Y:S02]  /*d3e0*/  LOP3.LUT R22, R22, UR18, RZ, 0xc0, !PT ;  /* 0x0000001216167c12 */ /* 0x000fe4000f8ec0ff */
[----:B------:R-:W-:Y:S02]  /*d3f0*/  IADD3 R7, -R5, RZ, RZ ;  /* 0x000000ff05077210 */ /* 0x000fe40007ffe1ff */
[----:B------:R-:W-:Y:S01]  /*d400*/  LOP3.LUT R15, R15, UR17, RZ, 0xc0, !PT ;  /* 0x000000110f0f7c12 */ /* 0x000fe2000f8ec0ff */
[----:B------:R-:W-:Y:S01]  /*d410*/  IMAD R5, R5, UR19, R22 ;  /* 0x0000001305057c24 */ /* 0x000fe2000f8e0216 */
[----:B------:R-:W-:Y:S01]  /*d420*/  MOV R4, 0x1 ;  /* 0x0000000100047802 */ /* 0x000fe20000000f00 */
[----:B---3--:R-:W-:-:S02]  /*d430*/  @P0 IMAD R14, R21, R24, R12 ;  /* 0x00000018150e0224 */ /* 0x008fc400078e020c */
[----:B------:R-:W-:Y:S01]  /*d440*/  IMAD R18, R7, UR6, R18 ;  /* 0x0000000607127c24 */ /* 0x000fe2000f8e0212 */
[----:B------:R-:W-:Y:S01]  /*d450*/  ULDC UR6, c[0x0][0x8a8] ;  /* 0x00022a0000067ab9 */ /* 0x000fe20000000800 */
[----:B------:R-:W-:Y:S02]  /*d460*/  IMAD R14, R5, UR7, R14 ;  /* 0x00000007050e7c24 */ /* 0x000fe4000f8e020e */
[----:B------:R-:W-:-:S05]  /*d470*/  IMAD R5, R18, UR6, R15 ;  /* 0x0000000612057c24 */ /* 0x000fca000f8e020f */
[----:B------:R-:W-:Y:S02]  /*d480*/  SEL R21, R5, R14, !P0 ;  /* 0x0000000e05157207 */ /* 0x000fe40004000000 */
[----:B------:R-:W-:-:S07]  /*d490*/  SEL R22, R14, R5, !P0 ;  /* 0x000000050e167207 */ /* 0x000fce0004000000 */
.L_x_349:
[----:B------:R-:W-:Y:S05]  /*d4a0*/  BSYNC B1 ;  /* 0x0000000000017941 */ /* 0x000fea0003800000 */
.L_x_348:
[----:B------:R-:W-:-:S13]  /*d4b0*/  LOP3.LUT P0, RZ, R4, 0xff, RZ, 0xc0, !PT ;  /* 0x000000ff04ff7812 */ /* 0x000fda000780c0ff */
[----:B------:R-:W-:Y:S05]  /*d4c0*/  @P0 BRA `(.L_x_352) ;  /* 0xfffffff400480947 */ /* 0x000fea000383ffff */
[----:B------:R-:W-:Y:S05]  /*d4d0*/  BSYNC B0 ;  /* 0x0000000000007941 */ /* 0x000fea0003800000 */
.L_x_341:
[----:B------:R-:W-:-:S03]  /*d4e0*/  UMOV UR6, 0xffffffff ;  /* 0xffffffff00067882 */ /* 0x000fc60000000000 */
[----:B------:R-:W-:Y:S05]  /*d4f0*/  BRA.DIV UR6, `(.L_x_353) ;  /* 0x0000000a06647947 */ /* 0x000fea000b800000 */
[----:B------:R-:W-:-:S13]  /*d500*/  ELECT P6, URZ, PT ;  /* 0x00000000003f782f */ /* 0x000fda00038c0000 */
.L_x_378:
[----:B------:R-:W-:Y:S05]  /*d510*/  @!P6 BRA `(.L_x_14) ;  /* 0x0000000000ece947 */ /* 0x000fea0003800000 */
[----:B------:R-:W-:-:S04]  /*d520*/  LOP3.LUT R19, R19, 0x2, RZ, 0xfc, !PT ;  /* 0x0000000213137812 */ /* 0x000fc800078efcff */
[----:B------:R-:W-:-:S13]  /*d530*/  ISETP.NE.AND P0, PT, R19, 0x3, PT ;  /* 0x000000031300780c */ /* 0x000fda0003f05270 */
[----:B------:R-:W-:Y:S05]  /*d540*/  @!P0 BRA `(.L_x_354) ;  /* 0x0000000000048947 */ /* 0x000fea0003800000 */
[----:B-1----:R-:W-:Y:S01]  /*d550*/  BPT.TRAP 0x1 ;  /* 0x000000040000795c */ /* 0x002fe20000300000 */
.L_x_354:
[----:B------:R-:W2:Y:S01]  /*d560*/  S2R R5, SR_CgaCtaId ;  /* 0x0000000000057919 */ /* 0x000ea20000008800 */
[----:B------:R-:W-:Y:S02]  /*d570*/  MOV R0, 0x400 ;  /* 0x0000040000007802 */ /* 0x000fe40000000f00 */
[----:B------:R-:W-:Y:S02]  /*d580*/  SHF.L.U32 R4, R3, 0x1f, RZ ;  /* 0x0000001f03047819 */ /* 0x000fe400000006ff */
[----:B--2---:R-:W-:-:S05]  /*d590*/  LEA R0, R5, R0, 0x18 ;  /* 0x0000000005007211 */ /* 0x004fca00078ec0ff */
[----:B------:R-:W-:-:S05]  /*d5a0*/  VIADD R0, R0, 0x30 ;  /* 0x0000003000007836 */ /* 0x000fca0000000000 */
[C---:B------:R-:W-:Y:S02]  /*d5b0*/  LEA R7, R13.reuse, R0, 0x3 ;  /* 0x000000000d077211 */ /* 0x040fe400078e18ff */
[----:B------:R-:W-:Y:S02]  /*d5c0*/  IADD3 R13, R13, 0x1, RZ ;  /* 0x000000010d0d7810 */ /* 0x000fe40007ffe0ff */
[----:B------:R-:W2:Y:S02]  /*d5d0*/  SYNCS.PHASECHK.TRANS64.TRYWAIT P0, [R7+URZ], R4 ;  /* 0x00000004070075a7 */ /* 0x000ea4000800017f */
[----:B------:R-:W-:-:S04]  /*d5e0*/  ISETP.NE.AND P1, PT, R13, 0x6, PT ;  /* 0x000000060d00780c */ /* 0x000fc80003f25270 */
[----:B------:R-:W-:Y:S02]  /*d5f0*/  SEL R2, RZ, 0x1, P1 ;  /* 0x00000001ff027807 */ /* 0x000fe40000800000 */
[----:B------:R-:W-:Y:S02]  /*d600*/  SEL R13, R13, RZ, P1 ;  /* 0x000000ff0d0d7207 */ /* 0x000fe40000800000 */
[----:B------:R-:W-:Y:S02]  /*d610*/  LOP3.LUT R6, R3, R2, RZ, 0x3c, !PT ;  /* 0x0000000203067212 */ /* 0x000fe400078e3cff */
[----:B------:R-:W-:Y:S02]  /*d620*/  LEA R8, R13, R0, 0x3 ;  /* 0x000000000d087211 */ /* 0x000fe400078e18ff */
[----:B------:R-:W-:Y:S01]  /*d630*/  SHF.L.U32 R5, R6, 0x1f, RZ ;  /* 0x0000001f06057819 */ /* 0x000fe200000006ff */
[----:B--2---:R-:W-:Y:S06]  /*d640*/  @!P0 BRA `(.L_x_355) ;  /* 0x0000000800308947 */ /* 0x004fec0003800000 */
.L_x_379:
[----:B------:R-:W3:Y:S01]  /*d650*/  SYNCS.PHASECHK.TRANS64.TRYWAIT P0, [R8+URZ], R5 ;  /* 0x00000005080075a7 */ /* 0x000ee2000800017f */
[----:B------:R-:W-:-:S05]  /*d660*/  VIADD R2, R13, 0x1 ;  /* 0x000000010d027836 */ /* 0x000fca0000000000 */
[----:B------:R-:W-:-:S04]  /*d670*/  ISETP.NE.AND P1, PT, R2, 0x6, PT ;  /* 0x000000060200780c */ /* 0x000fc80003f25270 */
[----:B------:R-:W-:Y:S02]  /*d680*/  SEL R3, RZ, 0x1, P1 ;  /* 0x00000001ff037807 */ /* 0x000fe40000800000 */
[----:B--2---:R-:W-:Y:S02]  /*d690*/  SEL R7, R2, RZ, P1 ;  /* 0x000000ff02077207 */ /* 0x004fe40000800000 */
[----:B------:R-:W-:Y:S02]  /*d6a0*/  LOP3.LUT R6, R6, R3, RZ, 0x3c, !PT ;  /* 0x0000000306067212 */ /* 0x000fe400078e3cff */
[----:B------:R-:W-:Y:S02]  /*d6b0*/  LEA R9, R7, R0, 0x3 ;  /* 0x0000000007097211 */ /* 0x000fe400078e18ff */
[----:B------:R-:W-:Y:S01]  /*d6c0*/  SHF.L.U32 R4, R6, 0x1f, RZ ;  /* 0x0000001f06047819 */ /* 0x000fe200000006ff */
[----:B---3--:R-:W-:Y:S06]  /*d6d0*/  @!P0 BRA `(.L_x_356) ;  /* 0x0000000800208947 */ /* 0x008fec0003800000 */
.L_x_380:
[----:B------:R-:W3:Y:S01]  /*d6e0*/  SYNCS.PHASECHK.TRANS64.TRYWAIT P0, [R9+URZ], R4 ;  /* 0x00000004090075a7 */ /* 0x000ee2000800017f */
[----:B------:R-:W-:-:S04]  /*d6f0*/  IADD3 R2, R7, 0x1, RZ ;  /* 0x0000000107027810 */ /* 0x000fc80007ffe0ff */
[----:B------:R-:W-:-:S04]  /*d700*/  ISETP.NE.AND P1, PT, R2, 0x6, PT ;  /* 0x000000060200780c */ /* 0x000fc80003f25270 */
[----:B------:R-:W-:Y:S02]  /*d710*/  SEL R3, RZ, 0x1, P1 ;  /* 0x00000001ff037807 */ /* 0x000fe40000800000 */
[----:B------:R-:W-:Y:S02]  /*d720*/  SEL R7, R2, RZ, P1 ;  /* 0x000000ff02077207 */ /* 0x000fe40000800000 */
[----:B------:R-:W-:Y:S02]  /*d730*/  LOP3.LUT R6, R6, R3, RZ, 0x3c, !PT ;  /* 0x0000000306067212 */ /* 0x000fe400078e3cff */
[----:B--2---:R-:W-:Y:S02]  /*d740*/  LEA R8, R7, R0, 0x3 ;  /* 0x0000000007087211 */ /* 0x004fe400078e18ff */
[----:B------:R-:W-:Y:S01]  /*d750*/  SHF.L.U32 R5, R6, 0x1f, RZ ;  /* 0x0000001f06057819 */ /* 0x000fe200000006ff */
[----:B---3--:R-:W-:Y:S06]  /*d760*/  @!P0 BRA `(.L_x_357) ;  /* 0x0000000800108947 */ /* 0x008fec0003800000 */
.L_x_381:
[----:B------:R-:W3:Y:S01]  /*d770*/  SYNCS.PHASECHK.TRANS64.TRYWAIT P0, [R8+URZ], R5 ;  /* 0x00000005080075a7 */ /* 0x000ee2000800017f */
[----:B------:R-:W-:-:S05]  /*d780*/  VIADD R2, R7, 0x1 ;  /* 0x0000000107027836 */ /* 0x000fca0000000000 */
[----:B------:R-:W-:-:S04]  /*d790*/  ISETP.NE.AND P1, PT, R2, 0x6, PT ;  /* 0x000000060200780c */ /* 0x000fc80003f25270 */
[----:B------:R-:W-:Y:S02]  /*d7a0*/  SEL R3, RZ, 0x1, P1 ;  /* 0x00000001ff037807 */ /* 0x000fe40000800000 */
[----:B------:R-:W-:Y:S02]  /*d7b0*/  SEL R7, R2, RZ, P1 ;  /* 0x000000ff02077207 */ /* 0x000fe40000800000 */
[----:B--2---:R-:W-:Y:S02]  /*d7c0*/  LOP3.LUT R9, R6, R3, RZ, 0x3c, !PT ;  /* 0x0000000306097212 */ /* 0x004fe400078e3cff */
[----:B------:R-:W-:Y:S02]  /*d7d0*/  LEA R11, R7, R0, 0x3 ;  /* 0x00000000070b7211 */ /* 0x000fe400078e18ff */
[----:B------:R-:W-:Y:S01]  /*d7e0*/  SHF.L.U32 R6, R9, 0x1f, RZ ;  /* 0x0000001f09067819 */ /* 0x000fe200000006ff */
[----:B---3--:R-:W-:Y:S06]  /*d7f0*/  @!P0 BRA `(.L_x_358) ;  /* 0x0000000800008947 */ /* 0x008fec0003800000 */
.L_x_382:
[----:B------:R-:W3:Y:S01]  /*d800*/  SYNCS.PHASECHK.TRANS64.TRYWAIT P0, [R11+URZ], R6 ;  /* 0x000000060b0075a7 */ /* 0x000ee2000800017f */
[----:B------:R-:W-:-:S04]  /*d810*/  IADD3 R2, R7, 0x1, RZ ;  /* 0x0000000107027810 */ /* 0x000fc80007ffe0ff */
[----:B------:R-:W-:-:S04]  /*d820*/  ISETP.NE.AND P1, PT, R2, 0x6, PT ;  /* 0x000000060200780c */ /* 0x000fc80003f25270 */
[----:B------:R-:W-:Y:S02]  /*d830*/  SEL R4, RZ, 0x1, P1 ;  /* 0x00000001ff047807 */ /* 0x000fe40000800000 */
[----:B------:R-:W-:Y:S02]  /*d840*/  SEL R3, R2, RZ, P1 ;  /* 0x000000ff02037207 */ /* 0x000fe40000800000 */
[----:B------:R-:W-:Y:S01]  /*d850*/  LOP3.LUT R4, R9, R4, RZ, 0x3c, !PT ;  /* 0x0000000409047212 */ /* 0x000fe200078e3cff */
[----:B---3--:R-:W-:Y:S06]  /*d860*/  @!P0 BRA `(.L_x_359) ;  /* 0x0000000400f88947 */ /* 0x008fec0003800000 */
.L_x_383:
[----:B------:R-:W-:Y:S02]  /*d870*/  LEA R3, R3, R0, 0x3 ;  /* 0x0000000003037211 */ /* 0x000fe400078e18ff */
[----:B------:R-:W-:-:S07]  /*d880*/  SHF.L.U32 R0, R4, 0x1f, RZ ;  /* 0x0000001f04007819 */ /* 0x000fce00000006ff */
.L_x_360:
[----:B----4-:R4:W1:Y:S02]  /*d890*/  SYNCS.PHASECHK.TRANS64.TRYWAIT P0, [R3+URZ], R0 ;  /* 0x00000000030075a7 */ /* 0x010864000800017f */
[----:B-1----:R-:W-:Y:S05]  /*d8a0*/  @!P0 NANOSLEEP.SYNCS 0x989680 ;  /* 0x009896800000895d */ /* 0x002fea0003900000 */
[----:B------:R-:W1:Y:S02]  /*d8b0*/  @!P0 SYNCS.PHASECHK.TRANS64 P0, [R3+URZ], R0 ;  /* 0x00000000030085a7 */ /* 0x000e64000800007f */
[----:B-1----:R-:W-:Y:S05]  /*d8c0*/  @!P0 BRA `(.L_x_360) ;  /* 0xfffffffc00f08947 */ /* 0x002fea000383ffff */
.L_x_14:
[----:B-1----:R-:W-:Y:S05]  /*d8d0*/  BSYNC B6 ;  /* 0x0000000000067941 */ /* 0x002fea0003800000 */
.L_x_12:
[----:B------:R-:W-:Y:S05]  /*d8e0*/  EXIT ;  /* 0x000000000000794d */ /* 0x000fea0003800000 */
.L_x_27:
[----:B---3--:R3:W4:Y:S02]  /*d8f0*/  SYNCS.PHASECHK.TRANS64.TRYWAIT P1, [R3+URZ], R0 ;  /* 0x00000000030075a7 */ /* 0x008724000802017f */
[----:B----4-:R-:W-:Y:S05]  /*d900*/  @!P1 NANOSLEEP.SYNCS 0x989680 ;  /* 0x009896800000995d */ /* 0x010fea0003900000 */
[----:B------:R-:W4:Y:S02]  /*d910*/  @!P1 SYNCS.PHASECHK.TRANS64 P1, [R3+URZ], R0 ;  /* 0x00000000030095a7 */ /* 0x000f24000802007f */
[----:B----4-:R-:W-:Y:S05]  /*d920*/  @!P1 BRA `(.L_x_27) ;  /* 0xfffffffc00f09947 */ /* 0x010fea000383ffff */
[----:B------:R-:W-:Y:S05]  /*d930*/  BRA `(.L_x_26) ;  /* 0xffffff4000a07947 */ /* 0x000fea000383ffff */
.L_x_32:
[----:B---3--:R-:W-:-:S04]  /*d940*/  IMAD.U32 R5, RZ, RZ, UR4 ;  /* 0x00000004ff057e24 */ /* 0x008fc8000f8e00ff */
[----:B------:R3:W4:Y:S03]  /*d950*/  SYNCS.PHASECHK.TRANS64.TRYWAIT P1, [R5+URZ], R4 ;  /* 0x00000004050075a7 */ /* 0x000726000802017f */
[----:B----4-:R-:W-:Y:S05]  /*d960*/  @!P1 NANOSLEEP.SYNCS 0x989680 ;  /* 0x009896800000995d */ /* 0x010fea0003900000 */
[----:B------:R-:W4:Y:S02]  /*d970*/  @!P1 SYNCS.PHASECHK.TRANS64 P1, [R5+URZ], R4 ;  /* 0x00000004050095a7 */ /* 0x000f24000802007f */
[----:B----4-:R-:W-:Y:S05]  /*d980*/  @!P1 BRA `(.L_x_32) ;  /* 0xfffffffc00ec9947 */ /* 0x010fea000383ffff */
[----:B------:R-:W-:Y:S05]  /*d990*/  BRA `(.L_x_31) ;  /* 0xffffff4400607947 */ /* 0x000fea000383ffff */
.L_x_54:
[----:B-1----:R-:W-:-:S04]  /*d9a0*/  MOV R4, UR51 ;  /* 0x0000003300047c02 */ /* 0x002fc80008000f00 */
[----:B------:R1:W2:Y:S03]  /*d9b0*/  SYNCS.PHASECHK.TRANS64.TRYWAIT P2, [R4+URZ+0x60], R3 ;  /* 0x00006003040075a7 */ /* 0x0002a6000804017f */
[----:B--2---:R-:W-:Y:S05]  /*d9c0*/  @!P2 NANOSLEEP.SYNCS 0x989680 ;  /* 0x009896800000a95d */ /* 0x004fea0003900000 */
[----:B------:R-:W2:Y:S02]  /*d9d0*/  @!P2 SYNCS.PHASECHK.TRANS64 P2, [R4+URZ+0x60], R3 ;  /* 0x000060030400a5a7 */ /* 0x000ea4000804007f */
[----:B--2---:R-:W-:Y:S05]  /*d9e0*/  @!P2 BRA `(.L_x_54) ;  /* 0xfffffffc00eca947 */ /* 0x004fea000383ffff */
[----:B------:R-:W-:Y:S05]  /*d9f0*/  BRA `(.L_x_361) ;  /* 0xffffff5000587947 */ /* 0x000fea000383ffff */
.L_x_113:
[----:B-1----:R1:W2:Y:S02]  /*da00*/  SYNCS.PHASECHK.TRANS64.TRYWAIT P2, [R12+URZ+0x60], R13 ;  /* 0x0000600d0c0075a7 */ /* 0x0022a4000804017f */
[----:B--2---:R-:W-:Y:S05]  /*da10*/  @!P2 NANOSLEEP.SYNCS 0x989680 ;  /* 0x009896800000a95d */ /* 0x004fea0003900000 */
[----:B------:R-:W2:Y:S02]  /*da20*/  @!P2 SYNCS.PHASECHK.TRANS64 P2, [R12+URZ+0x60], R13 ;  /* 0x0000600d0c00a5a7 */ /* 0x000ea4000804007f */
[----:B--2---:R-:W-:Y:S05]  /*da30*/  @!P2 BRA `(.L_x_113) ;  /* 0xfffffffc00f0a947 */ /* 0x004fea000383ffff */
[----:B------:R-:W-:Y:S05]  /*da40*/  BRA `(.L_x_362) ;  /* 0xffffff7000207947 */ /* 0x000fea000383ffff */
.L_x_171:
[----:B-1----:R1:W2:Y:S02]  /*da50*/  SYNCS.PHASECHK.TRANS64.TRYWAIT P2, [R0+URZ+0x60], R3 ;  /* 0x00006003000075a7 */ /* 0x0022a4000804017f */
[----:B--2---:R-:W-:Y:S05]  /*da60*/  @!P2 NANOSLEEP.SYNCS 0x989680 ;  /* 0x009896800000a95d */ /* 0x004fea0003900000 */
[----:B------:R-:W2:Y:S02]  /*da70*/  @!P2 SYNCS.PHASECHK.TRANS64 P2, [R0+URZ+0x60], R3 ;  /* 0x000060030000a5a7 */ /* 0x000ea4000804007f */
[----:B--2---:R-:W-:Y:S05]  /*da80*/  @!P2 BRA `(.L_x_171) ;  /* 0xfffffffc00f0a947 */ /* 0x004fea000383ffff */
[----:B------:R-:W-:Y:S05]  /*da90*/  BRA `(.L_x_363) ;  /* 0xffffff8c00d07947 */ /* 0x000fea000383ffff */
.L_x_229:
[----:B-1----:R1:W2:Y:S02]  /*daa0*/  SYNCS.PHASECHK.TRANS64.TRYWAIT P2, [R12+URZ+0x60], R3 ;  /* 0x000060030c0075a7 */ /* 0x0022a4000804017f */
[----:B--2---:R-:W-:Y:S05]  /*dab0*/  @!P2 NANOSLEEP.SYNCS 0x989680 ;  /* 0x009896800000a95d */ /* 0x004fea0003900000 */
[----:B------:R-:W2:Y:S02]  /*dac0*/  @!P2 SYNCS.PHASECHK.TRANS64 P2, [R12+URZ+0x60], R3 ;  /* 0x000060030c00a5a7 */ /* 0x000ea4000804007f */
[----:B--2---:R-:W-:Y:S05]  /*dad0*/  @!P2 BRA `(.L_x_229) ;  /* 0xfffffffc00f0a947 */ /* 0x004fea000383ffff */
[----:B------:R-:W-:Y:S05]  /*dae0*/  BRA `(.L_x_364) ;  /* 0xffffffac008c7947 */ /* 0x000fea000383ffff */
.L_x_297:
[----:B-1----:R-:W-:-:S04]  /*daf0*/  MOV R3, UR4 ;  /* 0x0000000400037c02 */ /* 0x002fc80008000f00 */
[----:B------:R1:W2:Y:S03]  /*db00*/  SYNCS.PHASECHK.TRANS64.TRYWAIT P0, [R3+URZ+0xa8], R0 ;  /* 0x0000a800030075a7 */ /* 0x0002a6000800017f */
[----:B--2---:R-:W-:Y:S05]  /*db10*/  @!P0 NANOSLEEP.SYNCS 0x989680 ;  /* 0x009896800000895d */ /* 0x004fea0003900000 */
[----:B------:R-:W2:Y:S02]  /*db20*/  @!P0 SYNCS.PHASECHK.TRANS64 P0, [R3+URZ+0xa8], R0 ;  /* 0x0000a800030085a7 */ /* 0x000ea4000800007f */
[----:B--2---:R-:W-:Y:S05]  /*db30*/  @!P0 BRA `(.L_x_297) ;  /* 0xfffffffc00ec8947 */ /* 0x004fea000383ffff */
[----:B------:R-:W-:Y:S05]  /*db40*/  BRA `(.L_x_296) ;  /* 0xffffffd800b47947 */ /* 0x000fea000383ffff */
.L_x_306:
[----:B-1----:R-:W-:-:S04]  /*db50*/  MOV R5, UR5 ;  /* 0x0000000500057c02 */ /* 0x002fc80008000f00 */
[----:B------:R1:W2:Y:S03]  /*db60*/  SYNCS.PHASECHK.TRANS64.TRYWAIT P1, [R5+URZ+0x80], R4 ;  /* 0x00008004050075a7 */ /* 0x0002a6000802017f */
[----:B--2---:R-:W-:Y:S05]  /*db70*/  @!P1 NANOSLEEP.SYNCS 0x989680 ;  /* 0x009896800000995d */ /* 0x004fea0003900000 */
[----:B------:R-:W2:Y:S02]  /*db80*/  @!P1 SYNCS.PHASECHK.TRANS64 P1, [R5+URZ+0x80], R4 ;  /* 0x00008004050095a7 */ /* 0x000ea4000802007f */
[----:B--2---:R-:W-:Y:S05]  /*db90*/  @!P1 BRA `(.L_x_306) ;  /* 0xfffffffc00ec9947 */ /* 0x004fea000383ffff */
[----:B------:R-:W-:Y:S05]  /*dba0*/  BRA `(.L_x_365) ;  /* 0xffffffdc00a07947 */ /* 0x000fea000383ffff */
.L_x_312:
[----:B-12---:R-:W-:-:S04]  /*dbb0*/  IMAD.U32 R5, RZ, RZ, UR5 ;  /* 0x00000005ff057e24 */ /* 0x006fc8000f8e00ff */
[----:B------:R1:W2:Y:S03]  /*dbc0*/  SYNCS.PHASECHK.TRANS64.TRYWAIT P1, [R5+URZ+0x88], R4 ;  /* 0x00008804050075a7 */ /* 0x0002a6000802017f */
[----:B--2---:R-:W-:Y:S05]  /*dbd0*/  @!P1 NANOSLEEP.SYNCS 0x989680 ;  /* 0x009896800000995d */ /* 0x004fea0003900000 */
[----:B------:R-:W2:Y:S02]  /*dbe0*/  @!P1 SYNCS.PHASECHK.TRANS64 P1, [R5+URZ+0x88], R4 ;  /* 0x00008804050095a7 */ /* 0x000ea4000802007f */
[----:B--2---:R-:W-:Y:S05]  /*dbf0*/  @!P1 BRA `(.L_x_312) ;  /* 0xfffffffc00ec9947 */ /* 0x004fea000383ffff */
[----:B------:R-:W-:Y:S05]  /*dc00*/  BRA `(.L_x_366) ;  /* 0xffffffdc00e87947 */ /* 0x000fea000383ffff */
.L_x_318:
[----:B-123--:R-:W-:-:S04]  /*dc10*/  MOV R5, UR5 ;  /* 0x0000000500057c02 */ /* 0x00efc80008000f00 */
[----:B------:R1:W2:Y:S03]  /*dc20*/  SYNCS.PHASECHK.TRANS64.TRYWAIT P1, [R5+URZ+0x90], R4 ;  /* 0x00009004050075a7 */ /* 0x0002a6000802017f */
[----:B--2---:R-:W-:Y:S05]  /*dc30*/  @!P1 NANOSLEEP.SYNCS 0x989680 ;  /* 0x009896800000995d */ /* 0x004fea0003900000 */
[----:B------:R-:W2:Y:S02]  /*dc40*/  @!P1 SYNCS.PHASECHK.TRANS64 P1, [R5+URZ+0x90], R4 ;  /* 0x00009004050095a7 */ /* 0x000ea4000802007f */
[----:B--2---:R-:W-:Y:S05]  /*dc50*/  @!P1 BRA `(.L_x_318) ;  /* 0xfffffffc00ec9947 */ /* 0x004fea000383ffff */
[----:B------:R-:W-:Y:S05]  /*dc60*/  BRA `(.L_x_367) ;  /* 0xffffffe000387947 */ /* 0x000fea000383ffff */
.L_x_324:
[----:B-1234-:R-:W-:-:S04]  /*dc70*/  MOV R5, UR5 ;  /* 0x0000000500057c02 */ /* 0x01efc80008000f00 */
[----:B------:R1:W2:Y:S03]  /*dc80*/  SYNCS.PHASECHK.TRANS64.TRYWAIT P1, [R5+URZ+0x98], R4 ;  /* 0x00009804050075a7 */ /* 0x0002a6000802017f */
[----:B--2---:R-:W-:Y:S05]  /*dc90*/  @!P1 NANOSLEEP.SYNCS 0x989680 ;  /* 0x009896800000995d */ /* 0x004fea0003900000 */
[----:B------:R-:W2:Y:S02]  /*dca0*/  @!P1 SYNCS.PHASECHK.TRANS64 P1, [R5+URZ+0x98], R4 ;  /* 0x00009804050095a7 */ /* 0x000ea4000802007f */
[----:B--2---:R-:W-:Y:S05]  /*dcb0*/  @!P1 BRA `(.L_x_324) ;  /* 0xfffffffc00ec9947 */ /* 0x004fea000383ffff */
[----:B------:R-:W-:Y:S05]  /*dcc0*/  BRA `(.L_x_368) ;  /* 0xffffffe000887947 */ /* 0x000fea000383ffff */
.L_x_334:
[----:B------:R1:W1:Y:S02]  /*dcd0*/  SYNCS.PHASECHK.TRANS64.TRYWAIT P0, [R3+URZ+0x80], R0 ;  /* 0x00008000030075a7 */ /* 0x000264000800017f */
[----:B-1----:R-:W-:Y:S05]  /*dce0*/  @!P0 NANOSLEEP.SYNCS 0x989680 ;  /* 0x009896800000895d */ /* 0x002fea0003900000 */
[----:B------:R-:W1:Y:S02]  /*dcf0*/  @!P0 SYNCS.PHASECHK.TRANS64 P0, [R3+URZ+0x80], R0 ;  /* 0x00008000030085a7 */ /* 0x000e64000800007f */
[----:B-1----:R-:W-:Y:S05]  /*dd00*/  @!P0 BRA `(.L_x_334) ;  /* 0xfffffffc00f08947 */ /* 0x002fea000383ffff */
[----:B------:R-:W-:Y:S05]  /*dd10*/  BRA `(.L_x_369) ;  /* 0xffffffe800847947 */ /* 0x000fea000383ffff */
.L_x_336:
[----:B------:R1:W1:Y:S02]  /*dd20*/  SYNCS.PHASECHK.TRANS64.TRYWAIT P0, [R3+URZ+0x88], R0 ;  /* 0x00008800030075a7 */ /* 0x000264000800017f */
[----:B-1----:R-:W-:Y:S05]  /*dd30*/  @!P0 NANOSLEEP.SYNCS 0x989680 ;  /* 0x009896800000895d */ /* 0x002fea0003900000 */
[----:B------:R-:W1:Y:S02]  /*dd40*/  @!P0 SYNCS.PHASECHK.TRANS64 P0, [R3+URZ+0x88], R0 ;  /* 0x00008800030085a7 */ /* 0x000e64000800007f */
[----:B-1----:R-:W-:Y:S05]  /*dd50*/  @!P0 BRA `(.L_x_336) ;  /* 0xfffffffc00f08947 */ /* 0x002fea000383ffff */
[----:B------:R-:W-:Y:S05]  /*dd60*/  BRA `(.L_x_370) ;  /* 0xffffffe800807947 */ /* 0x000fea000383ffff */
.L_x_338:
[----:B------:R1:W1:Y:S02]  /*dd70*/  SYNCS.PHASECHK.TRANS64.TRYWAIT P0, [R3+URZ+0x90], R0 ;  /* 0x00009000030075a7 */ /* 0x000264000800017f */
[----:B-1----:R-:W-:Y:S05]  /*dd80*/  @!P0 NANOSLEEP.SYNCS 0x989680 ;  /* 0x009896800000895d */ /* 0x002fea0003900000 */
[----:B------:R-:W1:Y:S02]  /*dd90*/  @!P0 SYNCS.PHASECHK.TRANS64 P0, [R3+URZ+0x90], R0 ;  /* 0x00009000030085a7 */ /* 0x000e64000800007f */
[----:B-1----:R-:W-:Y:S05]  /*dda0*/  @!P0 BRA `(.L_x_338) ;  /* 0xfffffffc00f08947 */ /* 0x002fea000383ffff */
[----:B------:R-:W-:Y:S05]  /*ddb0*/  BRA `(.L_x_371) ;  /* 0xffffffe8007c7947 */ /* 0x000fea000383ffff */
.L_x_342:
[----:B------:R-:W-:Y:S01]  /*ddc0*/  BSSY B1, `(.L_x_372) ;  /* 0x0000006000017945 */ /* 0x000fe20003800000 */
[----:B------:R-:W-:-:S07]  /*ddd0*/  MOV R15, 0xffffffff ;  /* 0xffffffff000f7802 */ /* 0x000fce0000000f00 */
[----:B------:R-:W-:Y:S05]  /*dde0*/  WARPSYNC.COLLECTIVE R15, `(.L_x_373) ;  /* 0x000000000f0c7348 */ /* 0x000fea0003c00000 */
[----:B------:R-:W-:Y:S02]  /*ddf0*/  ELECT P6, UR62, PT ;  /* 0x00000000003e782f */ /* 0x000fe400038c0000 */
[----:B------:R-:W-:Y:S01]  /*de00*/  MOV R14, UR62 ;  /* 0x0000003e000e7c02 */ /* 0x000fe20008000f00 */
[----:B------:R-:W-:Y:S10]  /*de10*/  ENDCOLLECTIVE ;  /* 0x000000000000791b */ /* 0x000ff40003800000 */
.L_x_373:
[----:B------:R-:W-:Y:S05]  /*de20*/  BSYNC B1 ;  /* 0x0000000000017941 */ /* 0x000fea0003800000 */
.L_x_372:
[----:B------:R-:W-:Y:S05]  /*de30*/  BRA `(.L_x_374) ;  /* 0xffffffe800f87947 */ /* 0x000fea000383ffff */
.L_x_345:
[----:B--2---:R2:W3:Y:S02]  /*de40*/  SYNCS.PHASECHK.TRANS64.TRYWAIT P0, [R14+URZ+0x30], R7 ;  /* 0x000030070e0075a7 */ /* 0x0044e4000800017f */
[----:B---3--:R-:W-:Y:S05]  /*de50*/  @!P0 NANOSLEEP.SYNCS 0x989680 ;  /* 0x009896800000895d */ /* 0x008fea0003900000 */
[----:B------:R-:W3:Y:S02]  /*de60*/  @!P0 SYNCS.PHASECHK.TRANS64 P0, [R14+URZ+0x30], R7 ;  /* 0x000030070e0085a7 */ /* 0x000ee4000800007f */
[----:B---3--:R-:W-:Y:S05]  /*de70*/  @!P0 BRA `(.L_x_345) ;  /* 0xfffffffc00f08947 */ /* 0x008fea000383ffff */
[----:B------:R-:W-:Y:S05]  /*de80*/  BRA `(.L_x_375) ;  /* 0xffffffec00307947 */ /* 0x000fea000383ffff */
.L_x_353:
[----:B------:R-:W-:Y:S01]  /*de90*/  BSSY B0, `(.L_x_376) ;  /* 0x0000006000007945 */ /* 0x000fe20003800000 */
[----:B------:R-:W-:-:S07]  /*dea0*/  IMAD.MOV.U32 R15, RZ, RZ, -0x1 ;  /* 0xffffffffff0f7424 */ /* 0x000fce00078e00ff */
[----:B-1----:R-:W-:Y:S05]  /*deb0*/  WARPSYNC.COLLECTIVE R15, `(.L_x_377) ;  /* 0x000000000f0c7348 */ /* 0x002fea0003c00000 */
[----:B------:R-:W-:Y:S02]  /*dec0*/  ELECT P6, UR62, PT ;  /* 0x00000000003e782f */ /* 0x000fe400038c0000 */
[----:B------:R-:W-:Y:S01]  /*ded0*/  MOV R14, UR62 ;  /* 0x0000003e000e7c02 */ /* 0x000fe20008000f00 */
[----:B-1----:R-:W-:Y:S10]  /*dee0*/  ENDCOLLECTIVE ;  /* 0x000000000000791b */ /* 0x002ff40003800000 */
.L_x_377:
[----:B------:R-:W-:Y:S05]  /*def0*/  BSYNC B0 ;  /* 0x0000000000007941 */ /* 0x000fea0003800000 */
.L_x_376:
[----:B------:R-:W-:Y:S05]  /*df00*/  BRA `(.L_x_378) ;  /* 0xfffffff400807947 */ /* 0x000fea000383ffff */
.L_x_355:
[----:B--2---:R2:W3:Y:S02]  /*df10*/  SYNCS.PHASECHK.TRANS64.TRYWAIT P0, [R7+URZ], R4 ;  /* 0x00000004070075a7 */ /* 0x0044e4000800017f */
[----:B---3--:R-:W-:Y:S05]  /*df20*/  @!P0 NANOSLEEP.SYNCS 0x989680 ;  /* 0x009896800000895d */ /* 0x008fea0003900000 */
[----:B------:R-:W3:Y:S02]  /*df30*/  @!P0 SYNCS.PHASECHK.TRANS64 P0, [R7+URZ], R4 ;  /* 0x00000004070085a7 */ /* 0x000ee4000800007f */
[----:B---3--:R-:W-:Y:S05]  /*df40*/  @!P0 BRA `(.L_x_355) ;  /* 0xfffffffc00f08947 */ /* 0x008fea000383ffff */
[----:B------:R-:W-:Y:S05]  /*df50*/  BRA `(.L_x_379) ;  /* 0xfffffff400bc7947 */ /* 0x000fea000383ffff */
.L_x_356:
[----:B--2---:R2:W3:Y:S02]  /*df60*/  SYNCS.PHASECHK.TRANS64.TRYWAIT P0, [R8+URZ], R5 ;  /* 0x00000005080075a7 */ /* 0x0044e4000800017f */
[----:B---3--:R-:W-:Y:S05]  /*df70*/  @!P0 NANOSLEEP.SYNCS 0x989680 ;  /* 0x009896800000895d */ /* 0x008fea0003900000 */
[----:B------:R-:W3:Y:S02]  /*df80*/  @!P0 SYNCS.PHASECHK.TRANS64 P0, [R8+URZ], R5 ;  /* 0x00000005080085a7 */ /* 0x000ee4000800007f */
[----:B---3--:R-:W-:Y:S05]  /*df90*/  @!P0 BRA `(.L_x_356) ;  /* 0xfffffffc00f08947 */ /* 0x008fea000383ffff */
[----:B------:R-:W-:Y:S05]  /*dfa0*/  BRA `(.L_x_380) ;  /* 0xfffffff400cc7947 */ /* 0x000fea000383ffff */
.L_x_357:
[----:B--2---:R2:W3:Y:S02]  /*dfb0*/  SYNCS.PHASECHK.TRANS64.TRYWAIT P0, [R9+URZ], R4 ;  /* 0x00000004090075a7 */ /* 0x0044e4000800017f */
[----:B---3--:R-:W-:Y:S05]  /*dfc0*/  @!P0 NANOSLEEP.SYNCS 0x989680 ;  /* 0x009896800000895d */ /* 0x008fea0003900000 */
[----:B------:R-:W3:Y:S02]  /*dfd0*/  @!P0 SYNCS.PHASECHK.TRANS64 P0, [R9+URZ], R4 ;  /* 0x00000004090085a7 */ /* 0x000ee4000800007f */
[----:B---3--:R-:W-:Y:S05]  /*dfe0*/  @!P0 BRA `(.L_x_357) ;  /* 0xfffffffc00f08947 */ /* 0x008fea000383ffff */
[----:B------:R-:W-:Y:S05]  /*dff0*/  BRA `(.L_x_381) ;  /* 0xfffffff400dc7947 */ /* 0x000fea000383ffff */
.L_x_358:
[----:B--2---:R2:W3:Y:S02]  /*e000*/  SYNCS.PHASECHK.TRANS64.TRYWAIT P0, [R8+URZ], R5 ;  /* 0x00000005080075a7 */ /* 0x0044e4000800017f */
[----:B---3--:R-:W-:Y:S05]  /*e010*/  @!P0 NANOSLEEP.SYNCS 0x989680 ;  /* 0x009896800000895d */ /* 0x008fea0003900000 */
[----:B------:R-:W3:Y:S02]  /*e020*/  @!P0 SYNCS.PHASECHK.TRANS64 P0, [R8+URZ], R5 ;  /* 0x00000005080085a7 */ /* 0x000ee4000800007f */
[----:B---3--:R-:W-:Y:S05]  /*e030*/  @!P0 BRA `(.L_x_358) ;  /* 0xfffffffc00f08947 */ /* 0x008fea000383ffff */
[----:B------:R-:W-:Y:S05]  /*e040*/  BRA `(.L_x_382) ;  /* 0xfffffff400ec7947 */ /* 0x000fea000383ffff */
.L_x_359:
[----:B---3--:R3:W4:Y:S02]  /*e050*/  SYNCS.PHASECHK.TRANS64.TRYWAIT P0, [R11+URZ], R6 ;  /* 0x000000060b0075a7 */ /* 0x008724000800017f */
[----:B----4-:R-:W-:Y:S05]  /*e060*/  @!P0 NANOSLEEP.SYNCS 0x989680 ;  /* 0x009896800000895d */ /* 0x010fea0003900000 */
[----:B------:R-:W4:Y:S02]  /*e070*/  @!P0 SYNCS.PHASECHK.TRANS64 P0, [R11+URZ], R6 ;  /* 0x000000060b0085a7 */ /* 0x000f24000800007f */
[----:B----4-:R-:W-:Y:S05]  /*e080*/  @!P0 BRA `(.L_x_359) ;  /* 0xfffffffc00f08947 */ /* 0x010fea000383ffff */
[----:B------:R-:W-:Y:S05]  /*e090*/  BRA `(.L_x_383) ;  /* 0xfffffff400f47947 */ /* 0x000fea000383ffff */
        .weak           $__internal_0_$__cuda_sm20_rcp_rn_f32_slowpath
        .type           $__internal_0_$__cuda_sm20_rcp_rn_f32_slowpath,@function
        .size           $__internal_0_$__cuda_sm20_rcp_rn_f32_slowpath,(.L_x_389 - $__internal_0_$__cuda_sm20_rcp_rn_f32_slowpath)
$__internal_0_$__cuda_sm20_rcp_rn_f32_slowpath:
[----:B------:R-:W-:Y:S01]  /*e0a0*/  SHF.L.U32 R3, R0, 0x1, RZ ;  /* 0x0000000100037819 */ /* 0x000fe200000006ff */
[----:B------:R-:W-:Y:S03]  /*e0b0*/  BSSY B0, `(.L_x_384) ;  /* 0x0000030000007945 */ /* 0x000fe60003800000 */
[----:B------:R-:W-:-:S04]  /*e0c0*/  SHF.R.U32.HI R3, RZ, 0x18, R3 ;  /* 0x00000018ff037819 */ /* 0x000fc80000011603 */
[----:B------:R-:W-:-:S13]  /*e0d0*/  ISETP.NE.U32.AND P2, PT, R3, RZ, PT ;  /* 0x000000ff0300720c */ /* 0x000fda0003f45070 */
[----:B------:R-:W-:Y:S05]  /*e0e0*/  @P2 BRA `(.L_x_385) ;  /* 0x0000000000282947 */ /* 0x000fea0003800000 */
[----:B------:R-:W-:-:S04]  /*e0f0*/  SHF.L.U32 R3, R0, 0x1, RZ ;  /* 0x0000000100037819 */ /* 0x000fc800000006ff */
[----:B------:R-:W-:-:S13]  /*e100*/  ISETP.NE.AND P2, PT, R3, RZ, PT ;  /* 0x000000ff0300720c */ /* 0x000fda0003f45270 */
[----:B------:R-:W-:Y:S01]  /*e110*/  @P2 FFMA R38, R0, 1.84467440737095516160e+19, RZ ;  /* 0x5f80000000262823 */ /* 0x000fe200000000ff */
[----:B------:R-:W-:Y:S08]  /*e120*/  @!P2 MUFU.RCP R13, R0 ;  /* 0x00000000000da308 */ /* 0x000ff00000001000 */
[----:B------:R-:W1:Y:S02]  /*e130*/  @P2 MUFU.RCP R3, R38 ;  /* 0x0000002600032308 */ /* 0x000e640000001000 */
[----:B-1----:R-:W-:-:S04]  /*e140*/  @P2 FFMA R39, R38, R3, -1 ;  /* 0xbf80000026272423 */ /* 0x002fc80000000003 */
[----:B------:R-:W-:-:S04]  /*e150*/  @P2 FADD.FTZ R100, -R39, -RZ ;  /* 0x800000ff27642221 */ /* 0x000fc80000010100 */
[----:B------:R-:W-:-:S04]  /*e160*/  @P2 FFMA R3, R3, R100, R3 ;  /* 0x0000006403032223 */ /* 0x000fc80000000003 */
[----:B------:R-:W-:Y:S01]  /*e170*/  @P2 FFMA R13, R3, 1.84467440737095516160e+19, RZ ;  /* 0x5f800000030d2823 */ /* 0x000fe200000000ff */
[----:B------:R-:W-:Y:S06]  /*e180*/  BRA `(.L_x_386) ;  /* 0x0000000000887947 */ /* 0x000fec0003800000 */
.L_x_385:
[----:B------:R-:W-:-:S04]  /*e190*/  IADD3 R13, R3, -0xfd, RZ ;  /* 0xffffff03030d7810 */ /* 0x000fc80007ffe0ff */
[----:B------:R-:W-:-:S13]  /*e1a0*/  ISETP.GT.U32.AND P2, PT, R13, 0x1, PT ;  /* 0x000000010d00780c */ /* 0x000fda0003f44070 */
[----:B------:R-:W-:Y:S05]  /*e1b0*/  @P2 BRA `(.L_x_387) ;  /* 0x0000000000782947 */ /* 0x000fea0003800000 */
[----:B------:R-:W-:Y:S01]  /*e1c0*/  LOP3.LUT R104, R0, 0x7fffff, RZ, 0xc0, !PT ;  /* 0x007fffff00687812 */ /* 0x000fe200078ec0ff */
[----:B------:R-:W-:Y:S01]  /*e1d0*/  IMAD.MOV.U32 R100, RZ, RZ, 0x3 ;  /* 0x00000003ff647424 */ /* 0x000fe200078e00ff */
[----:B------:R-:W-:Y:S02]  /*e1e0*/  IADD3 R3, R3, -0xfc, RZ ;  /* 0xffffff0403037810 */ /* 0x000fe40007ffe0ff */
[----:B------:R-:W-:-:S04]  /*e1f0*/  LOP3.LUT R104, R104, 0x3f800000, RZ, 0xfc, !PT ;  /* 0x3f80000068687812 */ /* 0x000fc800078efcff */
[----:B------:R-:W1:Y:S02]  /*e200*/  MUFU.RCP R39, R104 ;  /* 0x0000006800277308 */ /* 0x000e640000001000 */
[----:B-1----:R-:W-:-:S04]  /*e210*/  FFMA R102, R104, R39, -1 ;  /* 0xbf80000068667423 */ /* 0x002fc80000000027 */
[----:B------:R-:W-:-:S04]  /*e220*/  FADD.FTZ R102, -R102, -RZ ;  /* 0x800000ff66667221 */ /* 0x000fc80000010100 */
[CCC-:B------:R-:W-:Y:S01]  /*e230*/  FFMA.RM R38, R39.reuse, R102.reuse, R39.reuse ;  /* 0x0000006627267223 */ /* 0x1c0fe20000004027 */
[----:B------:R-:W-:Y:S01]  /*e240*/  FFMA.RP R101, R39, R102, R39 ;  /* 0x0000006627657223 */ /* 0x000fe20000008027 */
[----:B------:R-:W-:-:S03]  /*e250*/  SHF.L.U32 R39, R100, R13, RZ ;  /* 0x0000000d64277219 */ /* 0x000fc600000006ff */
[C---:B------:R-:W-:Y:S02]  /*e260*/  LOP3.LUT R102, R38.reuse, 0x7fffff, RZ, 0xc0, !PT ;  /* 0x007fffff26667812 */ /* 0x040fe400078ec0ff */
[----:B------:R-:W-:Y:S02]  /*e270*/  FSETP.NEU.FTZ.AND P2, PT, R38, R101, PT ;  /* 0x000000652600720b */ /* 0x000fe40003f5d000 */
[----:B------:R-:W-:Y:S02]  /*e280*/  LOP3.LUT R38, R102, 0x800000, RZ, 0xfc, !PT ;  /* 0x0080000066267812 */ /* 0x000fe400078efcff */
[----:B------:R-:W-:Y:S02]  /*e290*/  SEL R100, RZ, 0xffffffff, !P2 ;  /* 0xffffffffff647807 */ /* 0x000fe40005000000 */
[----:B------:R-:W-:Y:S02]  /*e2a0*/  LOP3.LUT R102, R39, R38, RZ, 0xc0, !PT ;  /* 0x0000002627667212 */ /* 0x000fe400078ec0ff */
[----:B------:R-:W-:-:S02]  /*e2b0*/  IADD3 R100, -R100, RZ, RZ ;  /* 0x000000ff64647210 */ /* 0x000fc40007ffe1ff */
[-C--:B------:R-:W-:Y:S02]  /*e2c0*/  SHF.R.U32.HI R102, RZ, R13.reuse, R102 ;  /* 0x0000000dff667219 */ /* 0x080fe40000011666 */
[--C-:B------:R-:W-:Y:S02]  /*e2d0*/  LOP3.LUT P3, RZ, R100, R13, R38.reuse, 0xf8, !PT ;  /* 0x0000000d64ff7212 */ /* 0x100fe4000786f826 */
[C---:B------:R-:W-:Y:S02]  /*e2e0*/  LOP3.LUT P2, RZ, R102.reuse, 0x1, RZ, 0xc0, !PT ;  /* 0x0000000166ff7812 */ /* 0x040fe4000784c0ff */
[----:B------:R-:W-:Y:S02]  /*e2f0*/  LOP3.LUT P4, RZ, R102, 0x2, RZ, 0xc0, !PT ;  /* 0x0000000266ff7812 */ /* 0x000fe4000788c0ff */
[----:B------:R-:W-:Y:S02]  /*e300*/  SHF.R.U32.HI R3, RZ, R3, R38 ;  /* 0x00000003ff037219 */ /* 0x000fe40000011626 */
[----:B------:R-:W-:-:S02]  /*e310*/  PLOP3.LUT P2, PT, P2, P3, P4, 0xe0, 0x0 ;  /* 0x000000000000781c */ /* 0x000fc40001747c40 */
[----:B------:R-:W-:Y:S02]  /*e320*/  LOP3.LUT P3, RZ, R0, 0x7fffff, RZ, 0xc0, !PT ;  /* 0x007fffff00ff7812 */ /* 0x000fe4000786c0ff */
[----:B------:R-:W-:-:S04]  /*e330*/  SEL R13, RZ, 0x1, !P2 ;  /* 0x00000001ff0d7807 */ /* 0x000fc80005000000 */
[----:B------:R-:W-:-:S04]  /*e340*/  IADD3 R13, -R13, RZ, RZ ;  /* 0x000000ff0d0d7210 */ /* 0x000fc80007ffe1ff */
[----:B------:R-:W-:-:S13]  /*e350*/  ISETP.GE.AND P2, PT, R13, RZ, PT ;  /* 0x000000ff0d00720c */ /* 0x000fda0003f46270 */
[----:B------:R-:W-:-:S05]  /*e360*/  @!P2 VIADD R3, R3, 0x1 ;  /* 0x000000010303a836 */ /* 0x000fca0000000000 */
[----:B------:R-:W-:-:S04]  /*e370*/  @!P3 SHF.L.U32 R3, R3, 0x1, RZ ;  /* 0x000000010303b819 */ /* 0x000fc800000006ff */
[----:B------:R-:W-:Y:S01]  /*e380*/  LOP3.LUT R13, R3, 0x80000000, R0, 0xf8, !PT ;  /* 0x80000000030d7812 */ /* 0x000fe200078ef800 */
[----:B------:R-:W-:Y:S06]  /*e390*/  BRA `(.L_x_386) ;  /* 0x0000000000047947 */ /* 0x000fec0003800000 */
.L_x_387:
[----:B------:R1:W2:Y:S02]  /*e3a0*/  MUFU.RCP R13, R0 ;  /* 0x00000000000d7308 */ /* 0x0002a40000001000 */
.L_x_386:
[----:B------:R-:W-:Y:S05]  /*e3b0*/  BSYNC B0 ;  /* 0x0000000000007941 */ /* 0x000fea0003800000 */
.L_x_384:
[----:B-12---:R-:W-:Y:S02]  /*e3c0*/  MOV R0, R13 ;  /* 0x0000000d00007202 */ /* 0x006fe40000000f00 */
[----:B------:R-:W-:-:S04]  /*e3d0*/  MOV R13, 0x0 ;  /* 0x00000000000d7802 */ /* 0x000fc80000000f00 */
[----:B------:R-:W-:Y:S05]  /*e3e0*/  RET.REL.NODEC R12 `(_ZN7cutlass13device_kernelINS_4gemm6kernel13GemmUniversalIN4cute5tupleIJiiiiEEENS1_10collective13CollectiveMmaINS1_34MainloopSm90TmaGmmaWarpSpecializedILi6ENS5_IJNS4_1CILi2EEENSA_ILi1EEESC_EEENS1_35KernelTmaWarpSpecializedCooperativeEEENS5_IJNSA_ILi128EEESG_NSA_ILi64EEEEEENS_6half_tENS5_IJlSC_lEEESJ_SK_NS4_8TiledMMAINS4_8MMA_AtomIJNS4_4SM904GMMA26MMA_64x128x16_F32F16F16_SSILNSO_5MajorE0ELSQ_0ELNSO_7ScaleInE1ELSR_1EEEEEENS4_6LayoutISD_NS5_IJSC_NSA_ILi0EEESV_EEEEENS5_IJNS4_10UnderscoreESY_SY_EEEEENS4_13SM90_TMA_LOADENS4_14ComposedLayoutINS4_7SwizzleILi3ELi4ELi3EEENS4_18smem_ptr_flag_bitsILi16EEENSU_INS5_IJNSA_ILi8EEESH_EEENS5_IJSH_SC_EEEEEEEvNS4_8identityENS4_23SM90_TMA_LOAD_MULTICASTES1B_vS1C_EENS_8epilogue10collective18CollectiveEpilogueINS1F_22Sm90TmaWarpSpecializedILi4ELi2ELi16ELb1ELb0EEEJSI_NS5_IJSG_NSA_ILi32EEEEEESJ_SK_SJ_SK_NS1F_6fusion15FusionCallbacksIS1J_NS1M_13LinCombEltActINS1F_6thread4SiLuESJ_fSJ_fLNS_15FloatRoundStyleE2EEESI_S1L_JEEES11_NS12_INS13_ILi2ELi4ELi3EEES16_NSU_INS5_IJS17_S1K_EEENS5_IJS1K_SC_EEEEEEENS4_17SM75_U32x4_LDSM_NENS4_14SM90_TMA_STOREES1Y_NS4_17SM90_U32x4_STSM_NENS4_9Copy_AtomIJS21_SJ_EEEvEEEvvEEEEvNT_6ParamsE) ;  /* 0xffffff1c0c047950 */ /* 0x000fea0003c3ffff */
.L_x_388:
[----:B------:R-:W-:-:S00]  /*e3f0*/  BRA `(.L_x_388) ;  /* 0xfffffffc00fc7947 */ /* 0x000fc0000383ffff */
[----:B------:R-:W-:-:S00]  /*e400*/  NOP ;  /* 0x0000000000007918 */ /* 0x000fc00000000000 */
[----:B------:R-:W-:-:S00]  /*e410*/  NOP ;  /* 0x0000000000007918 */ /* 0x000fc00000000000 */
[----:B------:R-:W-:-:S00]  /*e420*/  NOP ;  /* 0x0000000000007918 */ /* 0x000fc00000000000 */
[----:B------:R-:W-:-:S00]  /*e430*/  NOP ;  /* 0x0000000000007918 */ /* 0x000fc00000000000 */
[----:B------:R-:W-:-:S00]  /*e440*/  NOP ;  /* 0x0000000000007918 */ /* 0x000fc00000000000 */
[----:B------:R-:W-:-:S00]  /*e450*/  NOP ;  /* 0x0000000000007918 */ /* 0x000fc00000000000 */
[----:B------:R-:W-:-:S00]  /*e460*/  NOP ;  /* 0x0000000000007918 */ /* 0x000fc00000000000 */
[----:B------:R-:W-:-:S00]  /*e470*/  NOP ;  /* 0x0000000000007918 */ /* 0x000fc00000000000 */
.L_x_389:


//--------------------- .nv.global.init           --------------------------
	.section	.nv.global.init,"aw",@progbits
.nv.global.init:
	.type		$str$22,@object
	.size		$str$22,($str$26 - $str$22)
$str$22:
        /*0000*/ 	.byte	0x6b, 0x5f, 0x74, 0x69, 0x6c, 0x65, 0x5f, 0x63, 0x6f, 0x75, 0x6e, 0x74, 0x20, 0x3e, 0x3d, 0x20
        /*0010*/ 	.byte	0x31, 0x00
	.type		$str$26,@object
	.size		$str$26,($str$27 - $str$26)
$str$26:
        /*0012*/ 	.byte	0x28, 0x61, 0x64, 0x64, 0x72, 0x65, 0x73, 0x73, 0x20, 0x26, 0x20, 0x6d, 0x61, 0x73, 0x6b, 0x29
        /*0022*/ 	.byte	0x20, 0x3d, 0x3d, 0x20, 0x30, 0x00
	.type		$str$27,@object
	.size		$str$27,($str$23 - $str$27)
$str$27:
        /*0028*/ 	.byte	0x2f, 0x74, 0x6d, 0x70, 0x2f, 0x63, 0x75, 0x74, 0x6c, 0x61, 0x73, 0x73, 0x5f, 0x73, 0x77, 0x65
        /*0038*/ 	.byte	0x65, 0x70, 0x5f, 0x73, 0x72, 0x63, 0x2f, 0x69, 0x6e, 0x63, 0x6c, 0x75, 0x64, 0x65, 0x2f, 0x63
        /*0048*/ 	.byte	0x75, 0x74, 0x65, 0x2f, 0x70, 0x6f, 0x69, 0x6e, 0x74, 0x65, 0x72, 0x5f, 0x66, 0x6c, 0x61, 0x67
        /*0058*/ 	.byte	0x67, 0x65, 0x64, 0x2e, 0x68, 0x70, 0x70, 0x00
	.type		$str$23,@object
	.size		$str$23,(__unnamed_2 - $str$23)
$str$23:
        /*0060*/ 	.byte	0x2f, 0x74, 0x6d, 0x70, 0x2f, 0x63, 0x75, 0x74, 0x6c, 0x61, 0x73, 0x73, 0x5f, 0x73, 0x77, 0x65
        /*0070*/ 	.byte	0x65, 0x70, 0x5f, 0x73, 0x72, 0x63, 0x2f, 0x69, 0x6e, 0x63, 0x6c, 0x75, 0x64, 0x65, 0x2f, 0x63
        /*0080*/ 	.byte	0x75, 0x74, 0x6c, 0x61, 0x73, 0x73, 0x2f, 0x67, 0x65, 0x6d, 0x6d, 0x2f, 0x63, 0x6f, 0x6c, 0x6c
        /*0090*/ 	.byte	0x65, 0x63, 0x74, 0x69, 0x76, 0x65, 0x2f, 0x73, 0x6d, 0x39, 0x30, 0x5f, 0x6d, 0x6d, 0x61, 0x5f
        /*00a0*/ 	.byte	0x74, 0x6d, 0x61, 0x5f, 0x67, 0x6d, 0x6d, 0x61, 0x5f, 0x73, 0x73, 0x5f, 0x77, 0x61, 0x72, 0x70
        /*00b0*/ 	.byte	0x73, 0x70, 0x65, 0x63, 0x69, 0x61, 0x6c, 0x69, 0x7a, 0x65, 0x64, 0x2e, 0x68, 0x70, 0x70, 0x00
	.type		__unnamed_2,@object
	.size		__unnamed_2,(__unnamed_1 - __unnamed_2)
__unnamed_2:
        /*00c0*/ 	.byte	0x61, 0x75, 0x74, 0x6f, 0x20, 0x63, 0x75, 0x74, 0x65, 0x3a, 0x3a, 0x61, 0x73, 0x5f, 0x70, 0x6f
        /* <DEDUP_REMOVED lines=27> */
        /*0280*/ 	.byte	0x36, 0x3e, 0x3e, 0x3e, 0x3e, 0x3e, 0x5d, 0x00
	.type		__unnamed_1,@object
	.size		__unnamed_1,(.L_0 - __unnamed_1)
__unnamed_1:
        /* <DEDUP_REMOVED lines=181> */
        /*0dd8*/ 	.byte	0x69, 0x74, 0x79, 0x5d, 0x00
.L_0:


//--------------------- .nv.shared._ZN7cutlass13device_kernelINS_4gemm6kernel13GemmUniversalIN4cute5tupleIJiiiiEEENS1_10collective13CollectiveMmaINS1_34MainloopSm90TmaGmmaWarpSpecializedILi6ENS5_IJNS4_1CILi2EEENSA_ILi1EEESC_EEENS1_35KernelTmaWarpSpecializedCooperativeEEENS5_IJNSA_ILi128EEESG_NSA_ILi64EEEEEENS_6half_tENS5_IJlSC_lEEESJ_SK_NS4_8TiledMMAINS4_8MMA_AtomIJNS4_4SM904GMMA26MMA_64x128x16_F32F16F16_SSILNSO_5MajorE0ELSQ_0ELNSO_7ScaleInE1ELSR_1EEEEEENS4_6LayoutISD_NS5_IJSC_NSA_ILi0EEESV_EEEEENS5_IJNS4_10UnderscoreESY_SY_EEEEENS4_13SM90_TMA_LOADENS4_14ComposedLayoutINS4_7SwizzleILi3ELi4ELi3EEENS4_18smem_ptr_flag_bitsILi16EEENSU_INS5_IJNSA_ILi8EEESH_EEENS5_IJSH_SC_EEEEEEEvNS4_8identityENS4_23SM90_TMA_LOAD_MULTICASTES1B_vS1C_EENS_8epilogue10collective18CollectiveEpilogueINS1F_22Sm90TmaWarpSpecializedILi4ELi2ELi16ELb1ELb0EEEJSI_NS5_IJSG_NSA_ILi32EEEEEESJ_SK_SJ_SK_NS1F_6fusion15FusionCallbacksIS1J_NS1M_13LinCombEltActINS1F_6thread4SiLuESJ_fSJ_fLNS_15FloatRoundStyleE2EEESI_S1L_JEEES11_NS12_INS13_ILi2ELi4ELi3EEES16_NSU_INS5_IJS17_S1K_EEENS5_IJS1K_SC_EEEEEEENS4_17SM75_U32x4_LDSM_NENS4_14SM90_TMA_STOREES1Y_NS4_17SM90_U32x4_STSM_NENS4_9Copy_AtomIJS21_SJ_EEEvEEEvvEEEEvNT_6ParamsE --------------------------
	.section	.nv.shared._ZN7cutlass13device_kernelINS_4gemm6kernel13GemmUniversalIN4cute5tupleIJiiiiEEENS1_10collective13CollectiveMmaINS1_34MainloopSm90TmaGmmaWarpSpecializedILi6ENS5_IJNS4_1CILi2EEENSA_ILi1EEESC_EEENS1_35KernelTmaWarpSpecializedCooperativeEEENS5_IJNSA_ILi128EEESG_NSA_ILi64EEEEEENS_6half_tENS5_IJlSC_lEEESJ_SK_NS4_8TiledMMAINS4_8MMA_AtomIJNS4_4SM904GMMA26MMA_64x128x16_F32F16F16_SSILNSO_5MajorE0ELSQ_0ELNSO_7ScaleInE1ELSR_1EEEEEENS4_6LayoutISD_NS5_IJSC_NSA_ILi0EEESV_EEEEENS5_IJNS4_10UnderscoreESY_SY_EEEEENS4_13SM90_TMA_LOADENS4_14ComposedLayoutINS4_7SwizzleILi3ELi4ELi3EEENS4_18smem_ptr_flag_bitsILi16EEENSU_INS5_IJNSA_ILi8EEESH_EEENS5_IJSH_SC_EEEEEEEvNS4_8identityENS4_23SM90_TMA_LOAD_MULTICASTES1B_vS1C_EENS_8epilogue10collective18CollectiveEpilogueINS1F_22Sm90TmaWarpSpecializedILi4ELi2ELi16ELb1ELb0EEEJSI_NS5_IJSG_NSA_ILi32EEEEEESJ_SK_SJ_SK_NS1F_6fusion15FusionCallbacksIS1J_NS1M_13LinCombEltActINS1F_6thread4SiLuESJ_fSJ_fLNS_15FloatRoundStyleE2EEESI_S1L_JEEES11_NS12_INS13_ILi2ELi4ELi3EEES16_NSU_INS5_IJS17_S1K_EEENS5_IJS1K_SC_EEEEEEENS4_17SM75_U32x4_LDSM_NENS4_14SM90_TMA_STOREES1Y_NS4_17SM90_U32x4_STSM_NENS4_9Copy_AtomIJS21_SJ_EEEvEEEvvEEEEvNT_6ParamsE,"aw",@nobits
	.sectionflags	@""
	.align	16
	.zero		1024


//--------------------- .nv.shared.reserved.0     --------------------------
	.section	.nv.shared.reserved.0,"aw",@nobits
	.weak		__nv_reservedSMEM_offset_0_alias
	.size		__nv_reservedSMEM_offset_0_alias, 0, 0
	.other		__nv_reservedSMEM_offset_0_alias,@"STO_CUDA_RESERVED_SHARED STV_DEFAULT"
__nv_reservedSMEM_offset_0_alias:
	.zero		0


//--------------------- .nv.global                --------------------------
	.section	.nv.global,"aw",@nobits
.nv.global:
	.type		_ZN39_INTERNAL_5bd73ba9_4_k_cu_a9efbce4_40664cute1_E,@object
	.size		_ZN39_INTERNAL_5bd73ba9_4_k_cu_a9efbce4_40664cute1_E,(_ZN39_INTERNAL_5bd73ba9_4_k_cu_a9efbce4_40664cuda3std3__45__cpo6cbeginE - _ZN39_INTERNAL_5bd73ba9_4_k_cu_a9efbce4_40664cute1_E)
_ZN39_INTERNAL_5bd73ba9_4_k_cu_a9efbce4_40664cute1_E:
	.zero		1
	.type		_ZN39_INTERNAL_5bd73ba9_4_k_cu_a9efbce4_40664cuda3std3__45__cpo6cbeginE,@object
	.size		_ZN39_INTERNAL_5bd73ba9_4_k_cu_a9efbce4_40664cuda3std3__45__cpo6cbeginE,(_ZN39_INTERNAL_5bd73ba9_4_k_cu_a9efbce4_40664cuda3std3__48in_placeE - _ZN39_INTERNAL_5bd73ba9_4_k_cu_a9efbce4_40664cuda3std3__45__cpo6cbeginE)
_ZN39_INTERNAL_5bd73ba9_4_k_cu_a9efbce4_40664cuda3std3__45__cpo6cbeginE:
	.zero		1
	.type		_ZN39_INTERNAL_5bd73ba9_4_k_cu_a9efbce4_40664cuda3std3__48in_placeE,@object
	.size		_ZN39_INTERNAL_5bd73ba9_4_k_cu_a9efbce4_40664cuda3std3__48in_placeE,(_ZN39_INTERNAL_5bd73ba9_4_k_cu_a9efbce4_40664cuda3std6ranges3__45__cpo9iter_moveE - _ZN39_INTERNAL_5bd73ba9_4_k_cu_a9efbce4_40664cuda3std3__48in_placeE)
_ZN39_INTERNAL_5bd73ba9_4_k_cu_a9efbce4_40664cuda3std3__48in_placeE:
	.zero		1
	.type		_ZN39_INTERNAL_5bd73ba9_4_k_cu_a9efbce4_40664cuda3std6ranges3__45__cpo9iter_moveE,@object
	.size		_ZN39_INTERNAL_5bd73ba9_4_k_cu_a9efbce4_40664cuda3std6ranges3__45__cpo9iter_moveE,(_ZN39_INTERNAL_5bd73ba9_4_k_cu_a9efbce4_40664cuda3std3__45__cpo5beginE - _ZN39_INTERNAL_5bd73ba9_4_k_cu_a9efbce4_40664cuda3std6ranges3__45__cpo9iter_moveE)
_ZN39_INTERNAL_5bd73ba9_4_k_cu_a9efbce4_40664cuda3std6ranges3__45__cpo9iter_moveE:
	.zero		1
	.type		_ZN39_INTERNAL_5bd73ba9_4_k_cu_a9efbce4_40664cuda3std3__45__cpo5beginE,@object
	.size		_ZN39_INTERNAL_5bd73ba9_4_k_cu_a9efbce4_40664cuda3std3__45__cpo5beginE,(_ZN39_INTERNAL_5bd73ba9_4_k_cu_a9efbce4_40664cuda3std3__441_GLOBAL__N__5bd73ba9_4_k_cu_a9efbce4_40666ignoreE - _ZN39_INTERNAL_5bd73ba9_4_k_cu_a9efbce4_40664cuda3std3__45__cpo5beginE)
_ZN39_INTERNAL_5bd73ba9_4_k_cu_a9efbce4_40664cuda3std3__45__cpo5beginE:
	.zero		1
	.type		_ZN39_INTERNAL_5bd73ba9_4_k_cu_a9efbce4_40664cuda3std3__441_GLOBAL__N__5bd73ba9_4_k_cu_a9efbce4_40666ignoreE,@object
	.size		_ZN39_INTERNAL_5bd73ba9_4_k_cu_a9efbce4_40664cuda3std3__441_GLOBAL__N__5bd73ba9_4_k_cu_a9efbce4_40666ignoreE,(_ZN39_INTERNAL_5bd73ba9_4_k_cu_a9efbce4_40664cute7productE - _ZN39_INTERNAL_5bd73ba9_4_k_cu_a9efbce4_40664cuda3std3__441_GLOBAL__N__5bd73ba9_4_k_cu_a9efbce4_40666ignoreE)
_ZN39_INTERNAL_5bd73ba9_4_k_cu_a9efbce4_40664cuda3std3__441_GLOBAL__N__5bd73ba9_4_k_cu_a9efbce4_40666ignoreE:
	.zero		1
	.type		_ZN39_INTERNAL_5bd73ba9_4_k_cu_a9efbce4_40664cute7productE,@object
	.size		_ZN39_INTERNAL_5bd73ba9_4_k_cu_a9efbce4_40664cute7productE,(_ZN39_INTERNAL_5bd73ba9_4_k_cu_a9efbce4_40664cuda3std3__45__cpo3endE - _ZN39_INTERNAL_5bd73ba9_4_k_cu_a9efbce4_40664cute7productE)
_ZN39_INTERNAL_5bd73ba9_4_k_cu_a9efbce4_40664cute7productE:
	.zero		1
	.type		_ZN39_INTERNAL_5bd73ba9_4_k_cu_a9efbce4_40664cuda3std3__45__cpo3endE,@object
	.size		_ZN39_INTERNAL_5bd73ba9_4_k_cu_a9efbce4_40664cuda3std3__45__cpo3endE,(_ZN39_INTERNAL_5bd73ba9_4_k_cu_a9efbce4_40664cuda3std3__419piecewise_constructE - _ZN39_INTERNAL_5bd73ba9_4_k_cu_a9efbce4_40664cuda3std3__45__cpo3endE)
_ZN39_INTERNAL_5bd73ba9_4_k_cu_a9efbce4_40664cuda3std3__45__cpo3endE:
	.zero		1
	.type		_ZN39_INTERNAL_5bd73ba9_4_k_cu_a9efbce4_40664cuda3std3__419piecewise_constructE,@object
	.size		_ZN39_INTERNAL_5bd73ba9_4_k_cu_a9efbce4_40664cuda3std3__419piecewise_constructE,(_ZN39_INTERNAL_5bd73ba9_4_k_cu_a9efbce4_40664cuda3std3__45__cpo4cendE - _ZN39_INTERNAL_5bd73ba9_4_k_cu_a9efbce4_40664cuda3std3__419piecewise_constructE)
_ZN39_INTERNAL_5bd73ba9_4_k_cu_a9efbce4_40664cuda3std3__419piecewise_constructE:
	.zero		1
	.type		_ZN39_INTERNAL_5bd73ba9_4_k_cu_a9efbce4_40664cuda3std3__45__cpo4cendE,@object
	.size		_ZN39_INTERNAL_5bd73ba9_4_k_cu_a9efbce4_40664cuda3std3__45__cpo4cendE,(_ZN39_INTERNAL_5bd73ba9_4_k_cu_a9efbce4_40664cuda3std6ranges3__45__cpo4swapE - _ZN39_INTERNAL_5bd73ba9_4_k_cu_a9efbce4_40664cuda3std3__45__cpo4cendE)
_ZN39_INTERNAL_5bd73ba9_4_k_cu_a9efbce4_40664cuda3std3__45__cpo4cendE:
	.zero		1
	.type		_ZN39_INTERNAL_5bd73ba9_4_k_cu_a9efbce4_40664cuda3std6ranges3__45__cpo4swapE,@object
	.size		_ZN39_INTERNAL_5bd73ba9_4_k_cu_a9efbce4_40664cuda3std6ranges3__45__cpo4swapE,(.L_9 - _ZN39_INTERNAL_5bd73ba9_4_k_cu_a9efbce4_40664cuda3std6ranges3__45__cpo4swapE)
_ZN39_INTERNAL_5bd73ba9_4_k_cu_a9efbce4_40664cuda3std6ranges3__45__cpo4swapE:
	.zero		1
.L_9:


//--------------------- .nv.constant0._ZN7cutlass13device_kernelINS_4gemm6kernel13GemmUniversalIN4cute5tupleIJiiiiEEENS1_10collective13CollectiveMmaINS1_34MainloopSm90TmaGmmaWarpSpecializedILi6ENS5_IJNS4_1CILi2EEENSA_ILi1EEESC_EEENS1_35KernelTmaWarpSpecializedCooperativeEEENS5_IJNSA_ILi128EEESG_NSA_ILi64EEEEEENS_6half_tENS5_IJlSC_lEEESJ_SK_NS4_8TiledMMAINS4_8MMA_AtomIJNS4_4SM904GMMA26MMA_64x128x16_F32F16F16_SSILNSO_5MajorE0ELSQ_0ELNSO_7ScaleInE1ELSR_1EEEEEENS4_6LayoutISD_NS5_IJSC_NSA_ILi0EEESV_EEEEENS5_IJNS4_10UnderscoreESY_SY_EEEEENS4_13SM90_TMA_LOADENS4_14ComposedLayoutINS4_7SwizzleILi3ELi4ELi3EEENS4_18smem_ptr_flag_bitsILi16EEENSU_INS5_IJNSA_ILi8EEESH_EEENS5_IJSH_SC_EEEEEEEvNS4_8identityENS4_23SM90_TMA_LOAD_MULTICASTES1B_vS1C_EENS_8epilogue10collective18CollectiveEpilogueINS1F_22Sm90TmaWarpSpecializedILi4ELi2ELi16ELb1ELb0EEEJSI_NS5_IJSG_NSA_ILi32EEEEEESJ_SK_SJ_SK_NS1F_6fusion15FusionCallbacksIS1J_NS1M_13LinCombEltActINS1F_6thread4SiLuESJ_fSJ_fLNS_15FloatRoundStyleE2EEESI_S1L_JEEES11_NS12_INS13_ILi2ELi4ELi3EEES16_NSU_INS5_IJS17_S1K_EEENS5_IJS1K_SC_EEEEEEENS4_17SM75_U32x4_LDSM_NENS4_14SM90_TMA_STOREES1Y_NS4_17SM90_U32x4_STSM_NENS4_9Copy_AtomIJS21_SJ_EEEvEEEvvEEEEvNT_6ParamsE --------------------------
	.section	.nv.constant0._ZN7cutlass13device_kernelINS_4gemm6kernel13GemmUniversalIN4cute5tupleIJiiiiEEENS1_10collective13CollectiveMmaINS1_34MainloopSm90TmaGmmaWarpSpecializedILi6ENS5_IJNS4_1CILi2EEENSA_ILi1EEESC_EEENS1_35KernelTmaWarpSpecializedCooperativeEEENS5_IJNSA_ILi128EEESG_NSA_ILi64EEEEEENS_6half_tENS5_IJlSC_lEEESJ_SK_NS4_8TiledMMAINS4_8MMA_AtomIJNS4_4SM904GMMA26MMA_64x128x16_F32F16F16_SSILNSO_5MajorE0ELSQ_0ELNSO_7ScaleInE1ELSR_1EEEEEENS4_6LayoutISD_NS5_IJSC_NSA_ILi0EEESV_EEEEENS5_IJNS4_10UnderscoreESY_SY_EEEEENS4_13SM90_TMA_LOADENS4_14ComposedLayoutINS4_7SwizzleILi3ELi4ELi3EEENS4_18smem_ptr_flag_bitsILi16EEENSU_INS5_IJNSA_ILi8EEESH_EEENS5_IJSH_SC_EEEEEEEvNS4_8identityENS4_23SM90_TMA_LOAD_MULTICASTES1B_vS1C_EENS_8epilogue10collective18CollectiveEpilogueINS1F_22Sm90TmaWarpSpecializedILi4ELi2ELi16ELb1ELb0EEEJSI_NS5_IJSG_NSA_ILi32EEEEEESJ_SK_SJ_SK_NS1F_6fusion15FusionCallbacksIS1J_NS1M_13LinCombEltActINS1F_6thread4SiLuESJ_fSJ_fLNS_15FloatRoundStyleE2EEESI_S1L_JEEES11_NS12_INS13_ILi2ELi4ELi3EEES16_NSU_INS5_IJS17_S1K_EEENS5_IJS1K_SC_EEEEEEENS4_17SM75_U32x4_LDSM_NENS4_14SM90_TMA_STOREES1Y_NS4_17SM90_U32x4_STSM_NENS4_9Copy_AtomIJS21_SJ_EEEvEEEvvEEEEvNT_6ParamsE,"a",@progbits
	.sectionflags	@""
	.align	4
.nv.constant0._ZN7cutlass13device_kernelINS_4gemm6kernel13GemmUniversalIN4cute5tupleIJiiiiEEENS1_10collective13CollectiveMmaINS1_34MainloopSm90TmaGmmaWarpSpecializedILi6ENS5_IJNS4_1CILi2EEENSA_ILi1EEESC_EEENS1_35KernelTmaWarpSpecializedCooperativeEEENS5_IJNSA_ILi128EEESG_NSA_ILi64EEEEEENS_6half_tENS5_IJlSC_lEEESJ_SK_NS4_8TiledMMAINS4_8MMA_AtomIJNS4_4SM904GMMA26MMA_64x128x16_F32F16F16_SSILNSO_5MajorE0ELSQ_0ELNSO_7ScaleInE1ELSR_1EEEEEENS4_6LayoutISD_NS5_IJSC_NSA_ILi0EEESV_EEEEENS5_IJNS4_10UnderscoreESY_SY_EEEEENS4_13SM90_TMA_LOADENS4_14ComposedLayoutINS4_7SwizzleILi3ELi4ELi3EEENS4_18smem_ptr_flag_bitsILi16EEENSU_INS5_IJNSA_ILi8EEESH_EEENS5_IJSH_SC_EEEEEEEvNS4_8identityENS4_23SM90_TMA_LOAD_MULTICASTES1B_vS1C_EENS_8epilogue10collective18CollectiveEpilogueINS1F_22Sm90TmaWarpSpecializedILi4ELi2ELi16ELb1ELb0EEEJSI_NS5_IJSG_NSA_ILi32EEEEEESJ_SK_SJ_SK_NS1F_6fusion15FusionCallbacksIS1J_NS1M_13LinCombEltActINS1F_6thread4SiLuESJ_fSJ_fLNS_15FloatRoundStyleE2EEESI_S1L_JEEES11_NS12_INS13_ILi2ELi4ELi3EEES16_NSU_INS5_IJS17_S1K_EEENS5_IJS1K_SC_EEEEEEENS4_17SM75_U32x4_LDSM_NENS4_14SM90_TMA_STOREES1Y_NS4_17SM90_U32x4_STSM_NENS4_9Copy_AtomIJS21_SJ_EEEvEEEvvEEEEvNT_6ParamsE:
	.zero		2432


//--------------------- SYMBOLS --------------------------

	.type		.nv.reservedSmem.offset0,@object
	.size		.nv.reservedSmem.offset0,0x4
	.type		__assertfail,@function
